def matmul_kernel(
    a_ptr,
    b_ptr,
    c_ptr,
    M,
    N,
    K,
    stride_am,
    stride_ak,
    stride_bk,
    stride_bn,
    stride_cm,
    stride_cn,
    BLOCK_M: tl.constexpr,
    BLOCK_N: tl.constexpr,
    BLOCK_K: tl.constexpr,
    GROUP_M: tl.constexpr,
):
    pid = tl.program_id(axis=0)
    num_pid_m = tl.cdiv(M, BLOCK_M)
    num_pid_n = tl.cdiv(N, BLOCK_N)
    num_pid_in_group = GROUP_M * num_pid_n
    group_id = pid // num_pid_in_group
    first_pid_m = group_id * GROUP_M
    group_size_m = min(num_pid_m - first_pid_m, GROUP_M)
    pid_m = first_pid_m + ((pid % num_pid_in_group) % group_size_m)
    pid_n = (pid % num_pid_in_group) // group_size_m

    offs_am = (pid_m * BLOCK_M + tl.arange(0, BLOCK_M)) % M
    offs_bn = (pid_n * BLOCK_N + tl.arange(0, BLOCK_N)) % N
    offs_k = tl.arange(0, BLOCK_K)
    a_ptrs = a_ptr + offs_am[:, None] * stride_am + offs_k[None, :] * stride_ak
    b_ptrs = b_ptr + offs_k[:, None] * stride_bk + offs_bn[None, :] * stride_bn

    acc = tl.zeros((BLOCK_M, BLOCK_N), dtype=tl.float32)
    for kk in range(0, tl.cdiv(K, BLOCK_K)):
        a = tl.load(a_ptrs, mask=offs_k[None, :] < K - kk * BLOCK_K, other=0.0)
        b = tl.load(b_ptrs, mask=offs_k[:, None] < K - kk * BLOCK_K, other=0.0)
        acc = tl.dot(a, b, acc)
        a_ptrs += BLOCK_K * stride_ak
        b_ptrs += BLOCK_K * stride_bk

    c = acc.to(c_ptr.dtype.element_ty)
    offs_cm = pid_m * BLOCK_M + tl.arange(0, BLOCK_M)
    offs_cn = pid_n * BLOCK_N + tl.arange(0, BLOCK_N)
    c_ptrs = c_ptr + offs_cm[:, None] * stride_cm + offs_cn[None, :] * stride_cn
    mask = (offs_cm[:, None] < M) & (offs_cn[None, :] < N)
    tl.store(c_ptrs, c, mask=mask)

# config = {"BLOCK_K": 128, "BLOCK_M": 256, "BLOCK_N": 128, "GROUP_M": 4, "arch": "sm_100", "dtype": "fp32", "num_ctas": 1, "num_stages": 3, "num_warps": 4}
# arch = sm_100


// ===== COMPILED SASS (sm_100a) =====

	.target	sm_100a

	.elftype	@"ET_EXEC"


//--------------------- .note.nv.tkinfo           --------------------------
	.section	.note.nv.tkinfo,"",@"SHT_NOTE"
	.sectionflags	@"SHF_NOTE_NV_TKINFO"
	.tkinfo
        /*0018*/ 	.word	0x00000081
        /*0030*/ 	.string	""
        /*0030*/ 	.string	"ptxas-blackwell"
        /*0030*/ 	.string	"Cuda compilation tools, release 12.9, V12.9.86"
        /*0030*/ 	.string	"Build cuda_12.9.r12.9/compiler.36037853_0"
        /*0030*/ 	.string	"-v  -suppress-debug-info  -lineinfo  -arch sm_100a "



//--------------------- .note.nv.cuver            --------------------------
	.section	.note.nv.cuver,"",@"SHT_NOTE"
	.sectionflags	@"SHF_NOTE_NV_CUVER"
        /*0018*/ 	.short	0x0001
        /*001a*/ 	.short	0x0064
        /*001c*/ 	.short	0x0001
        /*001e*/ 	.short	0x0000
        /*0020*/ 	.short	0x0001
        /*0022*/ 	.short	0x0000


//--------------------- .nv.info                  --------------------------
	.section	.nv.info,"",@"SHT_CUDA_INFO"
	.align	4


	//----- nvinfo : EIATTR_REGCOUNT
	.align		4
        /*0000*/ 	.byte	0x04, 0x2f
        /*0002*/ 	.short	(.L_4 - .L_3)
	.align		4
.L_3:
        /*0004*/ 	.word	index@(matmul_kernel)
        /*0008*/ 	.word	0x000000ff


	//----- nvinfo : EIATTR_FRAME_SIZE
	.align		4
.L_4:
        /*000c*/ 	.byte	0x04, 0x11
        /*000e*/ 	.short	(.L_6 - .L_5)
	.align		4
.L_5:
        /*0010*/ 	.word	index@($__internal_2_$__cuda_sm10x_tcgen05_guardrail_trap_unallocated_columns_being_dealloced)
        /*0014*/ 	.word	0x000012b8


	//----- nvinfo : EIATTR_FRAME_SIZE
	.align		4
.L_6:
        /*0018*/ 	.byte	0x04, 0x11
        /*001a*/ 	.short	(.L_8 - .L_7)
	.align		4
.L_7:
        /*001c*/ 	.word	index@($__internal_1_$__cuda_sm10x_tcgen05_guardrail_trap_phase_invalid_during_alloc)
        /*0020*/ 	.word	0x000012b8


	//----- nvinfo : EIATTR_FRAME_SIZE
	.align		4
.L_8:
        /*0024*/ 	.byte	0x04, 0x11
        /*0026*/ 	.short	(.L_10 - .L_9)
	.align		4
.L_9:
        /*0028*/ 	.word	index@($__internal_0_$__cuda_sm10x_tcgen05_guardrail_trap_col_being_dealloced_not_returned_by_alloc)
        /*002c*/ 	.word	0x000012b8


	//----- nvinfo : EIATTR_FRAME_SIZE
	.align		4
.L_10:
        /*0030*/ 	.byte	0x04, 0x11
        /*0032*/ 	.short	(.L_12 - .L_11)
	.align		4
.L_11:
        /*0034*/ 	.word	index@(matmul_kernel)
        /*0038*/ 	.word	0x000012b8


	//----- nvinfo : EIATTR_MIN_STACK_SIZE
	.align		4
.L_12:
        /*003c*/ 	.byte	0x04, 0x12
        /*003e*/ 	.short	(.L_14 - .L_13)
	.align		4
.L_13:
        /*0040*/ 	.word	index@(matmul_kernel)
        /*0044*/ 	.word	0x000012b8
.L_14:


//--------------------- .nv.info.matmul_kernel    --------------------------
	.section	.nv.info.matmul_kernel,"",@"SHT_CUDA_INFO"
	.sectionflags	@""
	.align	4


	//----- nvinfo : EIATTR_CUDA_API_VERSION
	.align		4
        /*0000*/ 	.byte	0x04, 0x37
        /*0002*/ 	.short	(.L_16 - .L_15)
.L_15:
        /*0004*/ 	.word	0x00000081


	//----- nvinfo : EIATTR_KPARAM_INFO
	.align		4
.L_16:
        /*0008*/ 	.byte	0x04, 0x17
        /*000a*/ 	.short	(.L_18 - .L_17)
.L_17:
        /*000c*/ 	.word	0x00000000
        /*0010*/ 	.short	0x000d
        /*0012*/ 	.short	0x0048
        /*0014*/ 	.byte	0x00, 0xf4, 0x21, 0x00


	//----- nvinfo : EIATTR_KPARAM_INFO
	.align		4
.L_18:
        /*0018*/ 	.byte	0x04, 0x17
        /*001a*/ 	.short	(.L_20 - .L_19)
.L_19:
        /*001c*/ 	.word	0x00000000
        /*0020*/ 	.short	0x000c
        /*0022*/ 	.short	0x0040
        /*0024*/ 	.byte	0x00, 0xf4, 0x21, 0x00


	//----- nvinfo : EIATTR_KPARAM_INFO
	.align		4
.L_20:
        /*0028*/ 	.byte	0x04, 0x17
        /*002a*/ 	.short	(.L_22 - .L_21)
.L_21:
        /*002c*/ 	.word	0x00000000
        /*0030*/ 	.short	0x000b
        /*0032*/ 	.short	0x0038
        /*0034*/ 	.byte	0x00, 0xf0, 0x11, 0x00


	//----- nvinfo : EIATTR_KPARAM_INFO
	.align		4
.L_22:
        /*0038*/ 	.byte	0x04, 0x17
        /*003a*/ 	.short	(.L_24 - .L_23)
.L_23:
        /*003c*/ 	.word	0x00000000
        /*0040*/ 	.short	0x000a
        /*0042*/ 	.short	0x0034
        /*0044*/ 	.byte	0x00, 0xf0, 0x11, 0x00


	//----- nvinfo : EIATTR_KPARAM_INFO
	.align		4
.L_24:
        /*0048*/ 	.byte	0x04, 0x17
        /*004a*/ 	.short	(.L_26 - .L_25)
.L_25:
        /*004c*/ 	.word	0x00000000
        /*0050*/ 	.short	0x0009
        /*0052*/ 	.short	0x0030
        /*0054*/ 	.byte	0x00, 0xf0, 0x11, 0x00


	//----- nvinfo : EIATTR_KPARAM_INFO
	.align		4
.L_26:
        /*0058*/ 	.byte	0x04, 0x17
        /*005a*/ 	.short	(.L_28 - .L_27)
.L_27:
        /*005c*/ 	.word	0x00000000
        /*0060*/ 	.short	0x0008
        /*0062*/ 	.short	0x002c
        /*0064*/ 	.byte	0x00, 0xf0, 0x11, 0x00


	//----- nvinfo : EIATTR_KPARAM_INFO
	.align		4
.L_28:
        /*0068*/ 	.byte	0x04, 0x17
        /*006a*/ 	.short	(.L_30 - .L_29)
.L_29:
        /*006c*/ 	.word	0x00000000
        /*0070*/ 	.short	0x0007
        /*0072*/ 	.short	0x0028
        /*0074*/ 	.byte	0x00, 0xf0, 0x11, 0x00


	//----- nvinfo : EIATTR_KPARAM_INFO
	.align		4
.L_30:
        /*0078*/ 	.byte	0x04, 0x17
        /*007a*/ 	.short	(.L_32 - .L_31)
.L_31:
        /*007c*/ 	.word	0x00000000
        /*0080*/ 	.short	0x0006
        /*0082*/ 	.short	0x0024
        /*0084*/ 	.byte	0x00, 0xf0, 0x11, 0x00


	//----- nvinfo : EIATTR_KPARAM_INFO
	.align		4
.L_32:
        /*0088*/ 	.byte	0x04, 0x17
        /*008a*/ 	.short	(.L_34 - .L_33)
.L_33:
        /*008c*/ 	.word	0x00000000
        /*0090*/ 	.short	0x0005
        /*0092*/ 	.short	0x0020
        /*0094*/ 	.byte	0x00, 0xf0, 0x11, 0x00


	//----- nvinfo : EIATTR_KPARAM_INFO
	.align		4
.L_34:
        /*0098*/ 	.byte	0x04, 0x17
        /*009a*/ 	.short	(.L_36 - .L_35)
.L_35:
        /*009c*/ 	.word	0x00000000
        /*00a0*/ 	.short	0x0004
        /*00a2*/ 	.short	0x001c
        /*00a4*/ 	.byte	0x00, 0xf0, 0x11, 0x00


	//----- nvinfo : EIATTR_KPARAM_INFO
	.align		4
.L_36:
        /*00a8*/ 	.byte	0x04, 0x17
        /*00aa*/ 	.short	(.L_38 - .L_37)
.L_37:
        /*00ac*/ 	.word	0x00000000
        /*00b0*/ 	.short	0x0003
        /*00b2*/ 	.short	0x0018
        /*00b4*/ 	.byte	0x00, 0xf0, 0x11, 0x00


	//----- nvinfo : EIATTR_KPARAM_INFO
	.align		4
.L_38:
        /*00b8*/ 	.byte	0x04, 0x17
        /*00ba*/ 	.short	(.L_40 - .L_39)
.L_39:
        /*00bc*/ 	.word	0x00000000
        /*00c0*/ 	.short	0x0002
        /*00c2*/ 	.short	0x0010
        /*00c4*/ 	.byte	0x00, 0xf4, 0x21, 0x00


	//----- nvinfo : EIATTR_KPARAM_INFO
	.align		4
.L_40:
        /*00c8*/ 	.byte	0x04, 0x17
        /*00ca*/ 	.short	(.L_42 - .L_41)
.L_41:
        /*00cc*/ 	.word	0x00000000
        /*00d0*/ 	.short	0x0001
        /*00d2*/ 	.short	0x0008
        /*00d4*/ 	.byte	0x00, 0xf4, 0x21, 0x00


	//----- nvinfo : EIATTR_KPARAM_INFO
	.align		4
.L_42:
        /*00d8*/ 	.byte	0x04, 0x17
        /*00da*/ 	.short	(.L_44 - .L_43)
.L_43:
        /*00dc*/ 	.word	0x00000000
        /*00e0*/ 	.short	0x0000
        /*00e2*/ 	.short	0x0000
        /*00e4*/ 	.byte	0x00, 0xf4, 0x21, 0x00


	//----- nvinfo : EIATTR_AT_ENTRY_FRAGMENTS
	.align		4
.L_44:
        /*00e8*/ 	.byte	0x04, 0x4f
        /*00ea*/ 	.short	(.L_46 - .L_45)


	//   ....[0]....
.L_45:
        /*00ec*/ 	.word	0x00000004


	//----- nvinfo : EIATTR_RESERVED_SMEM_USED
	.align		4
.L_46:
        /*00f0*/ 	.byte	0x01, 0x41
	.zero		2


	//----- nvinfo : EIATTR_SPARSE_MMA_MASK
	.align		4
        /*00f4*/ 	.byte	0x03, 0x50
        /*00f6*/ 	.short	0x0000


	//----- nvinfo : EIATTR_TCGEN05_1CTA_USED
	.align		4
        /*00f8*/ 	.byte	0x01, 0x51
	.zero		2


	//----- nvinfo : EIATTR_MAXREG_COUNT
	.align		4
        /*00fc*/ 	.byte	0x03, 0x1b
        /*00fe*/ 	.short	0x00ff


	//----- nvinfo : EIATTR_NUM_BARRIERS
	.align		4
        /*0100*/ 	.byte	0x02, 0x4c
        /*0102*/ 	.byte	0x01
	.zero		1


	//----- nvinfo : EIATTR_ANNOTATIONS
	.align		4
        /*0104*/ 	.byte	0x04, 0x55
        /*0106*/ 	.short	(.L_48 - .L_47)


	//   ....[0]....
.L_47:
        /*0108*/ 	.word	0x00000001
        /*010c*/ 	.byte	0xe0, 0x63, 0x00, 0x00, 0x01, 0x00, 0x00, 0x00, 0x60, 0x70, 0x00, 0x00, 0x01, 0x00, 0x00, 0x00
        /* <DEDUP_REMOVED lines=2349> */
        /*93ec*/ 	.byte	0x30, 0xa4, 0x03, 0x00


	//----- nvinfo : EIATTR_INT_WARP_WIDE_INSTR_OFFSETS
	.align		4
.L_48:
        /*93f0*/ 	.byte	0x04, 0x31
        /*93f2*/ 	.short	(.L_50 - .L_49)


	//   ....[0]....
.L_49:
        /*93f4*/ 	.word	0x00008fc0


	//   ....[1]....
        /*93f8*/ 	.word	0x00009010


	//   ....[2]....
        /*93fc*/ 	.word	0x00009090


	//   ....[3]....
        /*9400*/ 	.word	0x0003f980


	//   ....[4]....
        /*9404*/ 	.word	0x0003f9d0


	//----- nvinfo : EIATTR_COOP_GROUP_MASK_REGIDS
	.align		4
.L_50:
        /*9408*/ 	.byte	0x04, 0x29
        /*940a*/ 	.short	(.L_52 - .L_51)


	//   ....[0]....
.L_51:
        /*940c*/ 	.word	0xffffffff


	//   ....[1]....
        /*9410*/ 	.word	0xffffffff


	//   ....[2]....
        /*9414*/ 	.word	0xffffffff


	//   ....[3]....
        /*9418*/ 	.word	0xffffffff


	//----- nvinfo : EIATTR_COOP_GROUP_INSTR_OFFSETS
	.align		4
.L_52:
        /*941c*/ 	.byte	0x04, 0x28
        /*941e*/ 	.short	(.L_54 - .L_53)


	//   ....[0]....
.L_53:
        /*9420*/ 	.word	0x00000070


	//   ....[1]....
        /*9424*/ 	.word	0x00000330


	//   ....[2]....
        /*9428*/ 	.word	0x0003f810


	//   ....[3]....
        /*942c*/ 	.word	0x0003fa80


	//----- nvinfo : EIATTR_VRC_CTA_INIT_COUNT
	.align		4
.L_54:
        /*9430*/ 	.byte	0x02, 0x4a
        /*9432*/ 	.byte	0x80
	.zero		1


	//----- nvinfo : EIATTR_MBARRIER_INSTR_OFFSETS
	.align		4
        /*9434*/ 	.byte	0x04, 0x39
        /*9436*/ 	.short	(.L_56 - .L_55)


	//   ....[0]....
.L_55:
        /*9438*/ 	.word	0x00009190
        /*943c*/ 	.word	0x000000ff
        /*9440*/ 	.word	0x00000000
        /*9444*/ 	.short	0x0100
        /*9446*/ 	.byte	0x08
	.zero		1


	//   ....[1]....
        /*9448*/ 	.word	0x000091c0
        /*944c*/ 	.word	0x000000ff
        /*9450*/ 	.word	0x00070008
        /*9454*/ 	.short	0x0100
        /*9456*/ 	.byte	0x07
	.zero		1


	//   ....[2]....
        /*9458*/ 	.word	0x00027d00
        /*945c*/ 	.word	0x000000ff
        /*9460*/ 	.word	0x00000000
        /*9464*/ 	.short	0x010a
        /*9466*/ 	.byte	0x08
	.zero		1


	//   ....[3]....
        /*9468*/ 	.word	0x000393b0
        /*946c*/ 	.word	0x000000ff
        /*9470*/ 	.word	0x00000000
        /*9474*/ 	.short	0x010a
        /*9476*/ 	.byte	0x08
	.zero		1


	//   ....[4]....
        /*9478*/ 	.word	0x00039480
        /*947c*/ 	.word	0x000000ff
        /*9480*/ 	.word	0x00070000
        /*9484*/ 	.short	0x0108
        /*9486*/ 	.byte	0x07
	.zero		1


	//   ....[5]....
        /*9488*/ 	.word	0x00039560
        /*948c*/ 	.word	0x000000ff
        /*9490*/ 	.word	0x00070008
        /*9494*/ 	.short	0x0108
        /*9496*/ 	.byte	0x07
	.zero		1


	//   ....[6]....
        /*9498*/ 	.word	0x0003faa0
        /*949c*/ 	.word	0x000000ff
        /*94a0*/ 	.word	0x00000000
        /*94a4*/ 	.short	0x010a
        /*94a6*/ 	.byte	0x08
	.zero		1


	//   ....[7]....
        /*94a8*/ 	.word	0x0003fad0
        /*94ac*/ 	.word	0x000000ff
        /*94b0*/ 	.word	0x00000000
        /*94b4*/ 	.short	0x010a
        /*94b6*/ 	.byte	0x08
	.zero		1


	//----- nvinfo : EIATTR_NUM_MBARRIERS
	.align		4
.L_56:
        /*94b8*/ 	.byte	0x03, 0x38
        /*94ba*/ 	.short	0x0002


	//----- nvinfo : EIATTR_EXIT_INSTR_OFFSETS
	.align		4
        /*94bc*/ 	.byte	0x04, 0x1c
        /*94be*/ 	.short	(.L_58 - .L_57)


	//   ....[0]....
.L_57:
        /*94c0*/ 	.word	0x0003fa90


	//----- nvinfo : EIATTR_REQNTID
	.align		4
.L_58:
        /*94c4*/ 	.byte	0x04, 0x10
        /*94c6*/ 	.short	(.L_60 - .L_59)
.L_59:
        /*94c8*/ 	.word	0x00000080
        /*94cc*/ 	.word	0x00000001
        /*94d0*/ 	.word	0x00000001


	//----- nvinfo : EIATTR_CRS_STACK_SIZE
	.align		4
.L_60:
        /*94d4*/ 	.byte	0x04, 0x1e
        /*94d6*/ 	.short	(.L_62 - .L_61)
.L_61:
        /*94d8*/ 	.word	0x00000000


	//----- nvinfo : EIATTR_CBANK_PARAM_SIZE
	.align		4
.L_62:
        /*94dc*/ 	.byte	0x03, 0x19
        /*94de*/ 	.short	0x0050


	//----- nvinfo : EIATTR_PARAM_CBANK
	.align		4
        /*94e0*/ 	.byte	0x04, 0x0a
        /*94e2*/ 	.short	(.L_64 - .L_63)
	.align		4
.L_63:
        /*94e4*/ 	.word	index@(.nv.constant0.matmul_kernel)
        /*94e8*/ 	.short	0x0380
        /*94ea*/ 	.short	0x0050


	//----- nvinfo : EIATTR_SW_WAR
	.align		4
.L_64:
        /*94ec*/ 	.byte	0x04, 0x36
        /*94ee*/ 	.short	(.L_66 - .L_65)
.L_65:
        /*94f0*/ 	.word	0x00000008
.L_66:


//--------------------- .nv.compat                --------------------------
	.section	.nv.compat,"",@"SHT_CUDA_COMPAT_INFO"
	.align	4
        /*0000*/ 	.byte	0x02, 0x02, 0x02, 0x00, 0x02, 0x05, 0x05, 0x00, 0x02, 0x03, 0x00, 0x00, 0x02, 0x06, 0x01, 0x00


//--------------------- .nv.callgraph             --------------------------
	.section	.nv.callgraph,"",@"SHT_CUDA_CALLGRAPH"
	.align	4
	.sectionentsize	8
	.align		4
        /*0000*/ 	.word	0x00000000
	.align		4
        /*0004*/ 	.word	0xffffffff
	.align		4
        /*0008*/ 	.word	0x00000000
	.align		4
        /*000c*/ 	.word	0xfffffffe
	.align		4
        /*0010*/ 	.word	0x00000000
	.align		4
        /*0014*/ 	.word	0xfffffffd
	.align		4
        /*0018*/ 	.word	0x00000000
	.align		4
        /*001c*/ 	.word	0xfffffffc


//--------------------- .text.matmul_kernel       --------------------------
	.section	.text.matmul_kernel,"ax",@progbits
	.align	128
        .global         matmul_kernel
        .type           matmul_kernel,@function
        .size           matmul_kernel,(.L_x_22 - matmul_kernel)
        .other          matmul_kernel,@"STO_CUDA_ENTRY STV_DEFAULT"
matmul_kernel:
.text.matmul_kernel:
[----:B------:R-:W1:Y:S01]  /*0000*/  LDC R1, c[0x0][0x37c] ;  /* 0x0000df00ff017b82 */ /* 0x000e620000000800 */
[----:B------:R-:W2:Y:S01]  /*0010*/  S2R R0, SR_TID.X ;  /* 0x0000000000007919 */ /* 0x000ea20000002100 */
[----:B-1----:R-:W-:Y:S01]  /*0020*/  VIADD R1, R1, 0xffffed48 ;  /* 0xffffed4801017836 */ /* 0x002fe20000000000 */
[----:B--2---:R-:W-:-:S13]  /*0030*/  ISETP.GE.U32.AND P0, PT, R0, 0x20, PT ;  /* 0x000000200000780c */ /* 0x004fda0003f06070 */
[----:B------:R-:W-:Y:S02]  /*0040*/  VOTEU.ANY UP0, P0 ;  /* 0x0000000000ff7886 */ /* 0x000fe40000000100 */
[----:B------:R-:W-:Y:S05]  /*0050*/  BRA.U UP0, `(.L_x_0) ;  /* 0x0000000100b87547 */ /* 0x000fea000b800000 */
[----:B------:R-:W1:Y:S01]  /*0060*/  S2UR UR6, SR_CgaCtaId ;  /* 0x00000000000679c3 */ /* 0x000e620000008800 */
[----:B------:R-:W-:Y:S01]  /*0070*/  NOP ;  /* 0x0000000000007918 */ /* 0x000fe20000000000 */
[----:B------:R-:W-:Y:S02]  /*0080*/  UMOV UR4, 0x40 ;  /* 0x0000004000047882 */ /* 0x000fe40000000000 */
[----:B-1----:R-:W-:-:S09]  /*0090*/  ULEA UR4, UR6, UR4, 0x18 ;  /* 0x0000000406047291 */ /* 0x002fd2000f8ec0ff */
[----:B------:R-:W1:Y:S01]  /*00a0*/  LDS.U8 R0, [UR4] ;  /* 0x00000004ff007984 */ /* 0x000e620008000000 */
[----:B------:R-:W-:Y:S02]  /*00b0*/  UMOV UR4, 0x400 ;  /* 0x0000040000047882 */ /* 0x000fe40000000000 */
[----:B------:R-:W-:Y:S01]  /*00c0*/  ULEA UR4, UR6, UR4, 0x18 ;  /* 0x0000000406047291 */ /* 0x000fe2000f8ec0ff */
[----:B-1----:R-:W-:-:S13]  /*00d0*/  ISETP.NE.AND P0, PT, R0, RZ, PT ;  /* 0x000000ff0000720c */ /* 0x002fda0003f05270 */
[----:B------:R-:W-:Y:S05]  /*00e0*/  @P0 BRA `(.L_x_1) ;  /* 0x00000000007c0947 */ /* 0x000fea0003800000 */
[----:B------:R-:W-:-:S13]  /*00f0*/  ELECT P0, URZ, PT ;  /* 0x0000000000ff782f */ /* 0x000fda0003800000 */
[----:B------:R-:W-:Y:S05]  /*0100*/  @!P0 BRA `(.L_x_2) ;  /* 0x0000000000848947 */ /* 0x000fea0003800000 */
[----:B------:R-:W-:Y:S01]  /*0110*/  UMOV UR5, 0x10 ;  /* 0x0000001000057882 */ /* 0x000fe20000000000 */
[----:B------:R-:W-:Y:S02]  /*0120*/  IMAD.MOV.U32 R4, RZ, RZ, 0x1 ;  /* 0x00000001ff047424 */ /* 0x000fe400078e00ff */
[----:B------:R-:W-:Y:S02]  /*0130*/  IMAD.MOV.U32 R5, RZ, RZ, 0xffff ;  /* 0x0000ffffff057424 */ /* 0x000fe400078e00ff */
[----:B------:R-:W-:Y:S04]  /*0140*/  DEPBAR.LE SB1, 0x36 ;  /* 0x00009d800000791a */ /* 0x000fe80000000000 */
[----:B------:R-:W1:Y:S02]  /*0150*/  UTCATOMSWS.FIND_AND_SET.ALIGN UP1, UR5, UR5 ;  /* 0x00000005000575e3 */ /* 0x000e640008020800 */
[----:B-1----:R-:W-:-:S04]  /*0160*/  PLOP3.LUT P0, PT, PT, PT, UP1, 0x80, 0x8 ;  /* 0x000000000008781c */ /* 0x002fc80003f0f018 */
[----:B------:R-:W-:-:S04]  /*0170*/  SEL R0, RZ, 0xffffffff, !P0 ;  /* 0xffffffffff007807 */ /* 0x000fc80004000000 */
[----:B------:R-:W-:Y:S02]  /*0180*/  ISETP.NE.AND P0, PT, R0, RZ, PT ;  /* 0x000000ff0000720c */ /* 0x000fe40003f05270 */
[----:B------:R-:W-:-:S11]  /*0190*/  MOV R0, UR5 ;  /* 0x0000000500007c02 */ /* 0x000fd60008000f00 */
[----:B------:R-:W-:Y:S05]  /*01a0*/  @P0 BRA `(.L_x_3) ;  /* 0x0000000000240947 */ /* 0x000fea0003800000 */
.L_x_4:
[----:B------:R-:W-:Y:S05]  /*01b0*/  NANOSLEEP 0x64 ;  /* 0x000000640000795d */ /* 0x000fea0003800000 */
[----:B------:R-:W-:-:S05]  /*01c0*/  UMOV UR5, 0x10 ;  /* 0x0000001000057882 */ /* 0x000fca0000000000 */
[----:B------:R-:W-:Y:S04]  /*01d0*/  DEPBAR.LE SB1, 0x36 ;  /* 0x00009d800000791a */ /* 0x000fe80000000000 */
[----:B------:R-:W1:Y:S02]  /*01e0*/  UTCATOMSWS.FIND_AND_SET.ALIGN UP1, UR5, UR5 ;  /* 0x00000005000575e3 */ /* 0x000e640008020800 */
[----:B-1----:R-:W-:-:S04]  /*01f0*/  PLOP3.LUT P0, PT, PT, PT, UP1, 0x80, 0x8 ;  /* 0x000000000008781c */ /* 0x002fc80003f0f018 */
[----:B------:R-:W-:-:S04]  /*0200*/  SEL R0, RZ, 0xffffffff, !P0 ;  /* 0xffffffffff007807 */ /* 0x000fc80004000000 */
[----:B------:R-:W-:Y:S01]  /*0210*/  ISETP.NE.AND P0, PT, R0, RZ, PT ;  /* 0x000000ff0000720c */ /* 0x000fe20003f05270 */
[----:B------:R-:W-:-:S12]  /*0220*/  IMAD.U32 R0, RZ, RZ, UR5 ;  /* 0x00000005ff007e24 */ /* 0x000fd8000f8e00ff */
[----:B------:R-:W-:Y:S05]  /*0230*/  @!P0 BRA `(.L_x_4) ;  /* 0xfffffffc00dc8947 */ /* 0x000fea000383ffff */
.L_x_3:
[C---:B------:R-:W-:Y:S01]  /*0240*/  VIADD R3, R0.reuse, 0x10 ;  /* 0x0000001000037836 */ /* 0x040fe20000000000 */
[----:B------:R-:W-:Y:S01]  /*0250*/  UMOV UR5, 0x50 ;  /* 0x0000005000057882 */ /* 0x000fe20000000000 */
[----:B------:R-:W-:Y:S01]  /*0260*/  SHF.L.U32 R2, R5, R0, RZ ;  /* 0x0000000005027219 */ /* 0x000fe200000006ff */
[----:B------:R-:W-:Y:S01]  /*0270*/  ULEA UR5, UR6, UR5, 0x18 ;  /* 0x0000000506057291 */ /* 0x000fe2000f8ec0ff */
[----:B------:R-:W-:Y:S01]  /*0280*/  IMAD.SHL.U32 R0, R0, 0x20, RZ ;  /* 0x0000002000007824 */ /* 0x000fe200078e00ff */
[----:B------:R-:W-:-:S04]  /*0290*/  SHF.L.U32 R3, R4, R3, RZ ;  /* 0x0000000304037219 */ /* 0x000fc800000006ff */
[----:B------:R-:W-:-:S05]  /*02a0*/  LOP3.LUT R2, R3, R2, RZ, 0xfc, !PT ;  /* 0x0000000203027212 */ /* 0x000fca00078efcff */
[----:B------:R1:W-:Y:S04]  /*02b0*/  ATOMS.OR RZ, [UR5], R2 ;  /* 0x00000002ffff798c */ /* 0x0003e8000b000005 */
[----:B------:R1:W-:Y:S01]  /*02c0*/  STS [UR4], R0 ;  /* 0x00000000ff007988 */ /* 0x0003e20008000804 */
[----:B------:R-:W-:Y:S05]  /*02d0*/  BRA `(.L_x_2) ;  /* 0x0000000000107947 */ /* 0x000fea0003800000 */
.L_x_1:
[----:B------:R-:W-:Y:S02]  /*02e0*/  MOV R0, 0xffffffff ;  /* 0xffffffff00007802 */ /* 0x000fe40000000f00 */
[----:B------:R-:W-:-:S03]  /*02f0*/  MOV R2, 0x320 ;  /* 0x0000032000027802 */ /* 0x000fc60000000f00 */
[----:B------:R1:W-:Y:S04]  /*0300*/  STS [UR4], R0 ;  /* 0x00000000ff007988 */ /* 0x0003e80008000804 */
[----:B-1----:R-:W-:Y:S05]  /*0310*/  CALL.REL.NOINC `($__internal_1_$__cuda_sm10x_tcgen05_guardrail_trap_phase_invalid_during_alloc) ;  /* 0x000003f800047944 */ /* 0x002fea0003c00000 */
.L_x_2:
[----:B------:R-:W-:Y:S05]  /*0320*/  WARPSYNC.ALL ;  /* 0x0000000000007948 */ /* 0x000fea0003800000 */
[----:B------:R-:W-:Y:S01]  /*0330*/  NOP ;  /* 0x0000000000007918 */ /* 0x000fe20000000000 */
.L_x_0:
[----:B------:R-:W2:Y:S01]  /*0340*/  LDC.64 R4, c[0x0][0x398] ;  /* 0x0000e600ff047b82 */ /* 0x000ea20000000a00 */
[----:B------:R-:W3:Y:S01]  /*0350*/  S2R R7, SR_CTAID.X ;  /* 0x0000000000077919 */ /* 0x000ee20000002500 */
[----:B------:R-:W-:Y:S01]  /*0360*/  UMOV UR7, 0x400 ;  /* 0x0000040000077882 */ /* 0x000fe20000000000 */
[----:B------:R-:W4:Y:S01]  /*0370*/  LDCU UR74, c[0x0][0x3a4] ;  /* 0x00007480ff4a77ac */ /* 0x000f220008000800 */
[----:B------:R-:W1:Y:S01]  /*0380*/  S2R R16, SR_TID.X ;  /* 0x0000000000107919 */ /* 0x000e620000002100 */
[----:B------:R-:W1:Y:S03]  /*0390*/  LDCU.128 UR12, c[0x0][0x380] ;  /* 0x00007000ff0c77ac */ /* 0x000e660008000c00 */
[----:B------:R-:W1:Y:S01]  /*03a0*/  S2UR UR5, SR_CgaCtaId ;  /* 0x00000000000579c3 */ /* 0x000e620000008800 */
[----:B------:R-:W1:Y:S01]  /*03b0*/  LDCU UR72, c[0x0][0x3b0] ;  /* 0x00007600ff4877ac */ /* 0x000e620008000800 */
[----:B------:R-:W1:Y:S06]  /*03c0*/  LDCU UR69, c[0x0][0x3b0] ;  /* 0x00007600ff4577ac */ /* 0x000e6c0008000800 */
[----:B------:R-:W4:Y:S01]  /*03d0*/  LDC R252, c[0x0][0x3a0] ;  /* 0x0000e800fffc7b82 */ /* 0x000f220000000800 */
[----:B------:R-:W1:Y:S01]  /*03e0*/  LDCU UR67, c[0x0][0x3b0] ;  /* 0x00007600ff4377ac */ /* 0x000e620008000800 */
[----:B------:R-:W1:Y:S02]  /*03f0*/  LDCU UR65, c[0x0][0x3b0] ;  /* 0x00007600ff4177ac */ /* 0x000e640008000800 */
[----:B-12---:R-:W-:Y:S01]  /*0400*/  VIADD R0, R5, 0x7f ;  /* 0x0000007f05007836 */ /* 0x006fe20000000000 */
[----:B------:R-:W1:Y:S04]  /*0410*/  LDCU UR61, c[0x0][0x3b0] ;  /* 0x00007600ff3d77ac */ /* 0x000e680008000800 */
[----:B------:R-:W-:Y:S01]  /*0420*/  SHF.R.S32.HI R3, RZ, 0x1f, R0 ;  /* 0x0000001fff037819 */ /* 0x000fe20000011400 */
[----:B------:R-:W2:Y:S03]  /*0430*/  LDCU UR48, c[0x0][0x3b0] ;  /* 0x00007600ff3077ac */ /* 0x000ea60008000800 */
[----:B------:R-:W-:-:S02]  /*0440*/  LEA.HI R3, R3, R0, RZ, 0x7 ;  /* 0x0000000003037211 */ /* 0x000fc400078f38ff */
[----:B---3--:R-:W-:Y:S01]  /*0450*/  IABS R10, R7 ;  /* 0x00000007000a7213 */ /* 0x008fe20000000000 */
[----:B------:R-:W-:Y:S01]  /*0460*/  ULEA UR7, UR5, UR7, 0x18 ;  /* 0x0000000705077291 */ /* 0x000fe2000f8ec0ff */
[----:B------:R-:W-:Y:S01]  /*0470*/  SHF.R.S32.HI R3, RZ, 0x7, R3 ;  /* 0x00000007ff037819 */ /* 0x000fe20000011403 */
[----:B------:R-:W3:Y:S01]  /*0480*/  LDCU UR63, c[0x0][0x3b0] ;  /* 0x00007600ff3f77ac */ /* 0x000ee20008000800 */
[----:B------:R-:W-:-:S03]  /*0490*/  LOP3.LUT R83, R16, 0x7f, RZ, 0xc0, !PT ;  /* 0x0000007f10537812 */ /* 0x000fc600078ec0ff */
[----:B------:R-:W-:Y:S01]  /*04a0*/  IMAD.SHL.U32 R6, R3, 0x4, RZ ;  /* 0x0000000403067824 */ /* 0x000fe200078e00ff */
[----:B------:R-:W1:Y:S04]  /*04b0*/  LDCU UR47, c[0x0][0x3b0] ;  /* 0x00007600ff2f77ac */ /* 0x000e680008000800 */
[-C--:B------:R-:W-:Y:S01]  /*04c0*/  IABS R9, R6.reuse ;  /* 0x0000000600097213 */ /* 0x080fe20000000000 */
[----:B------:R-:W1:Y:S01]  /*04d0*/  LDCU UR51, c[0x0][0x3b0] ;  /* 0x00007600ff3377ac */ /* 0x000e620008000800 */
[----:B------:R-:W-:Y:S02]  /*04e0*/  IABS R12, R6 ;  /* 0x00000006000c7213 */ /* 0x000fe40000000000 */
[----:B------:R-:W1:Y:S01]  /*04f0*/  I2F.RP R0, R9 ;  /* 0x0000000900007306 */ /* 0x000e620000209400 */
[----:B------:R-:W2:Y:S01]  /*0500*/  LDCU UR57, c[0x0][0x3b0] ;  /* 0x00007600ff3977ac */ /* 0x000ea20008000800 */
[----:B------:R-:W2:Y:S01]  /*0510*/  LDCU UR56, c[0x0][0x3b0] ;  /* 0x00007600ff3877ac */ /* 0x000ea20008000800 */
[----:B------:R-:W2:Y:S01]  /*0520*/  LDCU UR59, c[0x0][0x3b0] ;  /* 0x00007600ff3b77ac */ /* 0x000ea20008000800 */
[----:B------:R-:W2:Y:S04]  /*0530*/  LDCU UR55, c[0x0][0x3b0] ;  /* 0x00007600ff3777ac */ /* 0x000ea80008000800 */
[----:B-1----:R-:W1:Y:S01]  /*0540*/  MUFU.RCP R0, R0 ;  /* 0x0000000000007308 */ /* 0x002e620000001000 */
[----:B------:R-:W2:Y:S01]  /*0550*/  LDCU UR73, c[0x0][0x3b0] ;  /* 0x00007600ff4977ac */ /* 0x000ea20008000800 */
[----:B------:R-:W2:Y:S01]  /*0560*/  LDCU UR53, c[0x0][0x3b0] ;  /* 0x00007600ff3577ac */ /* 0x000ea20008000800 */
[----:B------:R-:W2:Y:S01]  /*0570*/  LDCU UR52, c[0x0][0x3b0] ;  /* 0x00007600ff3477ac */ /* 0x000ea20008000800 */
[----:B------:R-:W2:Y:S01]  /*0580*/  LDCU UR49, c[0x0][0x3b0] ;  /* 0x00007600ff3177ac */ /* 0x000ea20008000800 */
[----:B-1----:R-:W-:Y:S01]  /*0590*/  VIADD R2, R0, 0xffffffe ;  /* 0x0ffffffe00027836 */ /* 0x002fe20000000000 */
[----:B------:R-:W1:Y:S01]  /*05a0*/  LDCU UR45, c[0x0][0x3b0] ;  /* 0x00007600ff2d77ac */ /* 0x000e620008000800 */
[----:B------:R-:W-:-:S02]  /*05b0*/  IMAD.MOV R0, RZ, RZ, -R12 ;  /* 0x000000ffff007224 */ /* 0x000fc400078e0a0c */
[----:B------:R2:W1:Y:S01]  /*05c0*/  F2I.FTZ.U32.TRUNC.NTZ R3, R2 ;  /* 0x0000000200037305 */ /* 0x000462000021f000 */
[----:B------:R-:W3:Y:S01]  /*05d0*/  LDCU UR43, c[0x0][0x3b0] ;  /* 0x00007600ff2b77ac */ /* 0x000ee20008000800 */
[----:B------:R-:W3:Y:S01]  /*05e0*/  LDCU UR37, c[0x0][0x3b0] ;  /* 0x00007600ff2577ac */ /* 0x000ee20008000800 */
[----:B--2---:R-:W-:Y:S01]  /*05f0*/  IMAD.MOV.U32 R2, RZ, RZ, RZ ;  /* 0x000000ffff027224 */ /* 0x004fe200078e00ff */
[----:B------:R-:W2:Y:S01]  /*0600*/  LDCU UR35, c[0x0][0x3b0] ;  /* 0x00007600ff2377ac */ /* 0x000ea20008000800 */
[----:B------:R-:W2:Y:S01]  /*0610*/  LDCU UR33, c[0x0][0x3b0] ;  /* 0x00007600ff2177ac */ /* 0x000ea20008000800 */
[----:B-1----:R-:W-:Y:S01]  /*0620*/  IADD3 R8, PT, PT, RZ, -R3, RZ ;  /* 0x80000003ff087210 */ /* 0x002fe20007ffe0ff */
[----:B------:R-:W1:Y:S04]  /*0630*/  LDCU UR32, c[0x0][0x3b0] ;  /* 0x00007600ff2077ac */ /* 0x000e680008000800 */
[----:B------:R-:W-:-:S02]  /*0640*/  IMAD R11, R8, R9, RZ ;  /* 0x00000009080b7224 */ /* 0x000fc400078e02ff */
[----:B------:R-:W-:Y:S01]  /*0650*/  IMAD.MOV.U32 R8, RZ, RZ, R10 ;  /* 0x000000ffff087224 */ /* 0x000fe200078e000a */
[----:B------:R-:W-:Y:S01]  /*0660*/  IABS R10, R4 ;  /* 0x00000004000a7213 */ /* 0x000fe20000000000 */
[----:B------:R-:W-:Y:S01]  /*0670*/  IMAD.HI.U32 R3, R3, R11, R2 ;  /* 0x0000000b03037227 */ /* 0x000fe200078e0002 */
[----:B------:R-:W1:Y:S01]  /*0680*/  LDCU UR42, c[0x0][0x3b0] ;  /* 0x00007600ff2a77ac */ /* 0x000e620008000800 */
[----:B------:R-:W1:Y:S04]  /*0690*/  LDCU UR71, c[0x0][0x3b0] ;  /* 0x00007600ff4777ac */ /* 0x000e680008000800 */
[----:B------:R-:W-:Y:S01]  /*06a0*/  IMAD.HI.U32 R3, R3, R8, RZ ;  /* 0x0000000803037227 */ /* 0x000fe200078e00ff */
[----:B------:R-:W1:Y:S03]  /*06b0*/  LDCU UR70, c[0x0][0x3b0] ;  /* 0x00007600ff4677ac */ /* 0x000e660008000800 */
[----:B------:R-:W-:Y:S01]  /*06c0*/  IMAD R0, R3, R0, R8 ;  /* 0x0000000003007224 */ /* 0x000fe200078e0208 */
[----:B------:R-:W1:Y:S04]  /*06d0*/  LDCU UR68, c[0x0][0x3b0] ;  /* 0x00007600ff4477ac */ /* 0x000e680008000800 */
[----:B------:R-:W-:Y:S01]  /*06e0*/  ISETP.GT.U32.AND P1, PT, R9, R0, PT ;  /* 0x000000000900720c */ /* 0x000fe20003f24070 */
[----:B------:R-:W1:Y:S01]  /*06f0*/  LDCU UR31, c[0x0][0x3b0] ;  /* 0x00007600ff1f77ac */ /* 0x000e620008000800 */
[----:B------:R-:W1:Y:S01]  /*0700*/  LDCU UR62, c[0x0][0x3b0] ;  /* 0x00007600ff3e77ac */ /* 0x000e620008000800 */
[----:B------:R-:W1:Y:S10]  /*0710*/  LDCU UR66, c[0x0][0x3b0] ;  /* 0x00007600ff4277ac */ /* 0x000e740008000800 */
[-C--:B------:R-:W-:Y:S01]  /*0720*/  @!P1 IADD3 R0, PT, PT, R0, -R9.reuse, RZ ;  /* 0x8000000900009210 */ /* 0x080fe20007ffe0ff */
[----:B------:R-:W-:Y:S01]  /*0730*/  @!P1 VIADD R3, R3, 0x1 ;  /* 0x0000000103039836 */ /* 0x000fe20000000000 */
[----:B------:R-:W-:Y:S01]  /*0740*/  ISETP.NE.AND P1, PT, R6, RZ, PT ;  /* 0x000000ff0600720c */ /* 0x000fe20003f25270 */
[----:B------:R-:W1:Y:S01]  /*0750*/  LDCU UR64, c[0x0][0x3b0] ;  /* 0x00007600ff4077ac */ /* 0x000e620008000800 */
[----:B------:R-:W-:-:S02]  /*0760*/  ISETP.GE.U32.AND P0, PT, R0, R9, PT ;  /* 0x000000090000720c */ /* 0x000fc40003f06070 */
[-C--:B------:R-:W-:Y:S01]  /*0770*/  LOP3.LUT R0, R7, R6.reuse, RZ, 0x3c, !PT ;  /* 0x0000000607007212 */ /* 0x080fe200078e3cff */
[----:B------:R-:W1:Y:S03]  /*0780*/  LDCU UR24, c[0x0][0x3b0] ;  /* 0x00007600ff1877ac */ /* 0x000e660008000800 */
[----:B------:R-:W-:Y:S01]  /*0790*/  ISETP.GE.AND P2, PT, R0, RZ, PT ;  /* 0x000000ff0000720c */ /* 0x000fe20003f46270 */
[----:B------:R-:W1:Y:S01]  /*07a0*/  LDCU UR60, c[0x0][0x3b0] ;  /* 0x00007600ff3c77ac */ /* 0x000e620008000800 */
[----:B------:R-:W-:Y:S01]  /*07b0*/  IADD3 R0, PT, PT, R4, 0xff, RZ ;  /* 0x000000ff04007810 */ /* 0x000fe20007ffe0ff */
[----:B------:R-:W1:Y:S04]  /*07c0*/  LDCU UR58, c[0x0][0x3b0] ;  /* 0x00007600ff3a77ac */ /* 0x000e680008000800 */
[----:B------:R-:W-:Y:S01]  /*07d0*/  @P0 VIADD R3, R3, 0x1 ;  /* 0x0000000103030836 */ /* 0x000fe20000000000 */
[----:B------:R-:W1:Y:S03]  /*07e0*/  LDCU UR20, c[0x0][0x3b0] ;  /* 0x00007600ff1477ac */ /* 0x000e660008000800 */
[----:B------:R-:W-:Y:S01]  /*07f0*/  IMAD.MOV.U32 R2, RZ, RZ, R3 ;  /* 0x000000ffff027224 */ /* 0x000fe200078e0003 */
[----:B------:R-:W-:Y:S01]  /*0800*/  SHF.R.S32.HI R3, RZ, 0x1f, R0 ;  /* 0x0000001fff037819 */ /* 0x000fe20000011400 */
[----:B------:R-:W1:Y:S02]  /*0810*/  LDCU UR50, c[0x0][0x3b0] ;  /* 0x00007600ff3277ac */ /* 0x000e640008000800 */
[----:B------:R-:W-:Y:S01]  /*0820*/  @!P2 IMAD.MOV R2, RZ, RZ, -R2 ;  /* 0x000000ffff02a224 */ /* 0x000fe200078e0a02 */
[----:B------:R-:W-:Y:S01]  /*0830*/  @!P1 LOP3.LUT R2, RZ, R6, RZ, 0x33, !PT ;  /* 0x00000006ff029212 */ /* 0x000fe200078e33ff */
[----:B------:R-:W1:Y:S01]  /*0840*/  LDCU UR22, c[0x0][0x3b0] ;  /* 0x00007600ff1677ac */ /* 0x000e620008000800 */
[----:B------:R-:W-:-:S03]  /*0850*/  LEA.HI R3, R3, R0, RZ, 0x8 ;  /* 0x0000000003037211 */ /* 0x000fc600078f40ff */
[C---:B------:R-:W-:Y:S01]  /*0860*/  IMAD.SHL.U32 R12, R2.reuse, 0x4, RZ ;  /* 0x00000004020c7824 */ /* 0x040fe200078e00ff */
[----:B------:R-:W-:Y:S01]  /*0870*/  IADD3 R2, PT, PT, -R2, RZ, RZ ;  /* 0x000000ff02027210 */ /* 0x000fe20007ffe1ff */
[----:B------:R-:W1:Y:S03]  /*0880*/  LDCU UR16, c[0x0][0x3b0] ;  /* 0x00007600ff1077ac */ /* 0x000e660008000800 */
[----:B------:R-:W-:Y:S01]  /*0890*/  LEA.HI.SX32 R3, R3, -R12, 0x18 ;  /* 0x8000000c03037211 */ /* 0x000fe200078fc2ff */
[----:B------:R-:W-:Y:S01]  /*08a0*/  IMAD R14, R6, R2, R7 ;  /* 0x00000002060e7224 */ /* 0x000fe200078e0207 */
[----:B------:R-:W1:Y:S02]  /*08b0*/  LDCU UR54, c[0x0][0x3b0] ;  /* 0x00007600ff3677ac */ /* 0x000e640008000800 */
[----:B------:R-:W-:Y:S02]  /*08c0*/  VIMNMX R13, PT, PT, R3, 0x4, PT ;  /* 0x00000004030d7848 */ /* 0x000fe40003fe0100 */
[----:B------:R-:W-:Y:S01]  /*08d0*/  IABS R11, R14 ;  /* 0x0000000e000b7213 */ /* 0x000fe20000000000 */
[----:B------:R-:W1:Y:S01]  /*08e0*/  LDCU UR18, c[0x0][0x3b0] ;  /* 0x00007600ff1277ac */ /* 0x000e620008000800 */
[----:B------:R-:W-:-:S02]  /*08f0*/  IABS R9, R13 ;  /* 0x0000000d00097213 */ /* 0x000fc40000000000 */
[----:B------:R-:W-:Y:S01]  /*0900*/  IABS R6, R13 ;  /* 0x0000000d00067213 */ /* 0x000fe20000000000 */
[----:B------:R-:W1:Y:S01]  /*0910*/  LDCU UR75, c[0x0][0x3b0] ;  /* 0x00007600ff4b77ac */ /* 0x000e620008000800 */
[----:B------:R-:W2:Y:S01]  /*0920*/  I2F.RP R0, R9 ;  /* 0x0000000900007306 */ /* 0x000ea20000209400 */
[----:B------:R-:W1:Y:S01]  /*0930*/  LDCU UR44, c[0x0][0x3b0] ;  /* 0x00007600ff2c77ac */ /* 0x000e620008000800 */
[----:B------:R-:W1:Y:S01]  /*0940*/  LDCU UR41, c[0x0][0x3b0] ;  /* 0x00007600ff2977ac */ /* 0x000e620008000800 */
[----:B------:R-:W1:Y:S05]  /*0950*/  LDCU UR9, c[0x0][0x3b0] ;  /* 0x00007600ff0977ac */ /* 0x000e6a0008000800 */
[----:B--2---:R-:W2:Y:S01]  /*0960*/  MUFU.RCP R0, R0 ;  /* 0x0000000000007308 */ /* 0x004ea20000001000 */
[----:B------:R-:W1:Y:S01]  /*0970*/  LDCU UR46, c[0x0][0x3b0] ;  /* 0x00007600ff2e77ac */ /* 0x000e620008000800 */
[----:B------:R-:W1:Y:S01]  /*0980*/  LDCU UR39, c[0x0][0x3b0] ;  /* 0x00007600ff2777ac */ /* 0x000e620008000800 */
[----:B------:R-:W1:Y:S01]  /*0990*/  LDCU UR38, c[0x0][0x3b0] ;  /* 0x00007600ff2677ac */ /* 0x000e620008000800 */
[----:B------:R-:W1:Y:S01]  /*09a0*/  LDCU UR40, c[0x0][0x3b0] ;  /* 0x00007600ff2877ac */ /* 0x000e620008000800 */
[----:B--2---:R-:W-:Y:S01]  /*09b0*/  VIADD R3, R0, 0xffffffe ;  /* 0x0ffffffe00037836 */ /* 0x004fe20000000000 */
[----:B------:R-:W-:Y:S01]  /*09c0*/  IADD3 R0, PT, PT, RZ, -R6, RZ ;  /* 0x80000006ff007210 */ /* 0x000fe20007ffe0ff */
[----:B------:R-:W2:Y:S01]  /*09d0*/  LDCU UR77, c[0x0][0x3b0] ;  /* 0x00007600ff4d77ac */ /* 0x000ea20008000800 */
[----:B------:R-:W-:-:S03]  /*09e0*/  IABS R6, R5 ;  /* 0x0000000500067213 */ /* 0x000fc60000000000 */
[----:B------:R-:W1:Y:S01]  /*09f0*/  F2I.FTZ.U32.TRUNC.NTZ R3, R3 ;  /* 0x0000000300037305 */ /* 0x000e62000021f000 */
[----:B------:R-:W2:Y:S01]  /*0a00*/  LDCU UR28, c[0x0][0x3b0] ;  /* 0x00007600ff1c77ac */ /* 0x000ea20008000800 */
[----:B------:R-:W2:Y:S01]  /*0a10*/  LDCU UR26, c[0x0][0x3b0] ;  /* 0x00007600ff1a77ac */ /* 0x000ea20008000800 */
[----:B------:R-:W2:Y:S01]  /*0a20*/  LDCU UR34, c[0x0][0x3b0] ;  /* 0x00007600ff2277ac */ /* 0x000ea20008000800 */
[----:B------:R-:W2:Y:S01]  /*0a30*/  LDCU UR29, c[0x0][0x3b0] ;  /* 0x00007600ff1d77ac */ /* 0x000ea20008000800 */
[----:B-1----:R-:W-:Y:S01]  /*0a40*/  IMAD.MOV R8, RZ, RZ, -R3 ;  /* 0x000000ffff087224 */ /* 0x002fe200078e0a03 */
[----:B------:R-:W1:Y:S03]  /*0a50*/  LDCU UR36, c[0x0][0x3b0] ;  /* 0x00007600ff2477ac */ /* 0x000e660008000800 */
[----:B------:R-:W-:Y:S01]  /*0a60*/  IMAD.MOV.U32 R2, RZ, RZ, R8 ;  /* 0x000000ffff027224 */ /* 0x000fe200078e0008 */
[----:B------:R-:W1:Y:S03]  /*0a70*/  LDCU UR6, c[0x0][0x3b0] ;  /* 0x00007600ff0677ac */ /* 0x000e660008000800 */
[----:B------:R-:W-:-:S02]  /*0a80*/  IMAD R7, R2, R9, RZ ;  /* 0x0000000902077224 */ /* 0x000fc400078e02ff */
[----:B------:R-:W-:Y:S01]  /*0a90*/  IMAD.MOV.U32 R2, RZ, RZ, RZ ;  /* 0x000000ffff027224 */ /* 0x000fe200078e00ff */
[----:B------:R-:W1:Y:S03]  /*0aa0*/  LDCU UR23, c[0x0][0x3b0] ;  /* 0x00007600ff1777ac */ /* 0x000e660008000800 */
[----:B------:R-:W-:Y:S01]  /*0ab0*/  IMAD.HI.U32 R2, R3, R7, R2 ;  /* 0x0000000703027227 */ /* 0x000fe200078e0002 */
[----:B------:R-:W1:Y:S01]  /*0ac0*/  LDCU UR8, c[0x0][0x3b0] ;  /* 0x00007600ff0877ac */ /* 0x000e620008000800 */
[----:B------:R-:W1:Y:S01]  /*0ad0*/  I2F.RP R3, R10 ;  /* 0x0000000a00037306 */ /* 0x000e620000209400 */
[----:B------:R-:W2:Y:S03]  /*0ae0*/  LDCU UR27, c[0x0][0x3b0] ;  /* 0x00007600ff1b77ac */ /* 0x000ea60008000800 */
[----:B------:R-:W-:Y:S01]  /*0af0*/  IMAD.HI.U32 R2, R2, R11, RZ ;  /* 0x0000000b02027227 */ /* 0x000fe200078e00ff */
[----:B------:R-:W2:Y:S03]  /*0b00*/  LDCU UR30, c[0x0][0x3b0] ;  /* 0x00007600ff1e77ac */ /* 0x000ea60008000800 */
[----:B------:R-:W-:Y:S01]  /*0b10*/  IMAD R0, R2, R0, R11 ;  /* 0x0000000002007224 */ /* 0x000fe200078e020b */
[----:B------:R-:W2:Y:S01]  /*0b20*/  I2F.RP R7, R6 ;  /* 0x0000000600077306 */ /* 0x000ea20000209400 */
[----:B------:R-:W3:Y:S03]  /*0b30*/  LDCU UR21, c[0x0][0x3b0] ;  /* 0x00007600ff1577ac */ /* 0x000ee60008000800 */
[----:B------:R-:W-:Y:S01]  /*0b40*/  ISETP.GT.U32.AND P1, PT, R9, R0, PT ;  /* 0x000000000900720c */ /* 0x000fe20003f24070 */
[----:B------:R-:W3:Y:S03]  /*0b50*/  LDCU UR11, c[0x0][0x3b0] ;  /* 0x00007600ff0b77ac */ /* 0x000ee60008000800 */
[----:B-1----:R-:W-:Y:S01]  /*0b60*/  MUFU.RCP R3, R3 ;  /* 0x0000000300037308 */ /* 0x002fe20000001000 */
[----:B------:R-:W1:Y:S01]  /*0b70*/  LDCU UR25, c[0x0][0x3b0] ;  /* 0x00007600ff1977ac */ /* 0x000e620008000800 */
[----:B------:R-:W1:Y:S06]  /*0b80*/  LDCU UR19, c[0x0][0x3b0] ;  /* 0x00007600ff1377ac */ /* 0x000e6c0008000800 */
[----:B--2---:R-:W2:Y:S01]  /*0b90*/  MUFU.RCP R7, R7 ;  /* 0x0000000700077308 */ /* 0x004ea20000001000 */
[----:B------:R-:W-:Y:S01]  /*0ba0*/  @!P1 IMAD.IADD R0, R0, 0x1, -R9 ;  /* 0x0000000100009824 */ /* 0x000fe200078e0a09 */
[----:B------:R-:W1:Y:S01]  /*0bb0*/  LDCU UR17, c[0x0][0x3b0] ;  /* 0x00007600ff1177ac */ /* 0x000e620008000800 */
[----:B------:R-:W-:Y:S01]  /*0bc0*/  @!P1 VIADD R2, R2, 0x1 ;  /* 0x0000000102029836 */ /* 0x000fe20000000000 */
[----:B------:R-:W-:Y:S01]  /*0bd0*/  BAR.SYNC.DEFER_BLOCKING 0x0 ;  /* 0x0000000000007b1d */ /* 0x000fe20000010000 */
[----:B------:R-:W-:-:S02]  /*0be0*/  ISETP.NE.AND P1, PT, R13, RZ, PT ;  /* 0x000000ff0d00720c */ /* 0x000fc40003f25270 */
[----:B------:R-:W-:Y:S02]  /*0bf0*/  ISETP.GE.U32.AND P0, PT, R0, R9, PT ;  /* 0x000000090000720c */ /* 0x000fe40003f06070 */
[----:B------:R-:W-:Y:S01]  /*0c00*/  LOP3.LUT R0, R14, R13, RZ, 0x3c, !PT ;  /* 0x0000000d0e007212 */ /* 0x000fe200078e3cff */
[----:B------:R-:W1:Y:S03]  /*0c10*/  LDCU UR76, c[0x0][0x3b0] ;  /* 0x00007600ff4c77ac */ /* 0x000e660008000800 */
[----:B------:R-:W-:Y:S01]  /*0c20*/  ISETP.GE.AND P2, PT, R0, RZ, PT ;  /* 0x000000ff0000720c */ /* 0x000fe20003f46270 */
[----:B--2---:R-:W-:-:S06]  /*0c30*/  VIADD R8, R7, 0xffffffe ;  /* 0x0ffffffe07087836 */ /* 0x004fcc0000000000 */
[----:B------:R-:W-:Y:S01]  /*0c40*/  @P0 VIADD R2, R2, 0x1 ;  /* 0x0000000102020836 */ /* 0x000fe20000000000 */
[----:B------:R2:W1:Y:S04]  /*0c50*/  F2I.FTZ.U32.TRUNC.NTZ R9, R8 ;  /* 0x0000000800097305 */ /* 0x000468000021f000 */
[----:B------:R-:W-:Y:S01]  /*0c60*/  MOV R198, R2 ;  /* 0x0000000200c67202 */ /* 0x000fe20000000f00 */
[----:B------:R-:W-:-:S04]  /*0c70*/  VIADD R2, R3, 0xffffffe ;  /* 0x0ffffffe03027836 */ /* 0x000fc80000000000 */
[----:B------:R-:W-:Y:S01]  /*0c80*/  @!P2 IMAD.MOV R198, RZ, RZ, -R198 ;  /* 0x000000ffffc6a224 */ /* 0x000fe200078e0ac6 */
[----:B------:R3:W4:Y:S01]  /*0c90*/  F2I.FTZ.U32.TRUNC.NTZ R3, R2 ;  /* 0x0000000200037305 */ /* 0x000722000021f000 */
[----:B------:R-:W-:Y:S01]  /*0ca0*/  @!P1 LOP3.LUT R198, RZ, R13, RZ, 0x33, !PT ;  /* 0x0000000dffc69212 */ /* 0x000fe200078e33ff */
[----:B--2---:R-:W-:-:S03]  /*0cb0*/  IMAD.MOV.U32 R8, RZ, RZ, RZ ;  /* 0x000000ffff087224 */ /* 0x004fc600078e00ff */
[C---:B------:R-:W-:Y:S01]  /*0cc0*/  IADD3 R0, PT, PT, -R198.reuse, RZ, RZ ;  /* 0x000000ffc6007210 */ /* 0x040fe20007ffe1ff */
[----:B-1----:R-:W-:Y:S02]  /*0cd0*/  IMAD.MOV R15, RZ, RZ, -R9 ;  /* 0x000000ffff0f7224 */ /* 0x002fe400078e0a09 */
[----:B------:R-:W-:Y:S02]  /*0ce0*/  IMAD.SHL.U32 R198, R198, 0x80, RZ ;  /* 0x00000080c6c67824 */ /* 0x000fe400078e00ff */
[----:B---3--:R-:W-:Y:S02]  /*0cf0*/  HFMA2 R2, -RZ, RZ, 0, 0 ;  /* 0x00000000ff027431 */ /* 0x008fe400000001ff */
[----:B------:R-:W-:Y:S02]  /*0d00*/  IMAD R0, R13, R0, R14 ;  /* 0x000000000d007224 */ /* 0x000fe400078e020e */
[C---:B------:R-:W-:Y:S01]  /*0d10*/  VIADD R22, R198.reuse, 0xc ;  /* 0x0000000cc6167836 */ /* 0x040fe20000000000 */
[----:B------:R-:W-:Y:S01]  /*0d20*/  IADD3 R18, PT, PT, R198, 0x7f, RZ ;  /* 0x0000007fc6127810 */ /* 0x000fe20007ffe0ff */
[----:B------:R-:W-:Y:S01]  /*0d30*/  IMAD.IADD R0, R12, 0x1, R0 ;  /* 0x000000010c007824 */ /* 0x000fe200078e0200 */
[----:B------:R-:W-:Y:S01]  /*0d40*/  IADD3 R14, PT, PT, R198, 0x1, RZ ;  /* 0x00000001c60e7810 */ /* 0x000fe20007ffe0ff */
[----:B----4-:R-:W-:Y:S01]  /*0d50*/  IMAD.MOV R7, RZ, RZ, -R3 ;  /* 0x000000ffff077224 */ /* 0x010fe200078e0a03 */
[----:B------:R-:W1:Y:S01]  /*0d60*/  LDS R12, [UR7] ;  /* 0x00000007ff0c7984 */ /* 0x000e620008000800 */
[----:B------:R-:W-:Y:S01]  /*0d70*/  IMAD R199, R0, 0x100, R83 ;  /* 0x0000010000c77824 */ /* 0x000fe200078e0253 */
[----:B------:R-:W-:Y:S01]  /*0d80*/  IADD3 R17, PT, PT, R198, 0x3, RZ ;  /* 0x00000003c6117810 */ /* 0x000fe20007ffe0ff */
[----:B------:R-:W-:Y:S01]  /*0d90*/  IMAD R7, R7, R10, RZ ;  /* 0x0000000a07077224 */ /* 0x000fe200078e02ff */
[----:B------:R-:W-:Y:S01]  /*0da0*/  ISETP.GE.AND P4, PT, R18, RZ, PT ;  /* 0x000000ff1200720c */ /* 0x000fe20003f86270 */
[----:B------:R-:W-:Y:S01]  /*0db0*/  VIADD R200, R199, 0x80 ;  /* 0x00000080c7c87836 */ /* 0x000fe20000000000 */
[----:B------:R-:W-:Y:S01]  /*0dc0*/  IABS R11, R199 ;  /* 0x000000c7000b7213 */ /* 0x000fe20000000000 */
[----:B------:R-:W-:Y:S01]  /*0dd0*/  IMAD.HI.U32 R2, R3, R7, R2 ;  /* 0x0000000703027227 */ /* 0x000fe200078e0002 */
[----:B------:R-:W-:-:S02]  /*0de0*/  IADD3 R20, PT, PT, R198, 0xb, RZ ;  /* 0x0000000bc6147810 */ /* 0x000fc40007ffe0ff */
[----:B------:R-:W-:Y:S01]  /*0df0*/  IABS R13, R200 ;  /* 0x000000c8000d7213 */ /* 0x000fe20000000000 */
[----:B------:R-:W-:Y:S01]  /*0e00*/  IMAD R3, R15, R6, RZ ;  /* 0x000000060f037224 */ /* 0x000fe200078e02ff */
[----:B------:R-:W-:Y:S01]  /*0e10*/  IABS R15, R18 ;  /* 0x00000012000f7213 */ /* 0x000fe20000000000 */
[C---:B------:R-:W-:Y:S01]  /*0e20*/  VIADD R18, R198.reuse, 0x9 ;  /* 0x00000009c6127836 */ /* 0x040fe20000000000 */
[----:B------:R-:W-:Y:S01]  /*0e30*/  IABS R25, R22 ;  /* 0x0000001600197213 */ /* 0x000fe20000000000 */
[----:B------:R-:W-:Y:S01]  /*0e40*/  IMAD.HI.U32 R0, R9, R3, R8 ;  /* 0x0000000309007227 */ /* 0x000fe200078e0008 */
[----:B------:R-:W-:Y:S02]  /*0e50*/  IADD3 R39, PT, PT, R198, 0x1e, RZ ;  /* 0x0000001ec6277810 */ /* 0x000fe40007ffe0ff */
[----:B------:R-:W-:Y:S01]  /*0e60*/  IABS R21, R18 ;  /* 0x0000001200157213 */ /* 0x000fe20000000000 */
[----:B------:R-:W-:Y:S01]  /*0e70*/  IMAD.HI.U32 R3, R2, R11, RZ ;  /* 0x0000000b02037227 */ /* 0x000fe200078e00ff */
[----:B------:R-:W-:-:S02]  /*0e80*/  IADD3 R45, PT, PT, R198, 0x2a, RZ ;  /* 0x0000002ac62d7810 */ /* 0x000fc40007ffe0ff */
[----:B------:R-:W-:Y:S01]  /*0e90*/  IADD3 R146, PT, PT, R198, 0x63, RZ ;  /* 0x00000063c6927810 */ /* 0x000fe20007ffe0ff */
[----:B------:R-:W-:Y:S01]  /*0ea0*/  IMAD.HI.U32 R2, R2, R13, RZ ;  /* 0x0000000d02027227 */ /* 0x000fe200078e00ff */
[C---:B------:R-:W-:Y:S02]  /*0eb0*/  IADD3 R150, PT, PT, R198.reuse, 0x6b, RZ ;  /* 0x0000006bc6967810 */ /* 0x040fe40007ffe0ff */
[C---:B------:R-:W-:Y:S01]  /*0ec0*/  IADD3 R157, PT, PT, R198.reuse, 0x6f, RZ ;  /* 0x0000006fc69d7810 */ /* 0x040fe20007ffe0ff */
[----:B------:R-:W-:Y:S01]  /*0ed0*/  IMAD.MOV R3, RZ, RZ, -R3 ;  /* 0x000000ffff037224 */ /* 0x000fe200078e0a03 */
[----:B------:R-:W-:Y:S01]  /*0ee0*/  IADD3 R55, PT, PT, R198, 0x72, RZ ;  /* 0x00000072c6377810 */ /* 0x000fe20007ffe0ff */
[----:B------:R-:W-:Y:S01]  /*0ef0*/  IMAD.HI.U32 R7, R0, R15, RZ ;  /* 0x0000000f00077227 */ /* 0x000fe200078e00ff */
[----:B------:R-:W-:Y:S02]  /*0f00*/  IABS R59, R157 ;  /* 0x0000009d003b7213 */ /* 0x000fe40000000000 */
[----:B------:R-:W-:Y:S01]  /*0f10*/  IABS R71, R55 ;  /* 0x0000003700477213 */ /* 0x000fe20000000000 */
[----:B------:R-:W-:Y:S01]  /*0f20*/  IMAD.MOV R8, RZ, RZ, -R2 ;  /* 0x000000ffff087224 */ /* 0x000fe200078e0a02 */
[----:B------:R-:W-:Y:S01]  /*0f30*/  IADD3 R79, PT, PT, R198, 0x76, RZ ;  /* 0x00000076c64f7810 */ /* 0x000fe20007ffe0ff */
[C---:B------:R-:W-:Y:S01]  /*0f40*/  IMAD R2, R10.reuse, R3, R11 ;  /* 0x000000030a027224 */ /* 0x040fe200078e020b */
[----:B------:R-:W-:Y:S01]  /*0f50*/  IABS R3, R14 ;  /* 0x0000000e00037213 */ /* 0x000fe20000000000 */
[----:B------:R-:W-:Y:S01]  /*0f60*/  IMAD.MOV R9, RZ, RZ, -R7 ;  /* 0x000000ffff097224 */ /* 0x000fe200078e0a07 */
[----:B------:R-:W-:Y:S01]  /*0f70*/  IABS R93, R79 ;  /* 0x0000004f005d7213 */ /* 0x000fe20000000000 */
[C---:B------:R-:W-:Y:S01]  /*0f80*/  IMAD R7, R10.reuse, R8, R13 ;  /* 0x000000080a077224 */ /* 0x040fe200078e020d */
[----:B------:R-:W-:Y:S01]  /*0f90*/  ISETP.GT.U32.AND P0, PT, R10, R2, PT ;  /* 0x000000020a00720c */ /* 0x000fe20003f04070 */
[----:B------:R-:W-:Y:S01]  /*0fa0*/  IMAD R15, R6, R9, R15 ;  /* 0x00000009060f7224 */ /* 0x000fe200078e020f */
[----:B------:R-:W-:Y:S01]  /*0fb0*/  SHF.R.U32.HI R8, RZ, 0x5, R16 ;  /* 0x00000005ff087819 */ /* 0x000fe20000011610 */
[----:B------:R-:W-:Y:S01]  /*0fc0*/  IMAD.MOV.U32 R9, RZ, RZ, R3 ;  /* 0x000000ffff097224 */ /* 0x000fe200078e0003 */
[----:B------:R-:W-:Y:S01]  /*0fd0*/  ISETP.GT.U32.AND P1, PT, R10, R7, PT ;  /* 0x000000070a00720c */ /* 0x000fe20003f24070 */
[----:B------:R-:W-:Y:S01]  /*0fe0*/  VIADD R16, R198, 0x2 ;  /* 0x00000002c6107836 */ /* 0x000fe20000000000 */
[----:B------:R-:W-:Y:S01]  /*0ff0*/  IABS R13, R17 ;  /* 0x00000011000d7213 */ /* 0x000fe20000000000 */
[----:B------:R-:W-:Y:S01]  /*1000*/  IMAD.HI.U32 R3, R0, R9, RZ ;  /* 0x0000000900037227 */ /* 0x000fe200078e00ff */
[----:B------:R-:W-:-:S02]  /*1010*/  ISETP.GT.U32.AND P2, PT, R6, R15, PT ;  /* 0x0000000f0600720c */ /* 0x000fc40003f44070 */
[----:B------:R-:W-:Y:S01]  /*1020*/  IABS R11, R16 ;  /* 0x00000010000b7213 */ /* 0x000fe20000000000 */
[----:B------:R-:W-:Y:S01]  /*1030*/  IMAD.MOV R3, RZ, RZ, -R3 ;  /* 0x000000ffff037224 */ /* 0x000fe200078e0a03 */
[----:B------:R-:W-:Y:S01]  /*1040*/  R2UR UR4, R8 ;  /* 0x00000000080472ca */ /* 0x000fe200000e0000 */
[--C-:B------:R-:W-:Y:S01]  /*1050*/  @!P0 IMAD.IADD R2, R2, 0x1, -R10.reuse ;  /* 0x0000000102028824 */ /* 0x100fe200078e0a0a */
[----:B-1----:R-:W-:Y:S01]  /*1060*/  R2UR UR10, R12 ;  /* 0x000000000c0a72ca */ /* 0x002fe200000e0000 */
[----:B------:R-:W-:Y:S01]  /*1070*/  IMAD R9, R6, R3, R9 ;  /* 0x0000000306097224 */ /* 0x000fe200078e0209 */
[----:B------:R-:W-:Y:S01]  /*1080*/  ISETP.GE.AND P6, PT, R16, RZ, PT ;  /* 0x000000ff1000720c */ /* 0x000fe20003fc6270 */
[----:B------:R-:W-:Y:S01]  /*1090*/  @!P1 IMAD.IADD R7, R7, 0x1, -R10 ;  /* 0x0000000107079824 */ /* 0x000fe200078e0a0a */
[----:B------:R-:W-:Y:S01]  /*10a0*/  ISETP.GT.U32.AND P3, PT, R10, R2, PT ;  /* 0x000000020a00720c */ /* 0x000fe20003f64070 */
[----:B------:R-:W-:Y:S01]  /*10b0*/  IMAD.HI.U32 R3, R0, R11, RZ ;  /* 0x0000000b00037227 */ /* 0x000fe200078e00ff */
[----:B------:R-:W-:-:S02]  /*10c0*/  ISETP.GT.U32.AND P1, PT, R6, R9, PT ;  /* 0x000000090600720c */ /* 0x000fc40003f24070 */
[----:B------:R-:W-:Y:S01]  /*10d0*/  ISETP.GT.U32.AND P5, PT, R10, R7, PT ;  /* 0x000000070a00720c */ /* 0x000fe20003fa4070 */
[----:B------:R-:W-:Y:S01]  /*10e0*/  IMAD.HI.U32 R8, R0, R13, RZ ;  /* 0x0000000d00087227 */ /* 0x000fe200078e00ff */
[----:B------:R-:W-:Y:S02]  /*10f0*/  @!P2 IADD3 R15, PT, PT, R15, -R6, RZ ;  /* 0x800000060f0fa210 */ /* 0x000fe40007ffe0ff */
[----:B------:R-:W-:Y:S01]  /*1100*/  ISETP.GE.AND P0, PT, R14, RZ, PT ;  /* 0x000000ff0e00720c */ /* 0x000fe20003f06270 */
[----:B------:R-:W-:Y:S01]  /*1110*/  IMAD.MOV R3, RZ, RZ, -R3 ;  /* 0x000000ffff037224 */ /* 0x000fe200078e0a03 */
[----:B------:R-:W-:Y:S01]  /*1120*/  ISETP.GT.U32.AND P2, PT, R6, R15, PT ;  /* 0x0000000f0600720c */ /* 0x000fe20003f44070 */
[----:B------:R-:W-:Y:S01]  /*1130*/  IMAD.MOV R12, RZ, RZ, -R8 ;  /* 0x000000ffff0c7224 */ /* 0x000fe200078e0a08 */
[----:B------:R-:W-:Y:S01]  /*1140*/  IADD3 R16, PT, PT, R198, 0x8, RZ ;  /* 0x00000008c6107810 */ /* 0x000fe20007ffe0ff */
[----:B------:R-:W-:Y:S01]  /*1150*/  @!P3 IMAD.IADD R2, R2, 0x1, -R10 ;  /* 0x000000010202b824 */ /* 0x000fe200078e0a0a */
[----:B------:R-:W-:Y:S01]  /*1160*/  ISETP.GE.AND P3, PT, R199, RZ, PT ;  /* 0x000000ffc700720c */ /* 0x000fe20003f66270 */
[C---:B------:R-:W-:Y:S01]  /*1170*/  IMAD R8, R6.reuse, R3, R11 ;  /* 0x0000000306087224 */ /* 0x040fe200078e020b */
[----:B------:R-:W-:Y:S01]  /*1180*/  LOP3.LUT R3, RZ, R4, RZ, 0x33, !PT ;  /* 0x00000004ff037212 */ /* 0x000fe200078e33ff */
[----:B------:R-:W-:Y:S01]  /*1190*/  IMAD R13, R6, R12, R13 ;  /* 0x0000000c060d7224 */ /* 0x000fe200078e020d */
[----:B------:R-:W-:Y:S01]  /*11a0*/  @!P5 IADD3 R7, PT, PT, R7, -R10, RZ ;  /* 0x8000000a0707d210 */ /* 0x000fe20007ffe0ff */
[--C-:B------:R-:W-:Y:S01]  /*11b0*/  @!P1 IMAD.IADD R9, R9, 0x1, -R6.reuse ;  /* 0x0000000109099824 */ /* 0x100fe200078e0a06 */
[----:B------:R-:W-:Y:S01]  /*11c0*/  ISETP.GE.AND P5, PT, R200, RZ, PT ;  /* 0x000000ffc800720c */ /* 0x000fe20003fa6270 */
[----:B------:R-:W-:Y:S01]  /*11d0*/  VIADD R10, R198, 0x5 ;  /* 0x00000005c60a7836 */ /* 0x000fe20000000000 */
[----:B------:R-:W-:Y:S01]  /*11e0*/  ISETP.NE.AND P1, PT, R4, RZ, PT ;  /* 0x000000ff0400720c */ /* 0x000fe20003f25270 */
[C---:B------:R-:W-:Y:S01]  /*11f0*/  VIADD R4, R198.reuse, 0x4 ;  /* 0x00000004c6047836 */ /* 0x040fe20000000000 */
[----:B------:R-:W-:Y:S01]  /*1200*/  IADD3 R101, PT, PT, R198, 0x79, RZ ;  /* 0x00000079c6657810 */ /* 0x000fe20007ffe0ff */
[----:B------:R-:W-:Y:S01]  /*1210*/  @!P2 IMAD.IADD R15, R15, 0x1, -R6 ;  /* 0x000000010f0fa824 */ /* 0x000fe200078e0a06 */
[----:B------:R-:W-:Y:S01]  /*1220*/  ISETP.GT.U32.AND P2, PT, R6, R9, PT ;  /* 0x000000090600720c */ /* 0x000fe20003f44070 */
[----:B------:R-:W-:Y:S01]  /*1230*/  VIADD R24, R198, 0xd ;  /* 0x0000000dc6187836 */ /* 0x000fe20000000000 */
[----:B------:R-:W-:Y:S01]  /*1240*/  @!P3 IADD3 R2, PT, PT, -R2, RZ, RZ ;  /* 0x000000ff0202b210 */ /* 0x000fe20007ffe1ff */
[----:B------:R-:W-:Y:S01]  /*1250*/  VIADD R26, R198, 0x12 ;  /* 0x00000012c61a7836 */ /* 0x000fe20000000000 */
[----:B------:R-:W-:Y:S01]  /*1260*/  ISETP.GT.U32.AND P3, PT, R6, R8, PT ;  /* 0x000000080600720c */ /* 0x000fe20003f64070 */
[----:B------:R-:W-:Y:S01]  /*1270*/  VIADD R28, R198, 0x13 ;  /* 0x00000013c61c7836 */ /* 0x000fe20000000000 */
[C---:B------:R-:W-:Y:S01]  /*1280*/  SEL R11, R3.reuse, R2, !P1 ;  /* 0x00000002030b7207 */ /* 0x040fe20004800000 */
[----:B------:R-:W-:Y:S01]  /*1290*/  @!P5 IMAD.MOV R7, RZ, RZ, -R7 ;  /* 0x000000ffff07d224 */ /* 0x000fe200078e0a07 */
[----:B------:R-:W-:Y:S01]  /*12a0*/  ISETP.GT.U32.AND P5, PT, R6, R13, PT ;  /* 0x0000000d0600720c */ /* 0x000fe20003fa4070 */
[C---:B------:R-:W-:Y:S01]  /*12b0*/  VIADD R30, R198.reuse, 0x14 ;  /* 0x00000014c61e7836 */ /* 0x040fe20000000000 */
[----:B------:R-:W-:Y:S01]  /*12c0*/  IABS R19, R10 ;  /* 0x0000000a00137213 */ /* 0x000fe20000000000 */
[----:B------:R-:W-:Y:S01]  /*12d0*/  VIADD R32, R198, 0x16 ;  /* 0x00000016c6207836 */ /* 0x000fe20000000000 */
[----:B------:R-:W-:Y:S01]  /*12e0*/  SEL R12, R3, R7, !P1 ;  /* 0x00000007030c7207 */ /* 0x000fe20004800000 */
[----:B------:R-:W-:Y:S01]  /*12f0*/  IMAD.MOV.U32 R7, RZ, RZ, R15 ;  /* 0x000000ffff077224 */ /* 0x000fe200078e000f */
[----:B------:R-:W-:Y:S01]  /*1300*/  ISETP.GE.AND P1, PT, R17, RZ, PT ;  /* 0x000000ff1100720c */ /* 0x000fe20003f26270 */
[----:B------:R-:W-:Y:S01]  /*1310*/  IMAD.HI.U32 R3, R0, R19, RZ ;  /* 0x0000001300037227 */ /* 0x000fe200078e00ff */
[----:B------:R-:W-:-:S02]  /*1320*/  IABS R17, R4 ;  /* 0x0000000400117213 */ /* 0x000fc40000000000 */
[----:B------:R-:W-:Y:S01]  /*1330*/  @!P3 IADD3 R8, PT, PT, R8, -R6, RZ ;  /* 0x800000060808b210 */ /* 0x000fe20007ffe0ff */
[--C-:B------:R-:W-:Y:S01]  /*1340*/  @!P2 IMAD.IADD R9, R9, 0x1, -R6.reuse ;  /* 0x000000010909a824 */ /* 0x100fe200078e0a06 */
[----:B------:R-:W-:Y:S01]  /*1350*/  ISETP.GE.AND P3, PT, R10, RZ, PT ;  /* 0x000000ff0a00720c */ /* 0x000fe20003f66270 */
[----:B------:R-:W-:Y:S01]  /*1360*/  @!P5 IMAD.IADD R13, R13, 0x1, -R6 ;  /* 0x000000010d0dd824 */ /* 0x000fe200078e0a06 */
[----:B------:R-:W-:Y:S01]  /*1370*/  ISETP.GT.U32.AND P5, PT, R6, R8, PT ;  /* 0x000000080600720c */ /* 0x000fe20003fa4070 */
[----:B------:R-:W-:Y:S01]  /*1380*/  IMAD.HI.U32 R2, R0, R17, RZ ;  /* 0x0000001100027227 */ /* 0x000fe200078e00ff */
[----:B------:R-:W-:Y:S02]  /*1390*/  ISETP.GE.AND P2, PT, R4, RZ, PT ;  /* 0x000000ff0400720c */ /* 0x000fe40003f46270 */
[----:B------:R-:W-:Y:S01]  /*13a0*/  MOV R4, R9 ;  /* 0x0000000900047202 */ /* 0x000fe20000000f00 */
[----:B------:R-:W-:Y:S01]  /*13b0*/  IMAD.MOV R2, RZ, RZ, -R2 ;  /* 0x000000ffff027224 */ /* 0x000fe200078e0a02 */
[----:B------:R-:W-:Y:S01]  /*13c0*/  IABS R27, R24 ;  /* 0x00000018001b7213 */ /* 0x000fe20000000000 */
[----:B------:R-:W-:Y:S01]  /*13d0*/  @!P4 IMAD.MOV R7, RZ, RZ, -R7 ;  /* 0x000000ffff07c224 */ /* 0x000fe200078e0a07 */
[C---:B------:R-:W-:Y:S01]  /*13e0*/  ISETP.GT.U32.AND P4, PT, R6.reuse, R13, PT ;  /* 0x0000000d0600720c */ /* 0x040fe20003f84070 */
[----:B------:R-:W-:Y:S01]  /*13f0*/  IMAD R10, R6, R2, R17 ;  /* 0x00000002060a7224 */ /* 0x000fe200078e0211 */
[----:B------:R-:W-:Y:S01]  /*1400*/  @!P0 IADD3 R4, PT, PT, -R4, RZ, RZ ;  /* 0x000000ff04048210 */ /* 0x000fe20007ffe1ff */
[----:B------:R-:W-:Y:S01]  /*1410*/  IMAD.MOV R3, RZ, RZ, -R3 ;  /* 0x000000ffff037224 */ /* 0x000fe200078e0a03 */
[----:B------:R-:W-:Y:S01]  /*1420*/  IABS R35, R26 ;  /* 0x0000001a00237213 */ /* 0x000fe20000000000 */
[--C-:B------:R-:W-:Y:S01]  /*1430*/  @!P5 IMAD.IADD R8, R8, 0x1, -R6.reuse ;  /* 0x000000010808d824 */ /* 0x100fe200078e0a06 */
[----:B------:R-:W-:Y:S01]  /*1440*/  ISETP.GT.U32.AND P5, PT, R6, R10, PT ;  /* 0x0000000a0600720c */ /* 0x000fe20003fa4070 */
[----:B------:R-:W-:Y:S01]  /*1450*/  VIADD R9, R198, 0x6 ;  /* 0x00000006c6097836 */ /* 0x000fe20000000000 */
[----:B------:R-:W-:Y:S01]  /*1460*/  IABS R103, R101 ;  /* 0x0000006500677213 */ /* 0x000fe20000000000 */
[----:B------:R-:W-:Y:S01]  /*1470*/  IMAD R3, R6, R3, R19 ;  /* 0x0000000306037224 */ /* 0x000fe200078e0213 */
[----:B------:R-:W-:Y:S01]  /*1480*/  @!P6 IADD3 R8, PT, PT, -R8, RZ, RZ ;  /* 0x000000ff0808e210 */ /* 0x000fe20007ffe1ff */
[----:B------:R-:W-:Y:S01]  /*1490*/  VIADD R2, R198, 0x7 ;  /* 0x00000007c6027836 */ /* 0x000fe20000000000 */
[----:B------:R-:W-:Y:S01]  /*14a0*/  IABS R15, R9 ;  /* 0x00000009000f7213 */ /* 0x000fe20000000000 */
[--C-:B------:R-:W-:Y:S01]  /*14b0*/  @!P4 IMAD.IADD R13, R13, 0x1, -R6.reuse ;  /* 0x000000010d0dc824 */ /* 0x100fe200078e0a06 */
[----:B------:R-:W-:Y:S01]  /*14c0*/  ISETP.GT.U32.AND P6, PT, R6, R3, PT ;  /* 0x000000030600720c */ /* 0x000fe20003fc4070 */
[----:B------:R-:W-:Y:S01]  /*14d0*/  VIADD R34, R198, 0x17 ;  /* 0x00000017c6227836 */ /* 0x000fe20000000000 */
[----:B------:R-:W-:Y:S01]  /*14e0*/  ISETP.GE.AND P4, PT, R2, RZ, PT ;  /* 0x000000ff0200720c */ /* 0x000fe20003f86270 */
[----:B------:R-:W-:Y:S01]  /*14f0*/  VIADD R37, R198, 0x1b ;  /* 0x0000001bc6257836 */ /* 0x000fe20000000000 */
[----:B------:R-:W-:Y:S01]  /*1500*/  IABS R17, R2 ;  /* 0x0000000200117213 */ /* 0x000fe20000000000 */
[----:B------:R-:W-:Y:S01]  /*1510*/  @!P5 IMAD.IADD R10, R10, 0x1, -R6 ;  /* 0x000000010a0ad824 */ /* 0x000fe200078e0a06 */
[----:B------:R-:W-:Y:S01]  /*1520*/  IABS R19, R16 ;  /* 0x0000001000137213 */ /* 0x000fe20000000000 */
[----:B------:R-:W-:Y:S01]  /*1530*/  IMAD.HI.U32 R2, R0, R15, RZ ;  /* 0x0000000f00027227 */ /* 0x000fe200078e00ff */
[----:B------:R-:W-:-:S02]  /*1540*/  ISETP.GE.AND P0, PT, R9, RZ, PT ;  /* 0x000000ff0900720c */ /* 0x000fc40003f06270 */
[----:B------:R-:W-:Y:S01]  /*1550*/  ISETP.GT.U32.AND P5, PT, R6, R10, PT ;  /* 0x0000000a0600720c */ /* 0x000fe20003fa4070 */
[----:B------:R-:W-:Y:S01]  /*1560*/  IMAD.MOV R14, RZ, RZ, -R2 ;  /* 0x000000ffff0e7224 */ /* 0x000fe200078e0a02 */
[----:B------:R-:W-:Y:S01]  /*1570*/  IADD3 R155, PT, PT, R198, 0x7c, RZ ;  /* 0x0000007cc69b7810 */ /* 0x000fe20007ffe0ff */
[----:B------:R-:W-:Y:S01]  /*1580*/  IMAD.HI.U32 R2, R0, R17, RZ ;  /* 0x0000001100027227 */ /* 0x000fe200078e00ff */
[----:B------:R-:W-:Y:S02]  /*1590*/  IADD3 R105, PT, PT, R198, 0x7e, RZ ;  /* 0x0000007ec6697810 */ /* 0x000fe40007ffe0ff */
[----:B------:R-:W-:Y:S01]  /*15a0*/  IABS R147, R155 ;  /* 0x0000009b00937213 */ /* 0x000fe20000000000 */
[----:B------:R-:W-:Y:S01]  /*15b0*/  @!P6 IMAD.IADD R3, R3, 0x1, -R6 ;  /* 0x000000010303e824 */ /* 0x000fe200078e0a06 */
[----:B------:R-:W-:Y:S01]  /*15c0*/  IABS R143, R105 ;  /* 0x00000069008f7213 */ /* 0x000fe20000000000 */
[----:B------:R-:W-:Y:S01]  /*15d0*/  IMAD.MOV R2, RZ, RZ, -R2 ;  /* 0x000000ffff027224 */ /* 0x000fe200078e0a02 */
[----:B------:R-:W-:Y:S01]  /*15e0*/  IABS R51, R198 ;  /* 0x000000c600337213 */ /* 0x000fe20000000000 */
[C---:B------:R-:W-:Y:S01]  /*15f0*/  IMAD R14, R6.reuse, R14, R15 ;  /* 0x0000000e060e7224 */ /* 0x040fe200078e020f */
[C---:B------:R-:W-:Y:S01]  /*1600*/  ISETP.GT.U32.AND P6, PT, R6.reuse, R3, PT ;  /* 0x000000030600720c */ /* 0x040fe20003fc4070 */
[----:B------:R-:W-:-:S02]  /*1610*/  IMAD R15, R6, R2, R17 ;  /* 0x00000002060f7224 */ /* 0x000fc400078e0211 */
[----:B------:R-:W-:-:S04]  /*1620*/  IMAD.HI.U32 R2, R0, R19, RZ ;  /* 0x0000001300027227 */ /* 0x000fc800078e00ff */
[----:B------:R-:W-:Y:S02]  /*1630*/  IMAD.MOV.U32 R9, RZ, RZ, R13 ;  /* 0x000000ffff097224 */ /* 0x000fe400078e000d */
[----:B------:R-:W-:-:S04]  /*1640*/  IMAD.HI.U32 R13, R0, R21, RZ ;  /* 0x00000015000d7227 */ /* 0x000fc800078e00ff */
[----:B------:R-:W-:Y:S01]  /*1650*/  @!P5 IMAD.IADD R10, R10, 0x1, -R6 ;  /* 0x000000010a0ad824 */ /* 0x000fe200078e0a06 */
[----:B------:R-:W-:Y:S01]  /*1660*/  ISETP.GT.U32.AND P5, PT, R6, R14, PT ;  /* 0x0000000e0600720c */ /* 0x000fe20003fa4070 */
[----:B------:R-:W-:Y:S01]  /*1670*/  IMAD.MOV R2, RZ, RZ, -R2 ;  /* 0x000000ffff027224 */ /* 0x000fe200078e0a02 */
[----:B------:R-:W-:Y:S01]  /*1680*/  IADD3 R13, PT, PT, -R13, RZ, RZ ;  /* 0x000000ff0d0d7210 */ /* 0x000fe20007ffe1ff */
[----:B------:R-:W-:Y:S01]  /*1690*/  @!P1 IMAD.MOV R9, RZ, RZ, -R9 ;  /* 0x000000ffff099224 */ /* 0x000fe200078e0a09 */
[----:B------:R-:W-:Y:S01]  /*16a0*/  ISETP.GE.AND P1, PT, R16, RZ, PT ;  /* 0x000000ff1000720c */ /* 0x000fe20003f26270 */
[----:B------:R-:W-:Y:S01]  /*16b0*/  IMAD R17, R6, R2, R19 ;  /* 0x0000000206117224 */ /* 0x000fe200078e0213 */
[----:B------:R-:W-:Y:S01]  /*16c0*/  IADD3 R16, PT, PT, R198, 0xa, RZ ;  /* 0x0000000ac6107810 */ /* 0x000fe20007ffe0ff */
[C---:B------:R-:W-:Y:S02]  /*16d0*/  IMAD R19, R6.reuse, R13, R21 ;  /* 0x0000000d06137224 */ /* 0x040fe400078e0215 */
[----:B------:R-:W-:Y:S01]  /*16e0*/  @!P6 IMAD.IADD R3, R3, 0x1, -R6 ;  /* 0x000000010303e824 */ /* 0x000fe200078e0a06 */
[----:B------:R-:W-:Y:S01]  /*16f0*/  IABS R23, R16 ;  /* 0x0000001000177213 */ /* 0x000fe20000000000 */
[----:B------:R-:W-:Y:S01]  /*1700*/  @!P2 IMAD.MOV R10, RZ, RZ, -R10 ;  /* 0x000000ffff0aa224 */ /* 0x000fe200078e0a0a */
[----:B------:R-:W-:Y:S01]  /*1710*/  ISETP.GT.U32.AND P6, PT, R6, R17, PT ;  /* 0x000000110600720c */ /* 0x000fe20003fc4070 */
[----:B------:R-:W-:Y:S01]  /*1720*/  @!P5 IMAD.IADD R14, R14, 0x1, -R6 ;  /* 0x000000010e0ed824 */ /* 0x000fe200078e0a06 */
[----:B------:R-:W-:Y:S01]  /*1730*/  ISETP.GT.U32.AND P5, PT, R6, R19, PT ;  /* 0x000000130600720c */ /* 0x000fe20003fa4070 */
[----:B------:R-:W-:Y:S01]  /*1740*/  IMAD.HI.U32 R2, R0, R23, RZ ;  /* 0x0000001700027227 */ /* 0x000fe200078e00ff */
[----:B------:R-:W-:-:S03]  /*1750*/  ISETP.GT.U32.AND P2, PT, R6, R15, PT ;  /* 0x0000000f0600720c */ /* 0x000fc60003f44070 */
[----:B------:R-:W-:Y:S02]  /*1760*/  IMAD.MOV R2, RZ, RZ, -R2 ;  /* 0x000000ffff027224 */ /* 0x000fe400078e0a02 */
[----:B------:R-:W-:Y:S02]  /*1770*/  IMAD.MOV.U32 R13, RZ, RZ, R3 ;  /* 0x000000ffff0d7224 */ /* 0x000fe400078e0003 */
[----:B------:R-:W-:Y:S01]  /*1780*/  IMAD R21, R6, R2, R23 ;  /* 0x0000000206157224 */ /* 0x000fe200078e0217 */
[----:B------:R-:W-:Y:S01]  /*1790*/  IABS R23, R20 ;  /* 0x0000001400177213 */ /* 0x000fe20000000000 */
[--C-:B------:R-:W-:Y:S01]  /*17a0*/  @!P6 IMAD.IADD R17, R17, 0x1, -R6.reuse ;  /* 0x000000011111e824 */ /* 0x100fe200078e0a06 */
[----:B------:R-:W-:Y:S01]  /*17b0*/  @!P3 IADD3 R13, PT, PT, -R13, RZ, RZ ;  /* 0x000000ff0d0db210 */ /* 0x000fe20007ffe1ff */
[----:B------:R-:W-:Y:S02]  /*17c0*/  @!P5 IMAD.IADD R19, R19, 0x1, -R6 ;  /* 0x000000011313d824 */ /* 0x000fe400078e0a06 */
[----:B------:R-:W-:Y:S01]  /*17d0*/  IMAD.HI.U32 R2, R0, R23, RZ ;  /* 0x0000001700027227 */ /* 0x000fe200078e00ff */
[----:B------:R-:W-:-:S02]  /*17e0*/  ISETP.GT.U32.AND P5, PT, R6, R17, PT ;  /* 0x000000110600720c */ /* 0x000fc40003fa4070 */
[----:B------:R-:W-:Y:S01]  /*17f0*/  @!P2 IADD3 R15, PT, PT, R15, -R6, RZ ;  /* 0x800000060f0fa210 */ /* 0x000fe20007ffe0ff */
[----:B------:R-:W-:Y:S01]  /*1800*/  IMAD.MOV R2, RZ, RZ, -R2 ;  /* 0x000000ffff027224 */ /* 0x000fe200078e0a02 */
[----:B------:R-:W-:Y:S01]  /*1810*/  ISETP.GT.U32.AND P2, PT, R6, R14, PT ;  /* 0x0000000e0600720c */ /* 0x000fe20003f44070 */
[----:B------:R-:W-:Y:S01]  /*1820*/  IMAD.HI.U32 R3, R0, R27, RZ ;  /* 0x0000001b00037227 */ /* 0x000fe200078e00ff */
[C---:B------:R-:W-:Y:S02]  /*1830*/  ISETP.GT.U32.AND P6, PT, R6.reuse, R15, PT ;  /* 0x0000000f0600720c */ /* 0x040fe40003fc4070 */
[C---:B------:R-:W-:Y:S01]  /*1840*/  ISETP.GT.U32.AND P3, PT, R6.reuse, R19, PT ;  /* 0x000000130600720c */ /* 0x040fe20003f64070 */
[----:B------:R-:W-:Y:S01]  /*1850*/  IMAD R23, R6, R2, R23 ;  /* 0x0000000206177224 */ /* 0x000fe200078e0217 */
[----:B------:R-:W-:Y:S01]  /*1860*/  IADD3 R3, PT, PT, -R3, RZ, RZ ;  /* 0x000000ff03037210 */ /* 0x000fe20007ffe1ff */
[----:B------:R-:W-:-:S04]  /*1870*/  IMAD.HI.U32 R2, R0, R25, RZ ;  /* 0x0000001900027227 */ /* 0x000fc800078e00ff */
[--C-:B------:R-:W-:Y:S01]  /*1880*/  @!P5 IMAD.IADD R17, R17, 0x1, -R6.reuse ;  /* 0x000000011111d824 */ /* 0x100fe200078e0a06 */
[----:B------:R-:W-:Y:S01]  /*1890*/  ISETP.GT.U32.AND P5, PT, R6, R23, PT ;  /* 0x000000170600720c */ /* 0x000fe20003fa4070 */
[--C-:B------:R-:W-:Y:S01]  /*18a0*/  @!P2 IMAD.IADD R14, R14, 0x1, -R6.reuse ;  /* 0x000000010e0ea824 */ /* 0x100fe200078e0a06 */
[----:B------:R-:W-:Y:S01]  /*18b0*/  ISETP.GT.U32.AND P2, PT, R6, R21, PT ;  /* 0x000000150600720c */ /* 0x000fe20003f44070 */
[----:B------:R-:W-:Y:S01]  /*18c0*/  @!P6 IMAD.IADD R15, R15, 0x1, -R6 ;  /* 0x000000010f0fe824 */ /* 0x000fe200078e0a06 */
[----:B------:R-:W-:Y:S01]  /*18d0*/  ISETP.GE.AND P6, PT, R18, RZ, PT ;  /* 0x000000ff1200720c */ /* 0x000fe20003fc6270 */
[----:B------:R-:W-:Y:S01]  /*18e0*/  IMAD.MOV R2, RZ, RZ, -R2 ;  /* 0x000000ffff027224 */ /* 0x000fe200078e0a02 */
[----:B------:R-:W-:Y:S01]  /*18f0*/  IADD3 R18, PT, PT, R198, 0xe, RZ ;  /* 0x0000000ec6127810 */ /* 0x000fe20007ffe0ff */
[--C-:B------:R-:W-:Y:S01]  /*1900*/  @!P3 IMAD.IADD R19, R19, 0x1, -R6.reuse ;  /* 0x000000011313b824 */ /* 0x100fe200078e0a06 */
[----:B------:R-:W-:Y:S01]  /*1910*/  @!P0 IADD3 R14, PT, PT, -R14, RZ, RZ ;  /* 0x000000ff0e0e8210 */ /* 0x000fe20007ffe1ff */
[C---:B------:R-:W-:Y:S01]  /*1920*/  IMAD R25, R6.reuse, R2, R25 ;  /* 0x0000000206197224 */ /* 0x040fe200078e0219 */
[----:B------:R-:W-:Y:S01]  /*1930*/  IABS R29, R18 ;  /* 0x00000012001d7213 */ /* 0x000fe20000000000 */
[----:B------:R-:W-:Y:S01]  /*1940*/  IMAD R27, R6, R3, R27 ;  /* 0x00000003061b7224 */ /* 0x000fe200078e021b */
[----:B------:R-:W-:Y:S01]  /*1950*/  ISETP.GE.AND P3, PT, R16, RZ, PT ;  /* 0x000000ff1000720c */ /* 0x000fe20003f66270 */
[----:B------:R-:W-:-:S02]  /*1960*/  @!P5 IMAD.IADD R23, R23, 0x1, -R6 ;  /* 0x000000011717d824 */ /* 0x000fc400078e0a06 */
[----:B------:R-:W-:Y:S02]  /*1970*/  IMAD.HI.U32 R2, R0, R29, RZ ;  /* 0x0000001d00027227 */ /* 0x000fe400078e00ff */
[----:B------:R-:W-:Y:S02]  /*1980*/  @!P6 IADD3 R19, PT, PT, -R19, RZ, RZ ;  /* 0x000000ff1313e210 */ /* 0x000fe40007ffe1ff */
[C---:B------:R-:W-:Y:S01]  /*1990*/  ISETP.GT.U32.AND P5, PT, R6.reuse, R23, PT ;  /* 0x000000170600720c */ /* 0x040fe20003fa4070 */
[----:B------:R-:W-:Y:S01]  /*19a0*/  @!P2 IMAD.IADD R21, R21, 0x1, -R6 ;  /* 0x000000011515a824 */ /* 0x000fe200078e0a06 */
[----:B------:R-:W-:Y:S01]  /*19b0*/  ISETP.GT.U32.AND P6, PT, R6, R27, PT ;  /* 0x0000001b0600720c */ /* 0x000fe20003fc4070 */
[----:B------:R-:W-:Y:S01]  /*19c0*/  IMAD.MOV R2, RZ, RZ, -R2 ;  /* 0x000000ffff027224 */ /* 0x000fe200078e0a02 */
[----:B------:R-:W-:Y:S01]  /*19d0*/  ISETP.GE.AND P2, PT, R20, RZ, PT ;  /* 0x000000ff1400720c */ /* 0x000fe20003f46270 */
[----:B------:R-:W-:Y:S01]  /*19e0*/  @!P4 IMAD.MOV R15, RZ, RZ, -R15 ;  /* 0x000000ffff0fc224 */ /* 0x000fe200078e0a0f */
[C---:B------:R-:W-:Y:S01]  /*19f0*/  ISETP.GT.U32.AND P0, PT, R6.reuse, R21, PT ;  /* 0x000000150600720c */ /* 0x040fe20003f04070 */
[C---:B------:R-:W-:Y:S01]  /*1a00*/  IMAD R29, R6.reuse, R2, R29 ;  /* 0x00000002061d7224 */ /* 0x040fe200078e021d */
[----:B------:R-:W-:Y:S01]  /*1a10*/  ISETP.GT.U32.AND P4, PT, R6, R25, PT ;  /* 0x000000190600720c */ /* 0x000fe20003f84070 */
[----:B------:R-:W-:-:S02]  /*1a20*/  VIADD R20, R198, 0xf ;  /* 0x0000000fc6147836 */ /* 0x000fc40000000000 */
[----:B------:R-:W-:Y:S01]  /*1a30*/  @!P1 IMAD.MOV R17, RZ, RZ, -R17 ;  /* 0x000000ffff119224 */ /* 0x000fe200078e0a11 */
[----:B------:R-:W-:Y:S01]  /*1a40*/  ISETP.GE.AND P1, PT, R22, RZ, PT ;  /* 0x000000ff1600720c */ /* 0x000fe20003f26270 */
[--C-:B------:R-:W-:Y:S01]  /*1a50*/  @!P5 IMAD.IADD R23, R23, 0x1, -R6.reuse ;  /* 0x000000011717d824 */ /* 0x100fe200078e0a06 */
[----:B------:R-:W-:Y:S01]  /*1a60*/  ISETP.GT.U32.AND P5, PT, R6, R29, PT ;  /* 0x0000001d0600720c */ /* 0x000fe20003fa4070 */
[--C-:B------:R-:W-:Y:S01]  /*1a70*/  @!P6 IMAD.IADD R27, R27, 0x1, -R6.reuse ;  /* 0x000000011b1be824 */ /* 0x100fe200078e0a06 */
[----:B------:R-:W-:Y:S01]  /*1a80*/  IABS R3, R20 ;  /* 0x0000001400037213 */ /* 0x000fe20000000000 */
[----:B------:R-:W-:Y:S02]  /*1a90*/  VIADD R22, R198, 0x10 ;  /* 0x00000010c6167836 */ /* 0x000fe40000000000 */
[----:B------:R-:W-:Y:S01]  /*1aa0*/  @!P0 IMAD.IADD R21, R21, 0x1, -R6 ;  /* 0x0000000115158824 */ /* 0x000fe200078e0a06 */
[----:B------:R-:W-:Y:S01]  /*1ab0*/  ISETP.GE.AND P0, PT, R24, RZ, PT ;  /* 0x000000ff1800720c */ /* 0x000fe20003f06270 */
[----:B------:R-:W-:Y:S01]  /*1ac0*/  IMAD.HI.U32 R2, R0, R3, RZ ;  /* 0x0000000300027227 */ /* 0x000fe200078e00ff */
[----:B------:R-:W-:-:S02]  /*1ad0*/  IABS R31, R22 ;  /* 0x00000016001f7213 */ /* 0x000fc40000000000 */
[----:B------:R-:W-:Y:S01]  /*1ae0*/  @!P4 IADD3 R25, PT, PT, R25, -R6, RZ ;  /* 0x800000061919c210 */ /* 0x000fe20007ffe0ff */
[----:B------:R-:W-:Y:S01]  /*1af0*/  @!P3 IMAD.MOV R21, RZ, RZ, -R21 ;  /* 0x000000ffff15b224 */ /* 0x000fe200078e0a15 */
[----:B------:R-:W-:Y:S01]  /*1b00*/  ISETP.GT.U32.AND P3, PT, R6, R27, PT ;  /* 0x0000001b0600720c */ /* 0x000fe20003f64070 */
[----:B------:R-:W-:Y:S01]  /*1b10*/  @!P5 IMAD.IADD R29, R29, 0x1, -R6 ;  /* 0x000000011d1dd824 */ /* 0x000fe200078e0a06 */
[----:B------:R-:W-:Y:S01]  /*1b20*/  IADD3 R16, PT, PT, -R2, RZ, RZ ;  /* 0x000000ff02107210 */ /* 0x000fe20007ffe1ff */
[----:B------:R-:W-:Y:S01]  /*1b30*/  IMAD.HI.U32 R2, R0, R31, RZ ;  /* 0x0000001f00027227 */ /* 0x000fe200078e00ff */
[C---:B------:R-:W-:Y:S02]  /*1b40*/  ISETP.GT.U32.AND P6, PT, R6.reuse, R25, PT ;  /* 0x000000190600720c */ /* 0x040fe40003fc4070 */
[----:B------:R-:W-:Y:S01]  /*1b50*/  ISETP.GT.U32.AND P5, PT, R6, R29, PT ;  /* 0x0000001d0600720c */ /* 0x000fe20003fa4070 */
[----:B------:R-:W-:Y:S01]  /*1b60*/  IMAD.MOV R2, RZ, RZ, -R2 ;  /* 0x000000ffff027224 */ /* 0x000fe200078e0a02 */
[----:B------:R-:W-:Y:S01]  /*1b70*/  ISETP.GE.AND P4, PT, R18, RZ, PT ;  /* 0x000000ff1200720c */ /* 0x000fe20003f86270 */
[----:B------:R-:W-:-:S02]  /*1b80*/  VIADD R18, R198, 0x11 ;  /* 0x00000011c6127836 */ /* 0x000fc40000000000 */
[----:B------:R-:W-:Y:S02]  /*1b90*/  IMAD R16, R6, R16, R3 ;  /* 0x0000001006107224 */ /* 0x000fe400078e0203 */
[--C-:B------:R-:W-:Y:S01]  /*1ba0*/  @!P3 IMAD.IADD R27, R27, 0x1, -R6.reuse ;  /* 0x000000011b1bb824 */ /* 0x100fe200078e0a06 */
[----:B------:R-:W-:Y:S01]  /*1bb0*/  ISETP.GE.AND P3, PT, R20, RZ, PT ;  /* 0x000000ff1400720c */ /* 0x000fe20003f66270 */
[----:B------:R-:W-:Y:S01]  /*1bc0*/  IMAD R20, R6, R2, R31 ;  /* 0x0000000206147224 */ /* 0x000fe200078e021f */
[----:B------:R-:W-:Y:S01]  /*1bd0*/  IABS R33, R18 ;  /* 0x0000001200217213 */ /* 0x000fe20000000000 */
[----:B------:R-:W-:Y:S01]  /*1be0*/  IMAD.HI.U32 R3, R0, R35, RZ ;  /* 0x0000002300037227 */ /* 0x000fe200078e00ff */
[----:B------:R-:W-:Y:S02]  /*1bf0*/  @!P6 IADD3 R25, PT, PT, R25, -R6, RZ ;  /* 0x800000061919e210 */ /* 0x000fe40007ffe0ff */
[C---:B------:R-:W-:Y:S01]  /*1c00*/  ISETP.GT.U32.AND P6, PT, R6.reuse, R16, PT ;  /* 0x000000100600720c */ /* 0x040fe20003fc4070 */
[----:B------:R-:W-:Y:S01]  /*1c10*/  @!P5 IMAD.IADD R29, R29, 0x1, -R6 ;  /* 0x000000011d1dd824 */ /* 0x000fe200078e0a06 */
[----:B------:R-:W-:Y:S01]  /*1c20*/  ISETP.GT.U32.AND P5, PT, R6, R20, PT ;  /* 0x000000140600720c */ /* 0x000fe20003fa4070 */
[----:B------:R-:W-:Y:S01]  /*1c30*/  IMAD.HI.U32 R2, R0, R33, RZ ;  /* 0x0000002100027227 */ /* 0x000fe200078e00ff */
[----:B------:R-:W-:-:S02]  /*1c40*/  IABS R31, R28 ;  /* 0x0000001c001f7213 */ /* 0x000fc40000000000 */
[----:B------:R-:W-:Y:S01]  /*1c50*/  @!P0 IADD3 R27, PT, PT, -R27, RZ, RZ ;  /* 0x000000ff1b1b8210 */ /* 0x000fe20007ffe1ff */
[----:B------:R-:W-:Y:S01]  /*1c60*/  @!P2 IMAD.MOV R23, RZ, RZ, -R23 ;  /* 0x000000ffff17a224 */ /* 0x000fe200078e0a17 */
[----:B------:R-:W-:Y:S01]  /*1c70*/  IADD3 R2, PT, PT, -R2, RZ, RZ ;  /* 0x000000ff02027210 */ /* 0x000fe20007ffe1ff */
[----:B------:R-:W-:Y:S01]  /*1c80*/  IMAD.MOV R3, RZ, RZ, -R3 ;  /* 0x000000ffff037224 */ /* 0x000fe200078e0a03 */
[----:B------:R-:W-:Y:S01]  /*1c90*/  ISETP.GE.AND P0, PT, R18, RZ, PT ;  /* 0x000000ff1200720c */ /* 0x000fe20003f06270 */
[----:B------:R-:W-:Y:S02]  /*1ca0*/  @!P1 IMAD.MOV R25, RZ, RZ, -R25 ;  /* 0x000000ffff199224 */ /* 0x000fe400078e0a19 */
[----:B------:R-:W-:Y:S01]  /*1cb0*/  @!P6 IMAD.IADD R16, R16, 0x1, -R6 ;  /* 0x000000011010e824 */ /* 0x000fe200078e0a06 */
[----:B------:R-:W-:Y:S01]  /*1cc0*/  ISETP.GE.AND P6, PT, R22, RZ, PT ;  /* 0x000000ff1600720c */ /* 0x000fe20003fc6270 */
[----:B------:R-:W-:Y:S01]  /*1cd0*/  IMAD R22, R6, R2, R33 ;  /* 0x0000000206167224 */ /* 0x000fe200078e0221 */
[----:B------:R-:W-:Y:S01]  /*1ce0*/  @!P5 IADD3 R20, PT, PT, R20, -R6, RZ ;  /* 0x800000061414d210 */ /* 0x000fe20007ffe0ff */
[----:B------:R-:W-:Y:S01]  /*1cf0*/  IMAD.HI.U32 R2, R0, R31, RZ ;  /* 0x0000001f00027227 */ /* 0x000fe200078e00ff */
[----:B------:R-:W-:-:S02]  /*1d00*/  ISETP.GT.U32.AND P5, PT, R6, R16, PT ;  /* 0x000000100600720c */ /* 0x000fc40003fa4070 */
[C---:B------:R-:W-:Y:S01]  /*1d10*/  ISETP.GT.U32.AND P2, PT, R6.reuse, R20, PT ;  /* 0x000000140600720c */ /* 0x040fe20003f44070 */
[C---:B------:R-:W-:Y:S01]  /*1d20*/  IMAD R24, R6.reuse, R3, R35 ;  /* 0x0000000306187224 */ /* 0x040fe200078e0223 */
[C---:B------:R-:W-:Y:S01]  /*1d30*/  ISETP.GT.U32.AND P1, PT, R6.reuse, R22, PT ;  /* 0x000000160600720c */ /* 0x040fe20003f24070 */
[----:B------:R-:W-:Y:S01]  /*1d40*/  IMAD.MOV R2, RZ, RZ, -R2 ;  /* 0x000000ffff027224 */ /* 0x000fe200078e0a02 */
[----:B------:R-:W-:Y:S01]  /*1d50*/  IABS R3, R30 ;  /* 0x0000001e00037213 */ /* 0x000fe20000000000 */
[----:B------:R-:W-:Y:S01]  /*1d60*/  @!P4 IMAD.MOV R29, RZ, RZ, -R29 ;  /* 0x000000ffff1dc224 */ /* 0x000fe200078e0a1d */
[C---:B------:R-:W-:Y:S01]  /*1d70*/  ISETP.GT.U32.AND P4, PT, R6.reuse, R24, PT ;  /* 0x000000180600720c */ /* 0x040fe20003f84070 */
[----:B------:R-:W-:Y:S01]  /*1d80*/  IMAD R18, R6, R2, R31 ;  /* 0x0000000206127224 */ /* 0x000fe200078e021f */
[----:B------:R-:W-:Y:S01]  /*1d90*/  IADD3 R35, PT, PT, R198, 0x18, RZ ;  /* 0x00000018c6237810 */ /* 0x000fe20007ffe0ff */
[----:B------:R-:W-:-:S03]  /*1da0*/  IMAD.HI.U32 R2, R0, R3, RZ ;  /* 0x0000000300027227 */ /* 0x000fc600078e00ff */
[----:B------:R-:W-:Y:S01]  /*1db0*/  IABS R33, R35 ;  /* 0x0000002300217213 */ /* 0x000fe20000000000 */
[--C-:B------:R-:W-:Y:S01]  /*1dc0*/  @!P5 IMAD.IADD R16, R16, 0x1, -R6.reuse ;  /* 0x000000011010d824 */ /* 0x100fe200078e0a06 */
[----:B------:R-:W-:Y:S01]  /*1dd0*/  @!P2 IADD3 R20, PT, PT, R20, -R6, RZ ;  /* 0x800000061414a210 */ /* 0x000fe20007ffe0ff */
[----:B------:R-:W-:Y:S01]  /*1de0*/  @!P1 IMAD.IADD R22, R22, 0x1, -R6 ;  /* 0x0000000116169824 */ /* 0x000fe200078e0a06 */
[----:B------:R-:W-:Y:S01]  /*1df0*/  ISETP.GT.U32.AND P2, PT, R6, R18, PT ;  /* 0x000000120600720c */ /* 0x000fe20003f44070 */
[----:B------:R-:W-:Y:S01]  /*1e00*/  @!P3 IMAD.MOV R16, RZ, RZ, -R16 ;  /* 0x000000ffff10b224 */ /* 0x000fe200078e0a10 */
[----:B------:R-:W-:Y:S01]  /*1e10*/  ISETP.GE.AND P5, PT, R26, RZ, PT ;  /* 0x000000ff1a00720c */ /* 0x000fe20003fa6270 */
[----:B------:R-:W-:Y:S01]  /*1e20*/  VIADD R26, R198, 0x15 ;  /* 0x00000015c61a7836 */ /* 0x000fe20000000000 */
[----:B------:R-:W-:Y:S01]  /*1e30*/  @!P4 IADD3 R24, PT, PT, R24, -R6, RZ ;  /* 0x800000061818c210 */ /* 0x000fe20007ffe0ff */
[----:B------:R-:W-:Y:S01]  /*1e40*/  IMAD.MOV R2, RZ, RZ, -R2 ;  /* 0x000000ffff027224 */ /* 0x000fe200078e0a02 */
[----:B------:R-:W-:Y:S01]  /*1e50*/  ISETP.GT.U32.AND P3, PT, R6, R22, PT ;  /* 0x000000160600720c */ /* 0x000fe20003f64070 */
[----:B------:R-:W-:Y:S01]  /*1e60*/  @!P6 IMAD.MOV R20, RZ, RZ, -R20 ;  /* 0x000000ffff14e224 */ /* 0x000fe200078e0a14 */
[----:B------:R-:W-:Y:S01]  /*1e70*/  IABS R31, R26 ;  /* 0x0000001a001f7213 */ /* 0x000fe20000000000 */
[----:B------:R-:W-:Y:S01]  /*1e80*/  VIADD R41, R198, 0x1f ;  /* 0x0000001fc6297836 */ /* 0x000fe20000000000 */
[----:B------:R-:W-:Y:S01]  /*1e90*/  ISETP.GT.U32.AND P4, PT, R6, R24, PT ;  /* 0x000000180600720c */ /* 0x000fe20003f84070 */
[----:B------:R-:W-:Y:S01]  /*1ea0*/  VIADD R43, R198, 0x29 ;  /* 0x00000029c62b7836 */ /* 0x000fe20000000000 */
[----:B------:R-:W-:Y:S01]  /*1eb0*/  ISETP.GE.AND P1, PT, R28, RZ, PT ;  /* 0x000000ff1c00720c */ /* 0x000fe20003f26270 */
[----:B------:R-:W-:Y:S01]  /*1ec0*/  @!P2 IMAD.IADD R18, R18, 0x1, -R6 ;  /* 0x000000011212a824 */ /* 0x000fe200078e0a06 */
[----:B------:R-:W-:Y:S01]  /*1ed0*/  ISETP.GE.AND P6, PT, R30, RZ, PT ;  /* 0x000000ff1e00720c */ /* 0x000fe20003fc6270 */
[----:B------:R-:W-:Y:S01]  /*1ee0*/  IMAD R28, R6, R2, R3 ;  /* 0x00000002061c7224 */ /* 0x000fe200078e0203 */
[----:B------:R-:W-:Y:S01]  /*1ef0*/  IABS R3, R32 ;  /* 0x0000002000037213 */ /* 0x000fe20000000000 */
[----:B------:R-:W-:Y:S01]  /*1f00*/  IMAD.HI.U32 R2, R0, R31, RZ ;  /* 0x0000001f00027227 */ /* 0x000fe200078e00ff */
[----:B------:R-:W-:-:S03]  /*1f10*/  ISETP.GT.U32.AND P2, PT, R6, R18, PT ;  /* 0x000000120600720c */ /* 0x000fc60003f44070 */
[--C-:B------:R-:W-:Y:S01]  /*1f20*/  @!P3 IMAD.IADD R22, R22, 0x1, -R6.reuse ;  /* 0x000000011616b824 */ /* 0x100fe200078e0a06 */
[----:B------:R-:W-:Y:S01]  /*1f30*/  IADD3 R2, PT, PT, -R2, RZ, RZ ;  /* 0x000000ff02027210 */ /* 0x000fe20007ffe1ff */
[----:B------:R-:W-:Y:S01]  /*1f40*/  @!P4 IMAD.IADD R24, R24, 0x1, -R6 ;  /* 0x000000011818c824 */ /* 0x000fe200078e0a06 */
[----:B------:R-:W-:Y:S01]  /*1f50*/  ISETP.GT.U32.AND P3, PT, R6, R28, PT ;  /* 0x0000001c0600720c */ /* 0x000fe20003f64070 */
[----:B------:R-:W-:Y:S01]  /*1f60*/  VIADD R47, R198, 0x2b ;  /* 0x0000002bc62f7836 */ /* 0x000fe20000000000 */
[----:B------:R-:W-:Y:S01]  /*1f70*/  ISETP.GE.AND P4, PT, R26, RZ, PT ;  /* 0x000000ff1a00720c */ /* 0x000fe20003f86270 */
[----:B------:R-:W-:Y:S01]  /*1f80*/  IMAD R26, R6, R2, R31 ;  /* 0x00000002061a7224 */ /* 0x000fe200078e021f */
[----:B------:R-:W-:Y:S01]  /*1f90*/  @!P0 IADD3 R22, PT, PT, -R22, RZ, RZ ;  /* 0x000000ff16168210 */ /* 0x000fe20007ffe1ff */
[----:B------:R-:W-:Y:S01]  /*1fa0*/  IMAD.HI.U32 R2, R0, R3, RZ ;  /* 0x0000000300027227 */ /* 0x000fe200078e00ff */
[----:B------:R-:W-:-:S03]  /*1fb0*/  IABS R31, R34 ;  /* 0x00000022001f7213 */ /* 0x000fc60000000000 */
[----:B------:R-:W-:Y:S01]  /*1fc0*/  @!P2 IMAD.IADD R18, R18, 0x1, -R6 ;  /* 0x000000011212a824 */ /* 0x000fe200078e0a06 */
[----:B------:R-:W-:Y:S01]  /*1fd0*/  ISETP.GT.U32.AND P2, PT, R6, R26, PT ;  /* 0x0000001a0600720c */ /* 0x000fe20003f44070 */
[----:B------:R-:W-:Y:S02]  /*1fe0*/  IMAD.MOV R2, RZ, RZ, -R2 ;  /* 0x000000ffff027224 */ /* 0x000fe400078e0a02 */
[----:B------:R-:W-:Y:S01]  /*1ff0*/  @!P3 IMAD.IADD R28, R28, 0x1, -R6 ;  /* 0x000000011c1cb824 */ /* 0x000fe200078e0a06 */
[----:B------:R-:W-:Y:S01]  /*2000*/  ISETP.GE.AND P3, PT, R32, RZ, PT ;  /* 0x000000ff2000720c */ /* 0x000fe20003f66270 */
[----:B------:R-:W-:Y:S02]  /*2010*/  IMAD R30, R6, R2, R3 ;  /* 0x00000002061e7224 */ /* 0x000fe400078e0203 */
[----:B------:R-:W-:Y:S01]  /*2020*/  IMAD.HI.U32 R3, R0, R33, RZ ;  /* 0x0000002100037227 */ /* 0x000fe200078e00ff */
[----:B------:R-:W-:-:S03]  /*2030*/  ISETP.GT.U32.AND P0, PT, R6, R28, PT ;  /* 0x0000001c0600720c */ /* 0x000fc60003f04070 */
[----:B------:R-:W-:Y:S01]  /*2040*/  @!P5 IMAD.MOV R24, RZ, RZ, -R24 ;  /* 0x000000ffff18d224 */ /* 0x000fe200078e0a18 */
[----:B------:R-:W-:Y:S01]  /*2050*/  ISETP.GT.U32.AND P5, PT, R6, R30, PT ;  /* 0x0000001e0600720c */ /* 0x000fe20003fa4070 */
[----:B------:R-:W-:Y:S02]  /*2060*/  @!P2 IMAD.IADD R26, R26, 0x1, -R6 ;  /* 0x000000011a1aa824 */ /* 0x000fe400078e0a06 */
[----:B------:R-:W-:-:S03]  /*2070*/  IMAD.HI.U32 R2, R0, R31, RZ ;  /* 0x0000001f00027227 */ /* 0x000fc600078e00ff */
[----:B------:R-:W-:Y:S01]  /*2080*/  ISETP.GT.U32.AND P2, PT, R6, R26, PT ;  /* 0x0000001a0600720c */ /* 0x000fe20003f44070 */
[----:B------:R-:W-:Y:S01]  /*2090*/  IMAD.MOV R3, RZ, RZ, -R3 ;  /* 0x000000ffff037224 */ /* 0x000fe200078e0a03 */
[----:B------:R-:W-:Y:S01]  /*20a0*/  IADD3 R2, PT, PT, -R2, RZ, RZ ;  /* 0x000000ff02027210 */ /* 0x000fe20007ffe1ff */
[--C-:B------:R-:W-:Y:S01]  /*20b0*/  @!P0 IMAD.IADD R28, R28, 0x1, -R6.reuse ;  /* 0x000000011c1c8824 */ /* 0x100fe200078e0a06 */
[----:B------:R-:W-:Y:S01]  /*20c0*/  ISETP.GE.AND P0, PT, R35, RZ, PT ;  /* 0x000000ff2300720c */ /* 0x000fe20003f06270 */
[----:B------:R-:W-:Y:S01]  /*20d0*/  IMAD R36, R6, R3, R33 ;  /* 0x0000000306247224 */ /* 0x000fe200078e0221 */
[----:B------:R-:W-:Y:S01]  /*20e0*/  IADD3 R3, PT, PT, R198, 0x1a, RZ ;  /* 0x0000001ac6037810 */ /* 0x000fe20007ffe0ff */
[----:B------:R-:W-:Y:S01]  /*20f0*/  IMAD R32, R6, R2, R31 ;  /* 0x0000000206207224 */ /* 0x000fe200078e021f */
[----:B------:R-:W-:Y:S01]  /*2100*/  @!P6 IADD3 R28, PT, PT, -R28, RZ, RZ ;  /* 0x000000ff1c1ce210 */ /* 0x000fe20007ffe1ff */
[----:B------:R-:W-:Y:S01]  /*2110*/  @!P5 IMAD.IADD R30, R30, 0x1, -R6 ;  /* 0x000000011e1ed824 */ /* 0x000fe200078e0a06 */
[----:B------:R-:W-:Y:S01]  /*2120*/  ISETP.GT.U32.AND P6, PT, R6, R36, PT ;  /* 0x000000240600720c */ /* 0x000fe20003fc4070 */
[----:B------:R-:W-:Y:S01]  /*2130*/  @!P1 IMAD.MOV R18, RZ, RZ, -R18 ;  /* 0x000000ffff129224 */ /* 0x000fe200078e0a12 */
[----:B------:R-:W-:Y:S01]  /*2140*/  ISETP.GE.AND P1, PT, R34, RZ, PT ;  /* 0x000000ff2200720c */ /* 0x000fe20003f26270 */
[----:B------:R-:W-:Y:S01]  /*2150*/  @!P2 IMAD.IADD R26, R26, 0x1, -R6 ;  /* 0x000000011a1aa824 */ /* 0x000fe200078e0a06 */
[----:B------:R-:W-:Y:S01]  /*2160*/  ISETP.GT.U32.AND P2, PT, R6, R32, PT ;  /* 0x000000200600720c */ /* 0x000fe20003f44070 */
[----:B------:R-:W-:Y:S01]  /*2170*/  VIADD R34, R198, 0x19 ;  /* 0x00000019c6227836 */ /* 0x000fe20000000000 */
[----:B------:R-:W-:Y:S01]  /*2180*/  ISETP.GT.U32.AND P5, PT, R6, R30, PT ;  /* 0x0000001e0600720c */ /* 0x000fe20003fa4070 */
[----:B------:R-:W-:Y:S01]  /*2190*/  @!P4 IMAD.MOV R26, RZ, RZ, -R26 ;  /* 0x000000ffff1ac224 */ /* 0x000fe200078e0a1a */
[----:B------:R-:W-:Y:S01]  /*21a0*/  IABS R35, R37 ;  /* 0x0000002500237213 */ /* 0x000fe20000000000 */
[C---:B------:R-:W-:Y:S01]  /*21b0*/  VIADD R48, R198.reuse, 0x62 ;  /* 0x00000062c6307836 */ /* 0x040fe20000000000 */
[----:B------:R-:W-:Y:S01]  /*21c0*/  IABS R31, R34 ;  /* 0x00000022001f7213 */ /* 0x000fe20000000000 */
[----:B------:R-:W-:Y:S01]  /*21d0*/  VIADD R165, R198, 0x65 ;  /* 0x00000065c6a57836 */ /* 0x000fe20000000000 */
[----:B------:R-:W-:Y:S01]  /*21e0*/  IABS R33, R3 ;  /* 0x0000000300217213 */ /* 0x000fe20000000000 */
[----:B------:R-:W-:Y:S01]  /*21f0*/  @!P6 IMAD.IADD R36, R36, 0x1, -R6 ;  /* 0x000000012424e824 */ /* 0x000fe200078e0a06 */
[----:B------:R-:W-:Y:S01]  /*2200*/  ISETP.GE.AND P4, PT, R34, RZ, PT ;  /* 0x000000ff2200720c */ /* 0x000fe20003f86270 */
[----:B------:R-:W-:-:S03]  /*2210*/  IMAD.HI.U32 R2, R0, R31, RZ ;  /* 0x0000001f00027227 */ /* 0x000fc600078e00ff */
[----:B------:R-:W-:Y:S01]  /*2220*/  ISETP.GT.U32.AND P6, PT, R6, R36, PT ;  /* 0x000000240600720c */ /* 0x000fe20003fc4070 */
[----:B------:R-:W-:Y:S01]  /*2230*/  @!P2 IMAD.IADD R32, R32, 0x1, -R6 ;  /* 0x000000012020a824 */ /* 0x000fe200078e0a06 */
[----:B------:R-:W-:Y:S01]  /*2240*/  @!P5 IADD3 R30, PT, PT, R30, -R6, RZ ;  /* 0x800000061e1ed210 */ /* 0x000fe20007ffe0ff */
[----:B------:R-:W-:Y:S01]  /*2250*/  IMAD.MOV R38, RZ, RZ, -R2 ;  /* 0x000000ffff267224 */ /* 0x000fe200078e0a02 */
[----:B------:R-:W-:Y:S01]  /*2260*/  ISETP.GE.AND P5, PT, R3, RZ, PT ;  /* 0x000000ff0300720c */ /* 0x000fe20003fa6270 */
[----:B------:R-:W-:Y:S01]  /*2270*/  IMAD.HI.U32 R3, R0, R35, RZ ;  /* 0x0000002300037227 */ /* 0x000fe200078e00ff */
[----:B------:R-:W-:Y:S02]  /*2280*/  ISETP.GT.U32.AND P2, PT, R6, R32, PT ;  /* 0x000000200600720c */ /* 0x000fe40003f44070 */
[----:B------:R-:W-:Y:S01]  /*2290*/  @!P3 IADD3 R30, PT, PT, -R30, RZ, RZ ;  /* 0x000000ff1e1eb210 */ /* 0x000fe20007ffe1ff */
[----:B------:R-:W-:Y:S01]  /*22a0*/  IMAD.MOV R3, RZ, RZ, -R3 ;  /* 0x000000ffff037224 */ /* 0x000fe200078e0a03 */
[----:B------:R-:W-:Y:S01]  /*22b0*/  ISETP.GE.AND P3, PT, R37, RZ, PT ;  /* 0x000000ff2500720c */ /* 0x000fe20003f66270 */
[C---:B------:R-:W-:Y:S01]  /*22c0*/  IMAD R38, R6.reuse, R38, R31 ;  /* 0x0000002606267224 */ /* 0x040fe200078e021f */
[----:B------:R-:W-:Y:S01]  /*22d0*/  IABS R37, R41 ;  /* 0x0000002900257213 */ /* 0x000fe20000000000 */
[----:B------:R-:W-:Y:S01]  /*22e0*/  IMAD R40, R6, R3, R35 ;  /* 0x0000000306287224 */ /* 0x000fe200078e0223 */
[----:B------:R-:W-:Y:S01]  /*22f0*/  IABS R35, R39 ;  /* 0x0000002700237213 */ /* 0x000fe20000000000 */
[----:B------:R-:W-:-:S02]  /*2300*/  @!P6 IMAD.IADD R36, R36, 0x1, -R6 ;  /* 0x000000012424e824 */ /* 0x000fc400078e0a06 */
[----:B------:R-:W-:-:S04]  /*2310*/  IMAD.HI.U32 R2, R0, R33, RZ ;  /* 0x0000002100027227 */ /* 0x000fc800078e00ff */
[----:B------:R-:W-:Y:S01]  /*2320*/  @!P0 IMAD.MOV R36, RZ, RZ, -R36 ;  /* 0x000000ffff248224 */ /* 0x000fe200078e0a24 */
[----:B------:R-:W-:Y:S01]  /*2330*/  ISETP.GT.U32.AND P0, PT, R6, R40, PT ;  /* 0x000000280600720c */ /* 0x000fe20003f04070 */
[----:B------:R-:W-:Y:S01]  /*2340*/  @!P2 IMAD.IADD R32, R32, 0x1, -R6 ;  /* 0x000000012020a824 */ /* 0x000fe200078e0a06 */
[----:B------:R-:W-:Y:S01]  /*2350*/  ISETP.GT.U32.AND P2, PT, R6, R38, PT ;  /* 0x000000260600720c */ /* 0x000fe20003f44070 */
[----:B------:R-:W-:Y:S02]  /*2360*/  IMAD.MOV R2, RZ, RZ, -R2 ;  /* 0x000000ffff027224 */ /* 0x000fe400078e0a02 */
[----:B------:R-:W-:Y:S02]  /*2370*/  VIADD R34, R198, 0x1d ;  /* 0x0000001dc6227836 */ /* 0x000fe40000000000 */
[----:B------:R-:W-:Y:S02]  /*2380*/  IMAD R46, R6, R2, R33 ;  /* 0x00000002062e7224 */ /* 0x000fe400078e0221 */
[----:B------:R-:W-:Y:S01]  /*2390*/  @!P1 IMAD.MOV R32, RZ, RZ, -R32 ;  /* 0x000000ffff209224 */ /* 0x000fe200078e0a20 */
[----:B------:R-:W-:Y:S01]  /*23a0*/  IABS R33, R34 ;  /* 0x0000002200217213 */ /* 0x000fe20000000000 */
[----:B------:R-:W-:Y:S01]  /*23b0*/  VIADD R2, R198, 0x1c ;  /* 0x0000001cc6027836 */ /* 0x000fe20000000000 */
[----:B------:R-:W-:Y:S01]  /*23c0*/  ISETP.GT.U32.AND P1, PT, R6, R46, PT ;  /* 0x0000002e0600720c */ /* 0x000fe20003f24070 */
[----:B------:R-:W-:Y:S01]  /*23d0*/  VIADD R166, R198, 0x64 ;  /* 0x00000064c6a67836 */ /* 0x000fe20000000000 */
[-C--:B------:R-:W-:Y:S01]  /*23e0*/  @!P0 IADD3 R40, PT, PT, R40, -R6.reuse, RZ ;  /* 0x8000000628288210 */ /* 0x080fe20007ffe0ff */
[----:B------:R-:W-:Y:S01]  /*23f0*/  IMAD.HI.U32 R3, R0, R33, RZ ;  /* 0x0000002100037227 */ /* 0x000fe200078e00ff */
[----:B------:R-:W-:-:S02]  /*2400*/  @!P2 IADD3 R38, PT, PT, R38, -R6, RZ ;  /* 0x800000062626a210 */ /* 0x000fc40007ffe0ff */
[----:B------:R-:W-:Y:S01]  /*2410*/  ISETP.GT.U32.AND P0, PT, R6, R40, PT ;  /* 0x000000280600720c */ /* 0x000fe20003f04070 */
[C---:B------:R-:W-:Y:S01]  /*2420*/  VIADD R163, R198.reuse, 0x66 ;  /* 0x00000066c6a37836 */ /* 0x040fe20000000000 */
[----:B------:R-:W-:Y:S01]  /*2430*/  IADD3 R3, PT, PT, -R3, RZ, RZ ;  /* 0x000000ff03037210 */ /* 0x000fe20007ffe1ff */
[----:B------:R-:W-:Y:S01]  /*2440*/  VIADD R149, R198, 0x67 ;  /* 0x00000067c6957836 */ /* 0x000fe20000000000 */
[----:B------:R-:W-:Y:S01]  /*2450*/  ISETP.GT.U32.AND P2, PT, R6, R38, PT ;  /* 0x000000260600720c */ /* 0x000fe20003f44070 */
[----:B------:R-:W-:Y:S01]  /*2460*/  VIADD R161, R198, 0x68 ;  /* 0x00000068c6a17836 */ /* 0x000fe20000000000 */
[----:B------:R-:W-:Y:S01]  /*2470*/  IABS R31, R2 ;  /* 0x00000002001f7213 */ /* 0x000fe20000000000 */
[----:B------:R-:W-:Y:S01]  /*2480*/  IMAD R42, R6, R3, R33 ;  /* 0x00000003062a7224 */ /* 0x000fe200078e0221 */
[----:B------:R-:W-:Y:S01]  /*2490*/  ISETP.GE.AND P6, PT, R2, RZ, PT ;  /* 0x000000ff0200720c */ /* 0x000fe20003fc6270 */
[----:B------:R-:W-:Y:S01]  /*24a0*/  @!P1 IMAD.IADD R46, R46, 0x1, -R6 ;  /* 0x000000012e2e9824 */ /* 0x000fe200078e0a06 */
[----:B------:R-:W-:Y:S01]  /*24b0*/  IADD3 R33, PT, PT, R198, 0x20, RZ ;  /* 0x00000020c6217810 */ /* 0x000fe20007ffe0ff */
[----:B------:R-:W-:-:S02]  /*24c0*/  IMAD.HI.U32 R3, R0, R37, RZ ;  /* 0x0000002500037227 */ /* 0x000fc400078e00ff */
[----:B------:R-:W-:Y:S02]  /*24d0*/  @!P0 IADD3 R40, PT, PT, R40, -R6, RZ ;  /* 0x8000000628288210 */ /* 0x000fe40007ffe0ff */
[----:B------:R-:W-:Y:S01]  /*24e0*/  IMAD.MOV R3, RZ, RZ, -R3 ;  /* 0x000000ffff037224 */ /* 0x000fe200078e0a03 */
[----:B------:R-:W-:Y:S01]  /*24f0*/  ISETP.GT.U32.AND P1, PT, R6, R46, PT ;  /* 0x0000002e0600720c */ /* 0x000fe20003f24070 */
[----:B------:R-:W-:-:S04]  /*2500*/  IMAD.HI.U32 R2, R0, R31, RZ ;  /* 0x0000001f00027227 */ /* 0x000fc800078e00ff */
[----:B------:R-:W-:Y:S01]  /*2510*/  @!P2 IMAD.IADD R38, R38, 0x1, -R6 ;  /* 0x000000012626a824 */ /* 0x000fe200078e0a06 */
[----:B------:R-:W-:Y:S01]  /*2520*/  ISETP.GE.AND P2, PT, R34, RZ, PT ;  /* 0x000000ff2200720c */ /* 0x000fe20003f46270 */
[C---:B------:R-:W-:Y:S01]  /*2530*/  IMAD R50, R6.reuse, R3, R37 ;  /* 0x0000000306327224 */ /* 0x040fe200078e0225 */
[----:B------:R-:W-:Y:S01]  /*2540*/  IABS R3, R33 ;  /* 0x0000002100037213 */ /* 0x000fe20000000000 */
[----:B------:R-:W-:Y:S01]  /*2550*/  IMAD.MOV R44, RZ, RZ, -R2 ;  /* 0x000000ffff2c7224 */ /* 0x000fe200078e0a02 */
[----:B------:R-:W-:Y:S01]  /*2560*/  IABS R37, R45 ;  /* 0x0000002d00257213 */ /* 0x000fe20000000000 */
[----:B------:R-:W-:Y:S01]  /*2570*/  @!P4 IMAD.MOV R38, RZ, RZ, -R38 ;  /* 0x000000ffff26c224 */ /* 0x000fe200078e0a26 */
[C---:B------:R-:W-:Y:S01]  /*2580*/  ISETP.GT.U32.AND P4, PT, R6.reuse, R42, PT ;  /* 0x0000002a0600720c */ /* 0x040fe20003f84070 */
[----:B------:R-:W-:Y:S01]  /*2590*/  @!P3 IMAD.MOV R40, RZ, RZ, -R40 ;  /* 0x000000ffff28b224 */ /* 0x000fe200078e0a28 */
[----:B------:R-:W-:Y:S01]  /*25a0*/  ISETP.GT.U32.AND P3, PT, R6, R50, PT ;  /* 0x000000320600720c */ /* 0x000fe20003f64070 */
[----:B------:R-:W-:-:S04]  /*25b0*/  IMAD.HI.U32 R2, R0, R35, RZ ;  /* 0x0000002300027227 */ /* 0x000fc800078e00ff */
[----:B------:R-:W-:Y:S02]  /*25c0*/  IMAD R44, R6, R44, R31 ;  /* 0x0000002c062c7224 */ /* 0x000fe400078e021f */
[----:B------:R-:W-:Y:S02]  /*25d0*/  IMAD.MOV R2, RZ, RZ, -R2 ;  /* 0x000000ffff027224 */ /* 0x000fe400078e0a02 */
[----:B------:R-:W-:Y:S01]  /*25e0*/  @!P1 IMAD.IADD R46, R46, 0x1, -R6 ;  /* 0x000000012e2e9824 */ /* 0x000fe200078e0a06 */
[C---:B------:R-:W-:Y:S01]  /*25f0*/  ISETP.GT.U32.AND P1, PT, R6.reuse, R44, PT ;  /* 0x0000002c0600720c */ /* 0x040fe20003f24070 */
[----:B------:R-:W-:Y:S02]  /*2600*/  IMAD R52, R6, R2, R35 ;  /* 0x0000000206347224 */ /* 0x000fe400078e0223 */
[----:B------:R-:W-:Y:S02]  /*2610*/  VIADD R34, R198, 0x21 ;  /* 0x00000021c6227836 */ /* 0x000fe40000000000 */
[----:B------:R-:W-:Y:S01]  /*2620*/  IMAD.HI.U32 R2, R0, R3, RZ ;  /* 0x0000000300027227 */ /* 0x000fe200078e00ff */
[----:B------:R-:W-:-:S02]  /*2630*/  ISETP.GT.U32.AND P0, PT, R6, R52, PT ;  /* 0x000000340600720c */ /* 0x000fc40003f04070 */
[----:B------:R-:W-:Y:S01]  /*2640*/  IABS R31, R34 ;  /* 0x00000022001f7213 */ /* 0x000fe20000000000 */
[--C-:B------:R-:W-:Y:S02]  /*2650*/  @!P4 IMAD.IADD R42, R42, 0x1, -R6.reuse ;  /* 0x000000012a2ac824 */ /* 0x100fe400078e0a06 */
[----:B------:R-:W-:Y:S02]  /*2660*/  @!P3 IMAD.IADD R50, R50, 0x1, -R6 ;  /* 0x000000013232b824 */ /* 0x000fe400078e0a06 */
[----:B------:R-:W-:Y:S01]  /*2670*/  IMAD.MOV R2, RZ, RZ, -R2 ;  /* 0x000000ffff027224 */ /* 0x000fe200078e0a02 */
[----:B------:R-:W-:Y:S01]  /*2680*/  ISETP.GT.U32.AND P4, PT, R6, R42, PT ;  /* 0x0000002a0600720c */ /* 0x000fe20003f84070 */
[----:B------:R-:W-:Y:S01]  /*2690*/  @!P1 IMAD.IADD R44, R44, 0x1, -R6 ;  /* 0x000000012c2c9824 */ /* 0x000fe200078e0a06 */
[C---:B------:R-:W-:Y:S01]  /*26a0*/  ISETP.GT.U32.AND P3, PT, R6.reuse, R50, PT ;  /* 0x000000320600720c */ /* 0x040fe20003f64070 */
[----:B------:R-:W-:Y:S02]  /*26b0*/  IMAD R56, R6, R2, R3 ;  /* 0x0000000206387224 */ /* 0x000fe400078e0203 */
[----:B------:R-:W-:Y:S01]  /*26c0*/  IMAD.HI.U32 R2, R0, R31, RZ ;  /* 0x0000001f00027227 */ /* 0x000fe200078e00ff */
[----:B------:R-:W-:-:S03]  /*26d0*/  ISETP.GT.U32.AND P1, PT, R6, R44, PT ;  /* 0x0000002c0600720c */ /* 0x000fc60003f24070 */
[----:B------:R-:W-:Y:S02]  /*26e0*/  IMAD.MOV R2, RZ, RZ, -R2 ;  /* 0x000000ffff027224 */ /* 0x000fe400078e0a02 */
[----:B------:R-:W-:Y:S02]  /*26f0*/  VIADD R35, R198, 0x22 ;  /* 0x00000022c6237836 */ /* 0x000fe40000000000 */
[--C-:B------:R-:W-:Y:S02]  /*2700*/  @!P0 IMAD.IADD R52, R52, 0x1, -R6.reuse ;  /* 0x0000000134348824 */ /* 0x100fe400078e0a06 */
[----:B------:R-:W-:Y:S01]  /*2710*/  IMAD R54, R6, R2, R31 ;  /* 0x0000000206367224 */ /* 0x000fe200078e021f */
[----:B------:R-:W-:Y:S01]  /*2720*/  IABS R61, R35 ;  /* 0x00000023003d7213 */ /* 0x000fe20000000000 */
[--C-:B------:R-:W-:Y:S01]  /*2730*/  @!P4 IMAD.IADD R42, R42, 0x1, -R6.reuse ;  /* 0x000000012a2ac824 */ /* 0x100fe200078e0a06 */
[----:B------:R-:W-:Y:S01]  /*2740*/  ISETP.GT.U32.AND P0, PT, R6, R52, PT ;  /* 0x000000340600720c */ /* 0x000fe20003f04070 */
[----:B------:R-:W-:Y:S01]  /*2750*/  @!P3 IMAD.IADD R50, R50, 0x1, -R6 ;  /* 0x000000013232b824 */ /* 0x000fe200078e0a06 */
[C---:B------:R-:W-:Y:S01]  /*2760*/  ISETP.GT.U32.AND P4, PT, R6.reuse, R56, PT ;  /* 0x000000380600720c */ /* 0x040fe20003f84070 */
[----:B------:R-:W-:Y:S01]  /*2770*/  @!P5 IMAD.MOV R46, RZ, RZ, -R46 ;  /* 0x000000ffff2ed224 */ /* 0x000fe200078e0a2e */
[----:B------:R-:W-:Y:S01]  /*2780*/  ISETP.GT.U32.AND P3, PT, R6, R54, PT ;  /* 0x000000360600720c */ /* 0x000fe20003f64070 */
[----:B------:R-:W-:Y:S01]  /*2790*/  IMAD.HI.U32 R3, R0, R61, RZ ;  /* 0x0000003d00037227 */ /* 0x000fe200078e00ff */
[----:B------:R-:W-:-:S02]  /*27a0*/  ISETP.GE.AND P5, PT, R39, RZ, PT ;  /* 0x000000ff2700720c */ /* 0x000fc40003fa6270 */
[-C--:B------:R-:W-:Y:S01]  /*27b0*/  @!P1 IADD3 R44, PT, PT, R44, -R6.reuse, RZ ;  /* 0x800000062c2c9210 */ /* 0x080fe20007ffe0ff */
[----:B------:R-:W-:Y:S01]  /*27c0*/  IMAD.MOV R3, RZ, RZ, -R3 ;  /* 0x000000ffff037224 */ /* 0x000fe200078e0a03 */
[----:B------:R-:W-:Y:S01]  /*27d0*/  ISETP.GE.AND P1, PT, R41, RZ, PT ;  /* 0x000000ff2900720c */ /* 0x000fe20003f26270 */
[----:B------:R-:W-:Y:S01]  /*27e0*/  VIADD R2, R198, 0x23 ;  /* 0x00000023c6027836 */ /* 0x000fe20000000000 */
[----:B------:R-:W-:Y:S01]  /*27f0*/  @!P6 IADD3 R44, PT, PT, -R44, RZ, RZ ;  /* 0x000000ff2c2ce210 */ /* 0x000fe20007ffe1ff */
[----:B------:R-:W-:Y:S01]  /*2800*/  IMAD R61, R6, R3, R61 ;  /* 0x00000003063d7224 */ /* 0x000fe200078e023d */
[----:B------:R-:W-:Y:S01]  /*2810*/  @!P0 IADD3 R52, PT, PT, R52, -R6, RZ ;  /* 0x8000000634348210 */ /* 0x000fe20007ffe0ff */
[--C-:B------:R-:W-:Y:S01]  /*2820*/  @!P4 IMAD.IADD R56, R56, 0x1, -R6.reuse ;  /* 0x000000013838c824 */ /* 0x100fe200078e0a06 */
[----:B------:R-:W-:Y:S01]  /*2830*/  IADD3 R3, PT, PT, R198, 0x24, RZ ;  /* 0x00000024c6037810 */ /* 0x000fe20007ffe0ff */
[----:B------:R-:W-:Y:S01]  /*2840*/  @!P3 IMAD.IADD R54, R54, 0x1, -R6 ;  /* 0x000000013636b824 */ /* 0x000fe200078e0a06 */
[----:B------:R-:W-:Y:S01]  /*2850*/  IABS R31, R2 ;  /* 0x00000002001f7213 */ /* 0x000fe20000000000 */
[----:B------:R-:W-:Y:S01]  /*2860*/  @!P5 IMAD.MOV R52, RZ, RZ, -R52 ;  /* 0x000000ffff34d224 */ /* 0x000fe200078e0a34 */
[----:B------:R-:W-:Y:S01]  /*2870*/  ISETP.GE.AND P6, PT, R33, RZ, PT ;  /* 0x000000ff2100720c */ /* 0x000fe20003fc6270 */
[----:B------:R-:W-:Y:S01]  /*2880*/  @!P2 IMAD.MOV R42, RZ, RZ, -R42 ;  /* 0x000000ffff2aa224 */ /* 0x000fe200078e0a2a */
[----:B------:R-:W-:Y:S01]  /*2890*/  IABS R33, R3 ;  /* 0x0000000300217213 */ /* 0x000fe20000000000 */
[----:B------:R-:W-:Y:S01]  /*28a0*/  @!P1 IMAD.MOV R50, RZ, RZ, -R50 ;  /* 0x000000ffff329224 */ /* 0x000fe200078e0a32 */
[----:B------:R-:W-:Y:S01]  /*28b0*/  ISETP.GT.U32.AND P4, PT, R6, R56, PT ;  /* 0x000000380600720c */ /* 0x000fe20003f84070 */
[----:B------:R-:W-:Y:S01]  /*28c0*/  VIADD R41, R198, 0x28 ;  /* 0x00000028c6297836 */ /* 0x000fe20000000000 */
[----:B------:R-:W-:Y:S01]  /*28d0*/  ISETP.GE.AND P5, PT, R2, RZ, PT ;  /* 0x000000ff0200720c */ /* 0x000fe20003fa6270 */
[----:B------:R-:W-:Y:S01]  /*28e0*/  IMAD.HI.U32 R2, R0, R31, RZ ;  /* 0x0000001f00027227 */ /* 0x000fe200078e00ff */
[----:B------:R-:W-:-:S02]  /*28f0*/  ISETP.GT.U32.AND P3, PT, R6, R54, PT ;  /* 0x000000360600720c */ /* 0x000fc40003f64070 */
[----:B------:R-:W-:Y:S01]  /*2900*/  ISETP.GE.AND P1, PT, R3, RZ, PT ;  /* 0x000000ff0300720c */ /* 0x000fe20003f26270 */
[----:B------:R-:W-:Y:S01]  /*2910*/  IMAD.HI.U32 R3, R0, R33, RZ ;  /* 0x0000002100037227 */ /* 0x000fe200078e00ff */
[----:B------:R-:W-:Y:S02]  /*2920*/  ISETP.GE.AND P2, PT, R34, RZ, PT ;  /* 0x000000ff2200720c */ /* 0x000fe40003f46270 */
[----:B------:R-:W-:Y:S01]  /*2930*/  ISETP.GE.AND P0, PT, R35, RZ, PT ;  /* 0x000000ff2300720c */ /* 0x000fe20003f06270 */
[----:B------:R-:W-:Y:S01]  /*2940*/  IMAD.MOV R2, RZ, RZ, -R2 ;  /* 0x000000ffff027224 */ /* 0x000fe200078e0a02 */
[----:B------:R-:W-:Y:S01]  /*2950*/  IADD3 R3, PT, PT, -R3, RZ, RZ ;  /* 0x000000ff03037210 */ /* 0x000fe20007ffe1ff */
[--C-:B------:R-:W-:Y:S01]  /*2960*/  @!P4 IMAD.IADD R56, R56, 0x1, -R6.reuse ;  /* 0x000000013838c824 */ /* 0x100fe200078e0a06 */
[----:B------:R-:W-:Y:S01]  /*2970*/  IADD3 R34, PT, PT, R198, 0x25, RZ ;  /* 0x00000025c6227810 */ /* 0x000fe20007ffe0ff */
[C---:B------:R-:W-:Y:S01]  /*2980*/  IMAD R58, R6.reuse, R2, R31 ;  /* 0x00000002063a7224 */ /* 0x040fe200078e021f */
[C---:B------:R-:W-:Y:S01]  /*2990*/  ISETP.GT.U32.AND P4, PT, R6.reuse, R61, PT ;  /* 0x0000003d0600720c */ /* 0x040fe20003f84070 */
[----:B------:R-:W-:Y:S01]  /*29a0*/  IMAD R60, R6, R3, R33 ;  /* 0x00000003063c7224 */ /* 0x000fe200078e0221 */
[----:B------:R-:W-:Y:S01]  /*29b0*/  IABS R67, R34 ;  /* 0x0000002200437213 */ /* 0x000fe20000000000 */
[----:B------:R-:W-:Y:S01]  /*29c0*/  @!P3 IMAD.IADD R54, R54, 0x1, -R6 ;  /* 0x000000013636b824 */ /* 0x000fe200078e0a06 */
[C---:B------:R-:W-:Y:S01]  /*29d0*/  ISETP.GT.U32.AND P3, PT, R6.reuse, R58, PT ;  /* 0x0000003a0600720c */ /* 0x040fe20003f64070 */
[----:B------:R-:W-:Y:S01]  /*29e0*/  @!P6 IMAD.MOV R56, RZ, RZ, -R56 ;  /* 0x000000ffff38e224 */ /* 0x000fe200078e0a38 */
[----:B------:R-:W-:Y:S01]  /*29f0*/  ISETP.GT.U32.AND P6, PT, R6, R60, PT ;  /* 0x0000003c0600720c */ /* 0x000fe20003fc4070 */
[----:B------:R-:W-:Y:S01]  /*2a00*/  VIADD R35, R198, 0x26 ;  /* 0x00000026c6237836 */ /* 0x000fe20000000000 */
[----:B------:R-:W-:Y:S01]  /*2a10*/  IABS R33, R41 ;  /* 0x0000002900217213 */ /* 0x000fe20000000000 */
[----:B------:R-:W-:Y:S01]  /*2a20*/  IMAD.HI.U32 R2, R0, R67, RZ ;  /* 0x0000004300027227 */ /* 0x000fe200078e00ff */
[----:B------:R-:W-:-:S02]  /*2a30*/  IABS R39, R47 ;  /* 0x0000002f00277213 */ /* 0x000fc40000000000 */
[----:B------:R-:W-:Y:S01]  /*2a40*/  IABS R69, R35 ;  /* 0x0000002300457213 */ /* 0x000fe20000000000 */
[----:B------:R-:W-:Y:S01]  /*2a50*/  @!P2 IMAD.MOV R54, RZ, RZ, -R54 ;  /* 0x000000ffff36a224 */ /* 0x000fe200078e0a36 */
[----:B------:R-:W-:Y:S01]  /*2a60*/  ISETP.GE.AND P2, PT, R34, RZ, PT ;  /* 0x000000ff2200720c */ /* 0x000fe20003f46270 */
[----:B------:R-:W-:Y:S01]  /*2a70*/  IMAD.MOV R2, RZ, RZ, -R2 ;  /* 0x000000ffff027224 */ /* 0x000fe200078e0a02 */
[----:B------:R-:W-:Y:S01]  /*2a80*/  IADD3 R34, PT, PT, R198, 0x27, RZ ;  /* 0x00000027c6227810 */ /* 0x000fe20007ffe0ff */
[--C-:B------:R-:W-:Y:S02]  /*2a90*/  @!P3 IMAD.IADD R58, R58, 0x1, -R6.reuse ;  /* 0x000000013a3ab824 */ /* 0x100fe400078e0a06 */
[----:B------:R-:W-:Y:S01]  /*2aa0*/  @!P6 IMAD.IADD R60, R60, 0x1, -R6 ;  /* 0x000000013c3ce824 */ /* 0x000fe200078e0a06 */
[----:B------:R-:W-:Y:S01]  /*2ab0*/  IABS R31, R34 ;  /* 0x00000022001f7213 */ /* 0x000fe20000000000 */
[----:B------:R-:W-:Y:S01]  /*2ac0*/  IMAD.HI.U32 R3, R0, R69, RZ ;  /* 0x0000004500037227 */ /* 0x000fe200078e00ff */
[----:B------:R-:W-:-:S02]  /*2ad0*/  ISETP.GT.U32.AND P3, PT, R6, R58, PT ;  /* 0x0000003a0600720c */ /* 0x000fc40003f64070 */
[C---:B------:R-:W-:Y:S01]  /*2ae0*/  ISETP.GT.U32.AND P6, PT, R6.reuse, R60, PT ;  /* 0x0000003c0600720c */ /* 0x040fe20003fc4070 */
[----:B------:R-:W-:Y:S01]  /*2af0*/  @!P4 IMAD.IADD R61, R61, 0x1, -R6 ;  /* 0x000000013d3dc824 */ /* 0x000fe200078e0a06 */
[----:B------:R-:W-:Y:S01]  /*2b00*/  IADD3 R3, PT, PT, -R3, RZ, RZ ;  /* 0x000000ff03037210 */ /* 0x000fe20007ffe1ff */
[----:B------:R-:W-:Y:S02]  /*2b10*/  IMAD R67, R6, R2, R67 ;  /* 0x0000000206437224 */ /* 0x000fe400078e0243 */
[----:B------:R-:W-:Y:S01]  /*2b20*/  IMAD.HI.U32 R2, R0, R31, RZ ;  /* 0x0000001f00027227 */ /* 0x000fe200078e00ff */
[----:B------:R-:W-:-:S03]  /*2b30*/  ISETP.GT.U32.AND P4, PT, R6, R61, PT ;  /* 0x0000003d0600720c */ /* 0x000fc60003f84070 */
[----:B------:R-:W-:Y:S01]  /*2b40*/  IMAD R69, R6, R3, R69 ;  /* 0x0000000306457224 */ /* 0x000fe200078e0245 */
[----:B------:R-:W-:Y:S01]  /*2b50*/  IADD3 R64, PT, PT, -R2, RZ, RZ ;  /* 0x000000ff02407210 */ /* 0x000fe20007ffe1ff */
[--C-:B------:R-:W-:Y:S01]  /*2b60*/  @!P3 IMAD.IADD R58, R58, 0x1, -R6.reuse ;  /* 0x000000013a3ab824 */ /* 0x100fe200078e0a06 */
[----:B------:R-:W-:Y:S01]  /*2b70*/  ISETP.GT.U32.AND P3, PT, R6, R67, PT ;  /* 0x000000430600720c */ /* 0x000fe20003f64070 */
[----:B------:R-:W-:Y:S01]  /*2b80*/  @!P6 IMAD.IADD R60, R60, 0x1, -R6 ;  /* 0x000000013c3ce824 */ /* 0x000fe200078e0a06 */
[----:B------:R-:W-:Y:S01]  /*2b90*/  ISETP.GT.U32.AND P6, PT, R6, R69, PT ;  /* 0x000000450600720c */ /* 0x000fe20003fc4070 */
[----:B------:R-:W-:-:S04]  /*2ba0*/  IMAD.HI.U32 R2, R0, R33, RZ ;  /* 0x0000002100027227 */ /* 0x000fc800078e00ff */
[C---:B------:R-:W-:Y:S02]  /*2bb0*/  IMAD R64, R6.reuse, R64, R31 ;  /* 0x0000004006407224 */ /* 0x040fe400078e021f */
[----:B------:R-:W-:Y:S02]  /*2bc0*/  IMAD.MOV R66, RZ, RZ, -R2 ;  /* 0x000000ffff427224 */ /* 0x000fe400078e0a02 */
[--C-:B------:R-:W-:Y:S01]  /*2bd0*/  @!P4 IMAD.IADD R61, R61, 0x1, -R6.reuse ;  /* 0x000000013d3dc824 */ /* 0x100fe200078e0a06 */
[----:B------:R-:W-:Y:S01]  /*2be0*/  ISETP.GE.AND P4, PT, R35, RZ, PT ;  /* 0x000000ff2300720c */ /* 0x000fe20003f86270 */
[----:B------:R-:W-:Y:S01]  /*2bf0*/  IMAD R66, R6, R66, R33 ;  /* 0x0000004206427224 */ /* 0x000fe200078e0221 */
[----:B------:R-:W-:Y:S01]  /*2c00*/  IABS R35, R43 ;  /* 0x0000002b00237213 */ /* 0x000fe20000000000 */
[----:B------:R-:W-:Y:S01]  /*2c10*/  @!P6 IMAD.IADD R69, R69, 0x1, -R6 ;  /* 0x000000014545e824 */ /* 0x000fe200078e0a06 */
[----:B------:R-:W-:Y:S01]  /*2c20*/  @!P3 IADD3 R67, PT, PT, R67, -R6, RZ ;  /* 0x800000064343b210 */ /* 0x000fe20007ffe0ff */
[----:B------:R-:W-:Y:S01]  /*2c30*/  IMAD.HI.U32 R31, R0, R37, RZ ;  /* 0x00000025001f7227 */ /* 0x000fe200078e00ff */
[----:B------:R-:W-:-:S02]  /*2c40*/  ISETP.GT.U32.AND P3, PT, R6, R64, PT ;  /* 0x000000400600720c */ /* 0x000fc40003f64070 */
[----:B------:R-:W-:Y:S01]  /*2c50*/  ISETP.GT.U32.AND P6, PT, R6, R66, PT ;  /* 0x000000420600720c */ /* 0x000fe20003fc4070 */
[----:B------:R-:W-:-:S04]  /*2c60*/  IMAD.HI.U32 R3, R0, R35, RZ ;  /* 0x0000002300037227 */ /* 0x000fc800078e00ff */
[----:B------:R-:W-:Y:S02]  /*2c70*/  IMAD.MOV R3, RZ, RZ, -R3 ;  /* 0x000000ffff037224 */ /* 0x000fe400078e0a03 */
[----:B------:R-:W-:Y:S01]  /*2c80*/  @!P0 IMAD.MOV R61, RZ, RZ, -R61 ;  /* 0x000000ffff3d8224 */ /* 0x000fe200078e0a3d */
[C---:B------:R-:W-:Y:S01]  /*2c90*/  ISETP.GT.U32.AND P0, PT, R6.reuse, R67, PT ;  /* 0x000000430600720c */ /* 0x040fe20003f04070 */
[----:B------:R-:W-:Y:S01]  /*2ca0*/  IMAD R68, R6, R3, R35 ;  /* 0x0000000306447224 */ /* 0x000fe200078e0223 */
[----:B------:R-:W-:Y:S01]  /*2cb0*/  IADD3 R35, PT, PT, R198, 0x2c, RZ ;  /* 0x0000002cc6237810 */ /* 0x000fe20007ffe0ff */
[----:B------:R-:W-:Y:S01]  /*2cc0*/  @!P3 IMAD.IADD R64, R64, 0x1, -R6 ;  /* 0x000000014040b824 */ /* 0x000fe200078e0a06 */
[C---:B------:R-:W-:Y:S01]  /*2cd0*/  ISETP.GT.U32.AND P3, PT, R6.reuse, R69, PT ;  /* 0x000000450600720c */ /* 0x040fe20003f64070 */
[----:B------:R-:W-:Y:S01]  /*2ce0*/  @!P1 IMAD.MOV R60, RZ, RZ, -R60 ;  /* 0x000000ffff3c9224 */ /* 0x000fe200078e0a3c */
[----:B------:R-:W-:Y:S01]  /*2cf0*/  ISETP.GT.U32.AND P1, PT, R6, R68, PT ;  /* 0x000000440600720c */ /* 0x000fe20003f24070 */
[----:B------:R-:W-:Y:S01]  /*2d00*/  IMAD.MOV R31, RZ, RZ, -R31 ;  /* 0x000000ffff1f7224 */ /* 0x000fe200078e0a1f */
[----:B------:R-:W-:Y:S01]  /*2d10*/  @!P6 IADD3 R66, PT, PT, R66, -R6, RZ ;  /* 0x800000064242e210 */ /* 0x000fe20007ffe0ff */
[----:B------:R-:W-:Y:S01]  /*2d20*/  IMAD.HI.U32 R2, R0, R39, RZ ;  /* 0x0000002700027227 */ /* 0x000fe200078e00ff */
[----:B------:R-:W-:-:S03]  /*2d30*/  ISETP.GT.U32.AND P6, PT, R6, R64, PT ;  /* 0x000000400600720c */ /* 0x000fc60003fc4070 */
[----:B------:R-:W-:Y:S01]  /*2d40*/  IMAD R70, R6, R31, R37 ;  /* 0x0000001f06467224 */ /* 0x000fe200078e0225 */
[----:B------:R-:W-:Y:S01]  /*2d50*/  IABS R31, R35 ;  /* 0x00000023001f7213 */ /* 0x000fe20000000000 */
[----:B------:R-:W-:Y:S02]  /*2d60*/  IMAD.MOV R2, RZ, RZ, -R2 ;  /* 0x000000ffff027224 */ /* 0x000fe400078e0a02 */
[----:B------:R-:W-:Y:S01]  /*2d70*/  VIADD R37, R198, 0x2d ;  /* 0x0000002dc6257836 */ /* 0x000fe20000000000 */
[----:B------:R-:W-:Y:S01]  /*2d80*/  @!P3 IADD3 R69, PT, PT, R69, -R6, RZ ;  /* 0x800000064545b210 */ /* 0x000fe20007ffe0ff */
[----:B------:R-:W-:Y:S01]  /*2d90*/  @!P5 IMAD.MOV R58, RZ, RZ, -R58 ;  /* 0x000000ffff3ad224 */ /* 0x000fe200078e0a3a */
[C---:B------:R-:W-:Y:S01]  /*2da0*/  ISETP.GT.U32.AND P5, PT, R6.reuse, R66, PT ;  /* 0x000000420600720c */ /* 0x040fe20003fa4070 */
[----:B------:R-:W-:Y:S01]  /*2db0*/  IMAD R72, R6, R2, R39 ;  /* 0x0000000206487224 */ /* 0x000fe200078e0227 */
[----:B------:R-:W-:Y:S01]  /*2dc0*/  IABS R33, R37 ;  /* 0x0000002500217213 */ /* 0x000fe20000000000 */
[--C-:B------:R-:W-:Y:S01]  /*2dd0*/  @!P0 IMAD.IADD R67, R67, 0x1, -R6.reuse ;  /* 0x0000000143438824 */ /* 0x100fe200078e0a06 */
[----:B------:R-:W-:Y:S01]  /*2de0*/  ISETP.GE.AND P3, PT, R34, RZ, PT ;  /* 0x000000ff2200720c */ /* 0x000fe20003f66270 */
[--C-:B------:R-:W-:Y:S01]  /*2df0*/  @!P1 IMAD.IADD R68, R68, 0x1, -R6.reuse ;  /* 0x0000000144449824 */ /* 0x100fe200078e0a06 */
[----:B------:R-:W-:Y:S01]  /*2e00*/  ISETP.GT.U32.AND P0, PT, R6, R70, PT ;  /* 0x000000460600720c */ /* 0x000fe20003f04070 */
[----:B------:R-:W-:Y:S01]  /*2e10*/  @!P6 IMAD.IADD R64, R64, 0x1, -R6 ;  /* 0x000000014040e824 */ /* 0x000fe200078e0a06 */
[----:B------:R-:W-:Y:S01]  /*2e20*/  ISETP.GT.U32.AND P6, PT, R6, R72, PT ;  /* 0x000000480600720c */ /* 0x000fe20003fc4070 */
[----:B------:R-:W-:Y:S01]  /*2e30*/  IMAD.HI.U32 R3, R0, R33, RZ ;  /* 0x0000002100037227 */ /* 0x000fe200078e00ff */
[----:B------:R-:W-:-:S03]  /*2e40*/  ISETP.GE.AND P1, PT, R43, RZ, PT ;  /* 0x000000ff2b00720c */ /* 0x000fc60003f26270 */
[----:B------:R-:W-:Y:S01]  /*2e50*/  @!P2 IMAD.MOV R67, RZ, RZ, -R67 ;  /* 0x000000ffff43a224 */ /* 0x000fe200078e0a43 */
[----:B------:R-:W-:Y:S01]  /*2e60*/  ISETP.GT.U32.AND P2, PT, R6, R68, PT ;  /* 0x000000440600720c */ /* 0x000fe20003f44070 */
[----:B------:R-:W-:Y:S01]  /*2e70*/  IMAD.HI.U32 R2, R0, R31, RZ ;  /* 0x0000001f00027227 */ /* 0x000fe200078e00ff */
[----:B------:R-:W-:Y:S02]  /*2e80*/  IADD3 R3, PT, PT, -R3, RZ, RZ ;  /* 0x000000ff03037210 */ /* 0x000fe40007ffe1ff */
[----:B------:R-:W-:Y:S01]  /*2e90*/  @!P3 IADD3 R64, PT, PT, -R64, RZ, RZ ;  /* 0x000000ff4040b210 */ /* 0x000fe20007ffe1ff */
[----:B------:R-:W-:Y:S01]  /*2ea0*/  @!P5 IMAD.IADD R66, R66, 0x1, -R6 ;  /* 0x000000014242d824 */ /* 0x000fe200078e0a06 */
[----:B------:R-:W-:Y:S01]  /*2eb0*/  ISETP.GE.AND P5, PT, R41, RZ, PT ;  /* 0x000000ff2900720c */ /* 0x000fe20003fa6270 */
[----:B------:R-:W-:Y:S01]  /*2ec0*/  IMAD.MOV R2, RZ, RZ, -R2 ;  /* 0x000000ffff027224 */ /* 0x000fe200078e0a02 */
[----:B------:R-:W-:Y:S01]  /*2ed0*/  @!P6 IADD3 R72, PT, PT, R72, -R6, RZ ;  /* 0x800000064848e210 */ /* 0x000fe20007ffe0ff */
[----:B------:R-:W-:-:S02]  /*2ee0*/  IMAD R76, R6, R3, R33 ;  /* 0x00000003064c7224 */ /* 0x000fc400078e0221 */
[----:B------:R-:W-:Y:S01]  /*2ef0*/  VIADD R3, R198, 0x2e ;  /* 0x0000002ec6037836 */ /* 0x000fe20000000000 */
[C---:B------:R-:W-:Y:S01]  /*2f00*/  ISETP.GT.U32.AND P6, PT, R6.reuse, R72, PT ;  /* 0x000000480600720c */ /* 0x040fe20003fc4070 */
[----:B------:R-:W-:Y:S02]  /*2f10*/  IMAD R74, R6, R2, R31 ;  /* 0x00000002064a7224 */ /* 0x000fe400078e021f */
[----:B------:R-:W-:Y:S01]  /*2f20*/  @!P2 IMAD.IADD R68, R68, 0x1, -R6 ;  /* 0x000000014444a824 */ /* 0x000fe200078e0a06 */
[----:B------:R-:W-:Y:S01]  /*2f30*/  ISETP.GT.U32.AND P2, PT, R6, R76, PT ;  /* 0x0000004c0600720c */ /* 0x000fe20003f44070 */
[----:B------:R-:W-:Y:S01]  /*2f40*/  VIADD R34, R198, 0x2f ;  /* 0x0000002fc6227836 */ /* 0x000fe20000000000 */
[----:B------:R-:W-:Y:S01]  /*2f50*/  IABS R31, R3 ;  /* 0x00000003001f7213 */ /* 0x000fe20000000000 */
[----:B------:R-:W-:Y:S01]  /*2f60*/  @!P5 IMAD.MOV R66, RZ, RZ, -R66 ;  /* 0x000000ffff42d224 */ /* 0x000fe200078e0a42 */
[----:B------:R-:W-:Y:S01]  /*2f70*/  ISETP.GT.U32.AND P3, PT, R6, R74, PT ;  /* 0x0000004a0600720c */ /* 0x000fe20003f64070 */
[----:B------:R-:W-:Y:S01]  /*2f80*/  @!P0 IMAD.IADD R70, R70, 0x1, -R6 ;  /* 0x0000000146468824 */ /* 0x000fe200078e0a06 */
[----:B------:R-:W-:Y:S01]  /*2f90*/  ISETP.GE.AND P5, PT, R47, RZ, PT ;  /* 0x000000ff2f00720c */ /* 0x000fe20003fa6270 */
[----:B------:R-:W-:Y:S01]  /*2fa0*/  IMAD.HI.U32 R2, R0, R31, RZ ;  /* 0x0000001f00027227 */ /* 0x000fe200078e00ff */
[----:B------:R-:W-:-:S02]  /*2fb0*/  IABS R33, R34 ;  /* 0x0000002200217213 */ /* 0x000fc40000000000 */
[----:B------:R-:W-:Y:S01]  /*2fc0*/  @!P6 IADD3 R72, PT, PT, R72, -R6, RZ ;  /* 0x800000064848e210 */ /* 0x000fe20007ffe0ff */
[----:B------:R-:W-:Y:S01]  /*2fd0*/  IMAD.MOV R2, RZ, RZ, -R2 ;  /* 0x000000ffff027224 */ /* 0x000fe200078e0a02 */
[----:B------:R-:W-:Y:S01]  /*2fe0*/  @!P1 IADD3 R68, PT, PT, -R68, RZ, RZ ;  /* 0x000000ff44449210 */ /* 0x000fe20007ffe1ff */
[--C-:B------:R-:W-:Y:S01]  /*2ff0*/  @!P2 IMAD.IADD R76, R76, 0x1, -R6.reuse ;  /* 0x000000014c4ca824 */ /* 0x100fe200078e0a06 */
[----:B------:R-:W-:Y:S01]  /*3000*/  ISETP.GE.AND P0, PT, R45, RZ, PT ;  /* 0x000000ff2d00720c */ /* 0x000fe20003f06270 */
[----:B------:R-:W-:Y:S01]  /*3010*/  IMAD R80, R6, R2, R31 ;  /* 0x0000000206507224 */ /* 0x000fe200078e021f */
[----:B------:R-:W-:Y:S01]  /*3020*/  ISETP.GE.AND P6, PT, R37, RZ, PT ;  /* 0x000000ff2500720c */ /* 0x000fe20003fc6270 */
[----:B------:R-:W-:Y:S01]  /*3030*/  @!P3 IMAD.IADD R74, R74, 0x1, -R6 ;  /* 0x000000014a4ab824 */ /* 0x000fe200078e0a06 */
[----:B------:R-:W-:Y:S01]  /*3040*/  ISETP.GE.AND P3, PT, R3, RZ, PT ;  /* 0x000000ff0300720c */ /* 0x000fe20003f66270 */
[----:B------:R-:W-:Y:S01]  /*3050*/  IMAD.HI.U32 R3, R0, R33, RZ ;  /* 0x0000002100037227 */ /* 0x000fe200078e00ff */
[----:B------:R-:W-:-:S02]  /*3060*/  ISETP.GT.U32.AND P2, PT, R6, R76, PT ;  /* 0x0000004c0600720c */ /* 0x000fc40003f44070 */
[C---:B------:R-:W-:Y:S01]  /*3070*/  ISETP.GT.U32.AND P1, PT, R6.reuse, R74, PT ;  /* 0x0000004a0600720c */ /* 0x040fe20003f24070 */
[----:B------:R-:W-:Y:S01]  /*3080*/  @!P5 IMAD.MOV R72, RZ, RZ, -R72 ;  /* 0x000000ffff48d224 */ /* 0x000fe200078e0a48 */
[C---:B------:R-:W-:Y:S01]  /*3090*/  ISETP.GT.U32.AND P5, PT, R6.reuse, R80, PT ;  /* 0x000000500600720c */ /* 0x040fe20003fa4070 */
[----:B------:R-:W-:Y:S01]  /*30a0*/  @!P4 IMAD.MOV R69, RZ, RZ, -R69 ;  /* 0x000000ffff45c224 */ /* 0x000fe200078e0a45 */
[----:B------:R-:W-:Y:S01]  /*30b0*/  ISETP.GT.U32.AND P4, PT, R6, R70, PT ;  /* 0x000000460600720c */ /* 0x000fe20003f84070 */
[----:B------:R-:W-:Y:S01]  /*30c0*/  IMAD.MOV R3, RZ, RZ, -R3 ;  /* 0x000000ffff037224 */ /* 0x000fe200078e0a03 */
[----:B------:R-:W-:Y:S01]  /*30d0*/  IABS R47, R166 ;  /* 0x000000a6002f7213 */ /* 0x000fe20000000000 */
[----:B------:R-:W-:Y:S01]  /*30e0*/  VIADD R2, R198, 0x30 ;  /* 0x00000030c6027836 */ /* 0x000fe20000000000 */
[----:B------:R-:W-:Y:S01]  /*30f0*/  IABS R45, R150 ;  /* 0x00000096002d7213 */ /* 0x000fe20000000000 */
[----:B------:R-:W-:Y:S01]  /*3100*/  IMAD R78, R6, R3, R33 ;  /* 0x00000003064e7224 */ /* 0x000fe200078e0221 */
[C---:B------:R-:W-:Y:S01]  /*3110*/  IADD3 R3, PT, PT, R198.reuse, 0x31, RZ ;  /* 0x00000031c6037810 */ /* 0x040fe20007ffe0ff */
[----:B------:R-:W-:Y:S01]  /*3120*/  VIADD R39, R198, 0x38 ;  /* 0x00000038c6277836 */ /* 0x000fe20000000000 */
[----:B------:R-:W-:Y:S01]  /*3130*/  @!P2 IADD3 R76, PT, PT, R76, -R6, RZ ;  /* 0x800000064c4ca210 */ /* 0x000fe20007ffe0ff */
[--C-:B------:R-:W-:Y:S01]  /*3140*/  @!P1 IMAD.IADD R74, R74, 0x1, -R6.reuse ;  /* 0x000000014a4a9824 */ /* 0x100fe200078e0a06 */
[----:B------:R-:W-:Y:S01]  /*3150*/  IABS R33, R2 ;  /* 0x0000000200217213 */ /* 0x000fe20000000000 */
[--C-:B------:R-:W-:Y:S01]  /*3160*/  @!P5 IMAD.IADD R80, R80, 0x1, -R6.reuse ;  /* 0x000000015050d824 */ /* 0x100fe200078e0a06 */
[----:B------:R-:W-:Y:S01]  /*3170*/  ISETP.GT.U32.AND P2, PT, R6, R78, PT ;  /* 0x0000004e0600720c */ /* 0x000fe20003f44070 */
[----:B------:R-:W-:Y:S01]  /*3180*/  @!P4 IMAD.IADD R70, R70, 0x1, -R6 ;  /* 0x000000014646c824 */ /* 0x000fe200078e0a06 */
[----:B------:R-:W-:Y:S01]  /*3190*/  ISETP.GE.AND P4, PT, R35, RZ, PT ;  /* 0x000000ff2300720c */ /* 0x000fe20003f86270 */
[----:B------:R-:W-:Y:S01]  /*31a0*/  @!P6 IMAD.MOV R76, RZ, RZ, -R76 ;  /* 0x000000ffff4ce224 */ /* 0x000fe200078e0a4c */
[----:B------:R-:W-:Y:S01]  /*31b0*/  ISETP.GE.AND P1, PT, R2, RZ, PT ;  /* 0x000000ff0200720c */ /* 0x000fe20003f26270 */
[----:B------:R-:W-:Y:S01]  /*31c0*/  IMAD.HI.U32 R2, R0, R33, RZ ;  /* 0x0000002100027227 */ /* 0x000fe200078e00ff */
[----:B------:R-:W-:-:S02]  /*31d0*/  ISETP.GT.U32.AND P5, PT, R6, R80, PT ;  /* 0x000000500600720c */ /* 0x000fc40003fa4070 */
[----:B------:R-:W-:Y:S01]  /*31e0*/  IABS R35, R3 ;  /* 0x0000000300237213 */ /* 0x000fe20000000000 */
[----:B------:R-:W-:Y:S01]  /*31f0*/  @!P0 IMAD.MOV R70, RZ, RZ, -R70 ;  /* 0x000000ffff468224 */ /* 0x000fe200078e0a46 */
[----:B------:R-:W-:Y:S01]  /*3200*/  ISETP.GE.AND P0, PT, R34, RZ, PT ;  /* 0x000000ff2200720c */ /* 0x000fe20003f06270 */
[----:B------:R-:W-:Y:S01]  /*3210*/  VIADD R34, R198, 0x32 ;  /* 0x00000032c6227836 */ /* 0x000fe20000000000 */
[----:B------:R-:W-:Y:S01]  /*3220*/  IADD3 R2, PT, PT, -R2, RZ, RZ ;  /* 0x000000ff02027210 */ /* 0x000fe20007ffe1ff */
[----:B------:R-:W-:Y:S02]  /*3230*/  @!P2 IMAD.IADD R78, R78, 0x1, -R6 ;  /* 0x000000014e4ea824 */ /* 0x000fe400078e0a06 */
[----:B------:R-:W-:Y:S01]  /*3240*/  @!P4 IMAD.MOV R74, RZ, RZ, -R74 ;  /* 0x000000ffff4ac224 */ /* 0x000fe200078e0a4a */
[----:B------:R-:W-:Y:S01]  /*3250*/  IABS R37, R34 ;  /* 0x0000002200257213 */ /* 0x000fe20000000000 */
[----:B------:R-:W-:Y:S01]  /*3260*/  IMAD R86, R6, R2, R33 ;  /* 0x0000000206567224 */ /* 0x000fe200078e0221 */
[----:B------:R-:W-:Y:S01]  /*3270*/  ISETP.GE.AND P4, PT, R3, RZ, PT ;  /* 0x000000ff0300720c */ /* 0x000fe20003f86270 */
[----:B------:R-:W-:Y:S01]  /*3280*/  IMAD.HI.U32 R3, R0, R35, RZ ;  /* 0x0000002300037227 */ /* 0x000fe200078e00ff */
[----:B------:R-:W-:-:S02]  /*3290*/  ISETP.GT.U32.AND P2, PT, R6, R78, PT ;  /* 0x0000004e0600720c */ /* 0x000fc40003f44070 */
[----:B------:R-:W-:Y:S01]  /*32a0*/  ISETP.GE.AND P6, PT, R34, RZ, PT ;  /* 0x000000ff2200720c */ /* 0x000fe20003fc6270 */
[----:B------:R-:W-:Y:S01]  /*32b0*/  @!P5 IMAD.IADD R80, R80, 0x1, -R6 ;  /* 0x000000015050d824 */ /* 0x000fe200078e0a06 */
[----:B------:R-:W-:Y:S01]  /*32c0*/  ISETP.GT.U32.AND P5, PT, R6, R86, PT ;  /* 0x000000560600720c */ /* 0x000fe20003fa4070 */
[----:B------:R-:W-:-:S04]  /*32d0*/  IMAD.HI.U32 R31, R0, R37, RZ ;  /* 0x00000025001f7227 */ /* 0x000fc800078e00ff */
[----:B------:R-:W-:Y:S02]  /*32e0*/  IMAD.MOV R3, RZ, RZ, -R3 ;  /* 0x000000ffff037224 */ /* 0x000fe400078e0a03 */
[----:B------:R-:W-:Y:S02]  /*32f0*/  IMAD.MOV R31, RZ, RZ, -R31 ;  /* 0x000000ffff1f7224 */ /* 0x000fe400078e0a1f */
[----:B------:R-:W-:Y:S01]  /*3300*/  IMAD R82, R6, R3, R35 ;  /* 0x0000000306527224 */ /* 0x000fe200078e0223 */
[----:B------:R-:W-:Y:S01]  /*3310*/  @!P2 IADD3 R78, PT, PT, R78, -R6, RZ ;  /* 0x800000064e4ea210 */ /* 0x000fe20007ffe0ff */
[----:B------:R-:W-:Y:S01]  /*3320*/  IMAD R84, R6, R31, R37 ;  /* 0x0000001f06547224 */ /* 0x000fe200078e0225 */
[----:B------:R-:W-:Y:S01]  /*3330*/  IADD3 R3, PT, PT, R198, 0x33, RZ ;  /* 0x00000033c6037810 */ /* 0x000fe20007ffe0ff */
[----:B------:R-:W-:Y:S01]  /*3340*/  @!P5 IMAD.IADD R86, R86, 0x1, -R6 ;  /* 0x000000015656d824 */ /* 0x000fe200078e0a06 */
[----:B------:R-:W-:Y:S01]  /*3350*/  ISETP.GT.U32.AND P2, PT, R6, R82, PT ;  /* 0x000000520600720c */ /* 0x000fe20003f44070 */
[----:B------:R-:W-:Y:S01]  /*3360*/  VIADD R35, R198, 0x35 ;  /* 0x00000035c6237836 */ /* 0x000fe20000000000 */
[----:B------:R-:W-:Y:S01]  /*3370*/  ISETP.GT.U32.AND P5, PT, R6, R84, PT ;  /* 0x000000540600720c */ /* 0x000fe20003fa4070 */
[C---:B------:R-:W-:Y:S01]  /*3380*/  VIADD R37, R198.reuse, 0x36 ;  /* 0x00000036c6257836 */ /* 0x040fe20000000000 */
[----:B------:R-:W-:Y:S01]  /*3390*/  IABS R85, R3 ;  /* 0x0000000300557213 */ /* 0x000fe20000000000 */
[----:B------:R-:W-:Y:S01]  /*33a0*/  @!P0 IMAD.MOV R78, RZ, RZ, -R78 ;  /* 0x000000ffff4e8224 */ /* 0x000fe200078e0a4e */
[----:B------:R-:W-:Y:S01]  /*33b0*/  IABS R89, R35 ;  /* 0x0000002300597213 */ /* 0x000fe20000000000 */
[----:B------:R-:W-:Y:S01]  /*33c0*/  @!P3 IMAD.MOV R80, RZ, RZ, -R80 ;  /* 0x000000ffff50b224 */ /* 0x000fe200078e0a50 */
[----:B------:R-:W-:Y:S01]  /*33d0*/  IABS R33, R37 ;  /* 0x0000002500217213 */ /* 0x000fe20000000000 */
[----:B------:R-:W-:Y:S01]  /*33e0*/  VIADD R34, R198, 0x34 ;  /* 0x00000034c6227836 */ /* 0x000fe20000000000 */
[----:B------:R-:W-:Y:S01]  /*33f0*/  ISETP.GE.AND P0, PT, R3, RZ, PT ;  /* 0x000000ff0300720c */ /* 0x000fe20003f06270 */
[----:B------:R-:W-:Y:S01]  /*3400*/  IMAD.HI.U32 R3, R0, R89, RZ ;  /* 0x0000005900037227 */ /* 0x000fe200078e00ff */
[----:B------:R-:W-:-:S02]  /*3410*/  ISETP.GT.U32.AND P3, PT, R6, R86, PT ;  /* 0x000000560600720c */ /* 0x000fc40003f64070 */
[-C--:B------:R-:W-:Y:S01]  /*3420*/  @!P2 IADD3 R82, PT, PT, R82, -R6.reuse, RZ ;  /* 0x800000065252a210 */ /* 0x080fe20007ffe0ff */
[----:B------:R-:W-:Y:S01]  /*3430*/  IMAD.HI.U32 R31, R0, R33, RZ ;  /* 0x00000021001f7227 */ /* 0x000fe200078e00ff */
[----:B------:R-:W-:Y:S02]  /*3440*/  @!P5 IADD3 R84, PT, PT, R84, -R6, RZ ;  /* 0x800000065454d210 */ /* 0x000fe40007ffe0ff */
[----:B------:R-:W-:Y:S01]  /*3450*/  ISETP.GT.U32.AND P2, PT, R6, R82, PT ;  /* 0x000000520600720c */ /* 0x000fe20003f44070 */
[----:B------:R-:W-:Y:S01]  /*3460*/  IMAD.HI.U32 R2, R0, R85, RZ ;  /* 0x0000005500027227 */ /* 0x000fe200078e00ff */
[----:B------:R-:W-:Y:S02]  /*3470*/  ISETP.GT.U32.AND P5, PT, R6, R84, PT ;  /* 0x000000540600720c */ /* 0x000fe40003fa4070 */
[----:B------:R-:W-:Y:S01]  /*3480*/  IABS R87, R34 ;  /* 0x0000002200577213 */ /* 0x000fe20000000000 */
[----:B------:R-:W-:Y:S01]  /*3490*/  IMAD.MOV R3, RZ, RZ, -R3 ;  /* 0x000000ffff037224 */ /* 0x000fe200078e0a03 */
[----:B------:R-:W-:Y:S01]  /*34a0*/  IADD3 R31, PT, PT, -R31, RZ, RZ ;  /* 0x000000ff1f1f7210 */ /* 0x000fe20007ffe1ff */
[----:B------:R-:W-:-:S02]  /*34b0*/  IMAD.MOV R2, RZ, RZ, -R2 ;  /* 0x000000ffff027224 */ /* 0x000fc400078e0a02 */
[C---:B------:R-:W-:Y:S02]  /*34c0*/  IMAD R89, R6.reuse, R3, R89 ;  /* 0x0000000306597224 */ /* 0x040fe400078e0259 */
[----:B------:R-:W-:Y:S02]  /*34d0*/  IMAD R85, R6, R2, R85 ;  /* 0x0000000206557224 */ /* 0x000fe400078e0255 */
[--C-:B------:R-:W-:Y:S01]  /*34e0*/  @!P2 IMAD.IADD R82, R82, 0x1, -R6.reuse ;  /* 0x000000015252a824 */ /* 0x100fe200078e0a06 */
[----:B------:R-:W-:Y:S01]  /*34f0*/  ISETP.GE.AND P2, PT, R34, RZ, PT ;  /* 0x000000ff2200720c */ /* 0x000fe20003f46270 */
[----:B------:R-:W-:Y:S01]  /*3500*/  VIADD R34, R198, 0x37 ;  /* 0x00000037c6227836 */ /* 0x000fe20000000000 */
[----:B------:R-:W-:Y:S01]  /*3510*/  @!P5 IADD3 R84, PT, PT, R84, -R6, RZ ;  /* 0x800000065454d210 */ /* 0x000fe20007ffe0ff */
[----:B------:R-:W-:Y:S01]  /*3520*/  IMAD.HI.U32 R2, R0, R87, RZ ;  /* 0x0000005700027227 */ /* 0x000fe200078e00ff */
[C---:B------:R-:W-:Y:S02]  /*3530*/  ISETP.GT.U32.AND P5, PT, R6.reuse, R89, PT ;  /* 0x000000590600720c */ /* 0x040fe40003fa4070 */
[----:B------:R-:W-:Y:S01]  /*3540*/  IABS R3, R34 ;  /* 0x0000002200037213 */ /* 0x000fe20000000000 */
[----:B------:R-:W-:Y:S01]  /*3550*/  IMAD R88, R6, R31, R33 ;  /* 0x0000001f06587224 */ /* 0x000fe200078e0221 */
[----:B------:R-:W-:Y:S01]  /*3560*/  IABS R31, R39 ;  /* 0x00000027001f7213 */ /* 0x000fe20000000000 */
[----:B------:R-:W-:Y:S01]  /*3570*/  @!P3 IMAD.IADD R86, R86, 0x1, -R6 ;  /* 0x000000015656b824 */ /* 0x000fe200078e0a06 */
[----:B------:R-:W-:Y:S01]  /*3580*/  ISETP.GT.U32.AND P3, PT, R6, R85, PT ;  /* 0x000000550600720c */ /* 0x000fe20003f64070 */
[----:B------:R-:W-:-:S02]  /*3590*/  IMAD.MOV R2, RZ, RZ, -R2 ;  /* 0x000000ffff027224 */ /* 0x000fc400078e0a02 */
[----:B------:R-:W-:Y:S01]  /*35a0*/  @!P6 IMAD.MOV R84, RZ, RZ, -R84 ;  /* 0x000000ffff54e224 */ /* 0x000fe200078e0a54 */
[C---:B------:R-:W-:Y:S01]  /*35b0*/  ISETP.GT.U32.AND P6, PT, R6.reuse, R88, PT ;  /* 0x000000580600720c */ /* 0x040fe20003fc4070 */
[----:B------:R-:W-:Y:S02]  /*35c0*/  IMAD R87, R6, R2, R87 ;  /* 0x0000000206577224 */ /* 0x000fe400078e0257 */
[----:B------:R-:W-:-:S04]  /*35d0*/  IMAD.HI.U32 R2, R0, R3, RZ ;  /* 0x0000000300027227 */ /* 0x000fc800078e00ff */
[----:B------:R-:W-:Y:S02]  /*35e0*/  IMAD.MOV R2, RZ, RZ, -R2 ;  /* 0x000000ffff027224 */ /* 0x000fe400078e0a02 */
[--C-:B------:R-:W-:Y:S02]  /*35f0*/  @!P5 IMAD.IADD R89, R89, 0x1, -R6.reuse ;  /* 0x000000015959d824 */ /* 0x100fe400078e0a06 */
[----:B------:R-:W-:Y:S02]  /*3600*/  @!P3 IMAD.IADD R85, R85, 0x1, -R6 ;  /* 0x000000015555b824 */ /* 0x000fe400078e0a06 */
[----:B------:R-:W-:Y:S01]  /*3610*/  IMAD R90, R6, R2, R3 ;  /* 0x00000002065a7224 */ /* 0x000fe200078e0203 */
[----:B------:R-:W-:Y:S01]  /*3620*/  @!P6 IADD3 R88, PT, PT, R88, -R6, RZ ;  /* 0x800000065858e210 */ /* 0x000fe20007ffe0ff */
[----:B------:R-:W-:Y:S01]  /*3630*/  IMAD.HI.U32 R2, R0, R31, RZ ;  /* 0x0000001f00027227 */ /* 0x000fe200078e00ff */
[C---:B------:R-:W-:Y:S02]  /*3640*/  ISETP.GT.U32.AND P6, PT, R6.reuse, R89, PT ;  /* 0x000000590600720c */ /* 0x040fe40003fc4070 */
[C---:B------:R-:W-:Y:S01]  /*3650*/  ISETP.GT.U32.AND P3, PT, R6.reuse, R85, PT ;  /* 0x000000550600720c */ /* 0x040fe20003f64070 */
[----:B------:R-:W-:Y:S01]  /*3660*/  @!P1 IMAD.MOV R86, RZ, RZ, -R86 ;  /* 0x000000ffff569224 */ /* 0x000fe200078e0a56 */
[----:B------:R-:W-:Y:S01]  /*3670*/  ISETP.GT.U32.AND P1, PT, R6, R87, PT ;  /* 0x000000570600720c */ /* 0x000fe20003f24070 */
[----:B------:R-:W-:Y:S01]  /*3680*/  VIADD R41, R198, 0x3a ;  /* 0x0000003ac6297836 */ /* 0x000fe20000000000 */
[----:B------:R-:W-:Y:S01]  /*3690*/  IADD3 R2, PT, PT, -R2, RZ, RZ ;  /* 0x000000ff02027210 */ /* 0x000fe20007ffe1ff */
[----:B------:R-:W-:Y:S01]  /*36a0*/  @!P4 IMAD.MOV R82, RZ, RZ, -R82 ;  /* 0x000000ffff52c224 */ /* 0x000fe200078e0a52 */
[----:B------:R-:W-:Y:S01]  /*36b0*/  ISETP.GE.AND P4, PT, R35, RZ, PT ;  /* 0x000000ff2300720c */ /* 0x000fe20003f86270 */
[----:B------:R-:W-:Y:S01]  /*36c0*/  VIADD R43, R198, 0x3b ;  /* 0x0000003bc62b7836 */ /* 0x000fe20000000000 */
[----:B------:R-:W-:Y:S01]  /*36d0*/  IABS R35, R41 ;  /* 0x0000002900237213 */ /* 0x000fe20000000000 */
[----:B------:R-:W-:-:S02]  /*36e0*/  IMAD R92, R6, R2, R31 ;  /* 0x00000002065c7224 */ /* 0x000fc400078e021f */
[--C-:B------:R-:W-:Y:S02]  /*36f0*/  @!P6 IMAD.IADD R89, R89, 0x1, -R6.reuse ;  /* 0x000000015959e824 */ /* 0x100fe400078e0a06 */
[----:B------:R-:W-:Y:S01]  /*3700*/  @!P3 IADD3 R85, PT, PT, R85, -R6, RZ ;  /* 0x800000065555b210 */ /* 0x000fe20007ffe0ff */
[----:B------:R-:W-:Y:S01]  /*3710*/  IMAD.HI.U32 R3, R0, R35, RZ ;  /* 0x0000002300037227 */ /* 0x000fe200078e00ff */
[----:B------:R-:W-:Y:S02]  /*3720*/  ISETP.GT.U32.AND P6, PT, R6, R92, PT ;  /* 0x0000005c0600720c */ /* 0x000fe40003fc4070 */
[----:B------:R-:W-:Y:S01]  /*3730*/  ISETP.GE.AND P3, PT, R37, RZ, PT ;  /* 0x000000ff2500720c */ /* 0x000fe20003f66270 */
[----:B------:R-:W-:Y:S01]  /*3740*/  @!P1 IMAD.IADD R87, R87, 0x1, -R6 ;  /* 0x0000000157579824 */ /* 0x000fe200078e0a06 */
[----:B------:R-:W-:Y:S01]  /*3750*/  ISETP.GE.AND P1, PT, R34, RZ, PT ;  /* 0x000000ff2200720c */ /* 0x000fe20003f26270 */
[----:B------:R-:W-:Y:S01]  /*3760*/  @!P0 IMAD.MOV R85, RZ, RZ, -R85 ;  /* 0x000000ffff558224 */ /* 0x000fe200078e0a55 */
[----:B------:R-:W-:Y:S01]  /*3770*/  ISETP.GT.U32.AND P0, PT, R6, R88, PT ;  /* 0x000000580600720c */ /* 0x000fe20003f04070 */
[----:B------:R-:W-:Y:S01]  /*3780*/  VIADD R34, R198, 0x39 ;  /* 0x00000039c6227836 */ /* 0x000fe20000000000 */
[C---:B------:R-:W-:Y:S01]  /*3790*/  ISETP.GT.U32.AND P5, PT, R6.reuse, R87, PT ;  /* 0x000000570600720c */ /* 0x040fe20003fa4070 */
[----:B------:R-:W-:Y:S01]  /*37a0*/  IMAD.MOV R3, RZ, RZ, -R3 ;  /* 0x000000ffff037224 */ /* 0x000fe200078e0a03 */
[----:B------:R-:W-:Y:S01]  /*37b0*/  IABS R37, R43 ;  /* 0x0000002b00257213 */ /* 0x000fe20000000000 */
[----:B------:R-:W-:Y:S01]  /*37c0*/  @!P4 IMAD.MOV R89, RZ, RZ, -R89 ;  /* 0x000000ffff59c224 */ /* 0x000fe200078e0a59 */
[----:B------:R-:W-:Y:S01]  /*37d0*/  IABS R33, R34 ;  /* 0x0000002200217213 */ /* 0x000fe20000000000 */
[----:B------:R-:W-:Y:S01]  /*37e0*/  IMAD R96, R6, R3, R35 ;  /* 0x0000000306607224 */ /* 0x000fe200078e0223 */
[----:B------:R-:W-:Y:S01]  /*37f0*/  @!P6 IADD3 R92, PT, PT, R92, -R6, RZ ;  /* 0x800000065c5ce210 */ /* 0x000fe20007ffe0ff */
[----:B------:R-:W-:-:S03]  /*3800*/  IMAD.HI.U32 R31, R0, R37, RZ ;  /* 0x00000025001f7227 */ /* 0x000fc600078e00ff */
[----:B------:R-:W-:Y:S01]  /*3810*/  ISETP.GT.U32.AND P6, PT, R6, R92, PT ;  /* 0x0000005c0600720c */ /* 0x000fe20003fc4070 */
[----:B------:R-:W-:Y:S01]  /*3820*/  IMAD.HI.U32 R2, R0, R33, RZ ;  /* 0x0000002100027227 */ /* 0x000fe200078e00ff */
[----:B------:R-:W-:Y:S02]  /*3830*/  @!P0 IADD3 R88, PT, PT, R88, -R6, RZ ;  /* 0x8000000658588210 */ /* 0x000fe40007ffe0ff */
[----:B------:R-:W-:Y:S01]  /*3840*/  ISETP.GE.AND P0, PT, R39, RZ, PT ;  /* 0x000000ff2700720c */ /* 0x000fe20003f06270 */
[----:B------:R-:W-:Y:S01]  /*3850*/  @!P5 IMAD.IADD R87, R87, 0x1, -R6 ;  /* 0x000000015757d824 */ /* 0x000fe200078e0a06 */
[C---:B------:R-:W-:Y:S01]  /*3860*/  ISETP.GT.U32.AND P5, PT, R6.reuse, R90, PT ;  /* 0x0000005a0600720c */ /* 0x040fe20003fa4070 */
[----:B------:R-:W-:Y:S02]  /*3870*/  IMAD.MOV R31, RZ, RZ, -R31 ;  /* 0x000000ffff1f7224 */ /* 0x000fe400078e0a1f */
[----:B------:R-:W-:Y:S02]  /*3880*/  IMAD.MOV R2, RZ, RZ, -R2 ;  /* 0x000000ffff027224 */ /* 0x000fe400078e0a02 */
[----:B------:R-:W-:Y:S01]  /*3890*/  IMAD R98, R6, R31, R37 ;  /* 0x0000001f06627224 */ /* 0x000fe200078e0225 */
[----:B------:R-:W-:Y:S01]  /*38a0*/  IADD3 R37, PT, PT, R198, 0x3f, RZ ;  /* 0x0000003fc6257810 */ /* 0x000fe20007ffe0ff */
[----:B------:R-:W-:Y:S01]  /*38b0*/  @!P3 IMAD.MOV R88, RZ, RZ, -R88 ;  /* 0x000000ffff58b224 */ /* 0x000fe200078e0a58 */
[C---:B------:R-:W-:Y:S01]  /*38c0*/  ISETP.GT.U32.AND P3, PT, R6.reuse, R96, PT ;  /* 0x000000600600720c */ /* 0x040fe20003f64070 */
[----:B------:R-:W-:Y:S01]  /*38d0*/  IMAD R94, R6, R2, R33 ;  /* 0x00000002065e7224 */ /* 0x000fe200078e0221 */
[----:B------:R-:W-:Y:S01]  /*38e0*/  @!P6 IADD3 R92, PT, PT, R92, -R6, RZ ;  /* 0x800000065c5ce210 */ /* 0x000fe20007ffe0ff */
[----:B------:R-:W-:Y:S01]  /*38f0*/  @!P2 IMAD.MOV R87, RZ, RZ, -R87 ;  /* 0x000000ffff57a224 */ /* 0x000fe200078e0a57 */
[----:B------:R-:W-:Y:S01]  /*3900*/  IADD3 R33, PT, PT, R198, 0x3c, RZ ;  /* 0x0000003cc6217810 */ /* 0x000fe20007ffe0ff */
[--C-:B------:R-:W-:Y:S01]  /*3910*/  @!P5 IMAD.IADD R90, R90, 0x1, -R6.reuse ;  /* 0x000000015a5ad824 */ /* 0x100fe200078e0a06 */
[----:B------:R-:W-:Y:S01]  /*3920*/  ISETP.GT.U32.AND P6, PT, R6, R98, PT ;  /* 0x000000620600720c */ /* 0x000fe20003fc4070 */
[----:B------:R-:W-:Y:S01]  /*3930*/  VIADD R35, R198, 0x3e ;  /* 0x0000003ec6237836 */ /* 0x000fe20000000000 */
[----:B------:R-:W-:Y:S01]  /*3940*/  ISETP.GE.AND P5, PT, R34, RZ, PT ;  /* 0x000000ff2200720c */ /* 0x000fe20003fa6270 */
[C---:B------:R-:W-:Y:S01]  /*3950*/  VIADD R34, R198.reuse, 0x3d ;  /* 0x0000003dc6227836 */ /* 0x040fe20000000000 */
[----:B------:R-:W-:Y:S01]  /*3960*/  IABS R3, R33 ;  /* 0x0000002100037213 */ /* 0x000fe20000000000 */
[----:B------:R-:W-:Y:S01]  /*3970*/  VIADD R39, R198, 0x40 ;  /* 0x00000040c6277836 */ /* 0x000fe20000000000 */
[----:B------:R-:W-:Y:S01]  /*3980*/  ISETP.GT.U32.AND P4, PT, R6, R94, PT ;  /* 0x0000005e0600720c */ /* 0x000fe20003f84070 */
[----:B------:R-:W-:Y:S01]  /*3990*/  @!P3 IMAD.IADD R96, R96, 0x1, -R6 ;  /* 0x000000016060b824 */ /* 0x000fe200078e0a06 */
[----:B------:R-:W-:Y:S01]  /*39a0*/  IABS R31, R34 ;  /* 0x00000022001f7213 */ /* 0x000fe20000000000 */
[----:B------:R-:W-:Y:S01]  /*39b0*/  IMAD.HI.U32 R2, R0, R3, RZ ;  /* 0x0000000300027227 */ /* 0x000fe200078e00ff */
[----:B------:R-:W-:-:S02]  /*39c0*/  ISETP.GT.U32.AND P2, PT, R6, R90, PT ;  /* 0x0000005a0600720c */ /* 0x000fc40003f44070 */
[----:B------:R-:W-:Y:S01]  /*39d0*/  IABS R107, R39 ;  /* 0x00000027006b7213 */ /* 0x000fe20000000000 */
[----:B------:R-:W-:Y:S01]  /*39e0*/  @!P6 IMAD.IADD R98, R98, 0x1, -R6 ;  /* 0x000000016262e824 */ /* 0x000fe200078e0a06 */
[----:B------:R-:W-:Y:S01]  /*39f0*/  IADD3 R100, PT, PT, -R2, RZ, RZ ;  /* 0x000000ff02647210 */ /* 0x000fe20007ffe1ff */
[----:B------:R-:W-:Y:S01]  /*3a00*/  IMAD.HI.U32 R2, R0, R31, RZ ;  /* 0x0000001f00027227 */ /* 0x000fe200078e00ff */
[----:B------:R-:W-:-:S03]  /*3a10*/  ISETP.GT.U32.AND P6, PT, R6, R96, PT ;  /* 0x000000600600720c */ /* 0x000fc60003fc4070 */
[----:B------:R-:W-:Y:S02]  /*3a20*/  IMAD.MOV R2, RZ, RZ, -R2 ;  /* 0x000000ffff027224 */ /* 0x000fe400078e0a02 */
[--C-:B------:R-:W-:Y:S01]  /*3a30*/  @!P4 IMAD.IADD R94, R94, 0x1, -R6.reuse ;  /* 0x000000015e5ec824 */ /* 0x100fe200078e0a06 */
[----:B------:R-:W-:Y:S01]  /*3a40*/  ISETP.GE.AND P4, PT, R43, RZ, PT ;  /* 0x000000ff2b00720c */ /* 0x000fe20003f86270 */
[C---:B------:R-:W-:Y:S01]  /*3a50*/  IMAD R102, R6.reuse, R2, R31 ;  /* 0x0000000206667224 */ /* 0x040fe200078e021f */
[----:B------:R-:W-:Y:S01]  /*3a60*/  IABS R31, R37 ;  /* 0x00000025001f7213 */ /* 0x000fe20000000000 */
[C---:B------:R-:W-:Y:S01]  /*3a70*/  IMAD R100, R6.reuse, R100, R3 ;  /* 0x0000006406647224 */ /* 0x040fe200078e0203 */
[----:B------:R-:W-:Y:S01]  /*3a80*/  ISETP.GT.U32.AND P3, PT, R6, R94, PT ;  /* 0x0000005e0600720c */ /* 0x000fe20003f64070 */
[--C-:B------:R-:W-:Y:S01]  /*3a90*/  @!P2 IMAD.IADD R90, R90, 0x1, -R6.reuse ;  /* 0x000000015a5aa824 */ /* 0x100fe200078e0a06 */
[----:B------:R-:W-:Y:S01]  /*3aa0*/  IABS R3, R35 ;  /* 0x0000002300037213 */ /* 0x000fe20000000000 */
[----:B------:R-:W-:Y:S01]  /*3ab0*/  @!P6 IMAD.IADD R96, R96, 0x1, -R6 ;  /* 0x000000016060e824 */ /* 0x000fe200078e0a06 */
[C---:B------:R-:W-:Y:S01]  /*3ac0*/  ISETP.GT.U32.AND P6, PT, R6.reuse, R102, PT ;  /* 0x000000660600720c */ /* 0x040fe20003fc4070 */
[----:B------:R-:W-:Y:S01]  /*3ad0*/  @!P1 IMAD.MOV R90, RZ, RZ, -R90 ;  /* 0x000000ffff5a9224 */ /* 0x000fe200078e0a5a */
[----:B------:R-:W-:Y:S01]  /*3ae0*/  ISETP.GT.U32.AND P1, PT, R6, R98, PT ;  /* 0x000000620600720c */ /* 0x000fe20003f24070 */
[----:B------:R-:W-:Y:S01]  /*3af0*/  IMAD.HI.U32 R2, R0, R3, RZ ;  /* 0x0000000300027227 */ /* 0x000fe200078e00ff */
[----:B------:R-:W-:-:S02]  /*3b00*/  ISETP.GE.AND P2, PT, R41, RZ, PT ;  /* 0x000000ff2900720c */ /* 0x000fc40003f46270 */
[----:B------:R-:W-:Y:S01]  /*3b10*/  IADD3 R41, PT, PT, R198, 0x50, RZ ;  /* 0x00000050c6297810 */ /* 0x000fe20007ffe0ff */
[----:B------:R-:W-:Y:S02]  /*3b20*/  IMAD.MOV R104, RZ, RZ, -R2 ;  /* 0x000000ffff687224 */ /* 0x000fe400078e0a02 */
[----:B------:R-:W-:Y:S01]  /*3b30*/  @!P3 IMAD.IADD R94, R94, 0x1, -R6 ;  /* 0x000000015e5eb824 */ /* 0x000fe200078e0a06 */
[----:B------:R-:W-:Y:S01]  /*3b40*/  ISETP.GT.U32.AND P3, PT, R6, R100, PT ;  /* 0x000000640600720c */ /* 0x000fe20003f64070 */
[----:B------:R-:W-:Y:S01]  /*3b50*/  IMAD.HI.U32 R2, R0, R31, RZ ;  /* 0x0000001f00027227 */ /* 0x000fe200078e00ff */
[----:B------:R-:W-:Y:S02]  /*3b60*/  IABS R123, R41 ;  /* 0x00000029007b7213 */ /* 0x000fe40000000000 */
[-C--:B------:R-:W-:Y:S01]  /*3b70*/  @!P6 IADD3 R102, PT, PT, R102, -R6.reuse, RZ ;  /* 0x800000066666e210 */ /* 0x080fe20007ffe0ff */
[----:B------:R-:W-:Y:S01]  /*3b80*/  IMAD.MOV R106, RZ, RZ, -R2 ;  /* 0x000000ffff6a7224 */ /* 0x000fe200078e0a02 */
[----:B------:R-:W-:Y:S01]  /*3b90*/  @!P1 IADD3 R98, PT, PT, R98, -R6, RZ ;  /* 0x8000000662629210 */ /* 0x000fe20007ffe0ff */
[----:B------:R-:W-:Y:S01]  /*3ba0*/  @!P0 IMAD.MOV R92, RZ, RZ, -R92 ;  /* 0x000000ffff5c8224 */ /* 0x000fe200078e0a5c */
[C---:B------:R-:W-:Y:S01]  /*3bb0*/  ISETP.GT.U32.AND P6, PT, R6.reuse, R102, PT ;  /* 0x000000660600720c */ /* 0x040fe20003fc4070 */
[----:B------:R-:W-:Y:S01]  /*3bc0*/  IMAD R106, R6, R106, R31 ;  /* 0x0000006a066a7224 */ /* 0x000fe200078e021f */
[----:B------:R-:W-:Y:S01]  /*3bd0*/  ISETP.GE.AND P1, PT, R33, RZ, PT ;  /* 0x000000ff2100720c */ /* 0x000fe20003f26270 */
[----:B------:R-:W-:Y:S01]  /*3be0*/  IMAD.HI.U32 R2, R0, R107, RZ ;  /* 0x0000006b00027227 */ /* 0x000fe200078e00ff */
[----:B------:R-:W-:-:S02]  /*3bf0*/  @!P4 IADD3 R98, PT, PT, -R98, RZ, RZ ;  /* 0x000000ff6262c210 */ /* 0x000fc40007ffe1ff */
[----:B------:R-:W-:Y:S01]  /*3c00*/  ISETP.GE.AND P4, PT, R37, RZ, PT ;  /* 0x000000ff2500720c */ /* 0x000fe20003f86270 */
[----:B------:R-:W-:Y:S01]  /*3c10*/  @!P3 IMAD.IADD R100, R100, 0x1, -R6 ;  /* 0x000000016464b824 */ /* 0x000fe200078e0a06 */
[----:B------:R-:W-:Y:S01]  /*3c20*/  ISETP.GE.AND P3, PT, R34, RZ, PT ;  /* 0x000000ff2200720c */ /* 0x000fe20003f66270 */
[----:B------:R-:W-:Y:S02]  /*3c30*/  IMAD.MOV R2, RZ, RZ, -R2 ;  /* 0x000000ffff027224 */ /* 0x000fe400078e0a02 */
[----:B------:R-:W-:Y:S01]  /*3c40*/  VIADD R31, R198, 0x41 ;  /* 0x00000041c61f7836 */ /* 0x000fe20000000000 */
[C---:B------:R-:W-:Y:S01]  /*3c50*/  ISETP.GT.U32.AND P0, PT, R6.reuse, R100, PT ;  /* 0x000000640600720c */ /* 0x040fe20003f04070 */
[----:B------:R-:W-:Y:S01]  /*3c60*/  IMAD R104, R6, R104, R3 ;  /* 0x0000006806687224 */ /* 0x000fe200078e0203 */
[----:B------:R-:W-:Y:S01]  /*3c70*/  @!P6 IADD3 R102, PT, PT, R102, -R6, RZ ;  /* 0x800000066666e210 */ /* 0x000fe20007ffe0ff */
[C---:B------:R-:W-:Y:S01]  /*3c80*/  IMAD R107, R6.reuse, R2, R107 ;  /* 0x00000002066b7224 */ /* 0x040fe200078e026b */
[----:B------:R-:W-:Y:S01]  /*3c90*/  ISETP.GT.U32.AND P6, PT, R6, R106, PT ;  /* 0x0000006a0600720c */ /* 0x000fe20003fc4070 */
[----:B------:R-:W-:Y:S01]  /*3ca0*/  @!P5 IMAD.MOV R94, RZ, RZ, -R94 ;  /* 0x000000ffff5ed224 */ /* 0x000fe200078e0a5e */
[----:B------:R-:W-:Y:S01]  /*3cb0*/  IABS R3, R31 ;  /* 0x0000001f00037213 */ /* 0x000fe20000000000 */
[----:B------:R-:W-:Y:S01]  /*3cc0*/  VIADD R33, R198, 0x42 ;  /* 0x00000042c6217836 */ /* 0x000fe20000000000 */
[----:B------:R-:W-:Y:S01]  /*3cd0*/  ISETP.GT.U32.AND P5, PT, R6, R104, PT ;  /* 0x000000680600720c */ /* 0x000fe20003fa4070 */
[----:B------:R-:W-:Y:S01]  /*3ce0*/  VIADD R34, R198, 0x43 ;  /* 0x00000043c6227836 */ /* 0x000fe20000000000 */
[----:B------:R-:W-:Y:S01]  /*3cf0*/  @!P3 IADD3 R102, PT, PT, -R102, RZ, RZ ;  /* 0x000000ff6666b210 */ /* 0x000fe20007ffe1ff */
[----:B------:R-:W-:Y:S01]  /*3d00*/  IMAD.HI.U32 R2, R0, R3, RZ ;  /* 0x0000000300027227 */ /* 0x000fe200078e00ff */
[----:B------:R-:W-:-:S02]  /*3d10*/  IABS R109, R33 ;  /* 0x00000021006d7213 */ /* 0x000fc40000000000 */
[----:B------:R-:W-:Y:S01]  /*3d20*/  ISETP.GE.AND P3, PT, R31, RZ, PT ;  /* 0x000000ff1f00720c */ /* 0x000fe20003f66270 */
[--C-:B------:R-:W-:Y:S01]  /*3d30*/  @!P0 IMAD.IADD R100, R100, 0x1, -R6.reuse ;  /* 0x0000000164648824 */ /* 0x100fe200078e0a06 */
[----:B------:R-:W-:Y:S01]  /*3d40*/  IABS R31, R34 ;  /* 0x00000022001f7213 */ /* 0x000fe20000000000 */
[----:B------:R-:W-:Y:S01]  /*3d50*/  @!P6 IMAD.IADD R106, R106, 0x1, -R6 ;  /* 0x000000016a6ae824 */ /* 0x000fe200078e0a06 */
[----:B------:R-:W-:Y:S01]  /*3d60*/  ISETP.GE.AND P0, PT, R39, RZ, PT ;  /* 0x000000ff2700720c */ /* 0x000fe20003f06270 */
[----:B------:R-:W-:Y:S01]  /*3d70*/  @!P1 IMAD.MOV R100, RZ, RZ, -R100 ;  /* 0x000000ffff649224 */ /* 0x000fe200078e0a64 */
[C---:B------:R-:W-:Y:S01]  /*3d80*/  ISETP.GT.U32.AND P1, PT, R6.reuse, R107, PT ;  /* 0x0000006b0600720c */ /* 0x040fe20003f24070 */
[----:B------:R-:W-:Y:S01]  /*3d90*/  IMAD.MOV R108, RZ, RZ, -R2 ;  /* 0x000000ffff6c7224 */ /* 0x000fe200078e0a02 */
[----:B------:R-:W-:Y:S01]  /*3da0*/  ISETP.GT.U32.AND P6, PT, R6, R106, PT ;  /* 0x0000006a0600720c */ /* 0x000fe20003fc4070 */
[----:B------:R-:W-:Y:S02]  /*3db0*/  @!P5 IMAD.IADD R104, R104, 0x1, -R6 ;  /* 0x000000016868d824 */ /* 0x000fe400078e0a06 */
[----:B------:R-:W-:-:S02]  /*3dc0*/  IMAD R108, R6, R108, R3 ;  /* 0x0000006c066c7224 */ /* 0x000fc400078e0203 */
[----:B------:R-:W-:Y:S01]  /*3dd0*/  IMAD.HI.U32 R2, R0, R109, RZ ;  /* 0x0000006d00027227 */ /* 0x000fe200078e00ff */
[----:B------:R-:W-:-:S03]  /*3de0*/  ISETP.GT.U32.AND P5, PT, R6, R104, PT ;  /* 0x000000680600720c */ /* 0x000fc60003fa4070 */
[----:B------:R-:W-:Y:S02]  /*3df0*/  IMAD.MOV R3, RZ, RZ, -R2 ;  /* 0x000000ffff037224 */ /* 0x000fe400078e0a02 */
[----:B------:R-:W-:Y:S02]  /*3e00*/  @!P1 IMAD.IADD R107, R107, 0x1, -R6 ;  /* 0x000000016b6b9824 */ /* 0x000fe400078e0a06 */
[----:B------:R-:W-:Y:S01]  /*3e10*/  @!P6 IADD3 R106, PT, PT, R106, -R6, RZ ;  /* 0x800000066a6ae210 */ /* 0x000fe20007ffe0ff */
[----:B------:R-:W-:Y:S01]  /*3e20*/  IMAD.HI.U32 R2, R0, R31, RZ ;  /* 0x0000001f00027227 */ /* 0x000fe200078e00ff */
[C---:B------:R-:W-:Y:S02]  /*3e30*/  ISETP.GT.U32.AND P6, PT, R6.reuse, R108, PT ;  /* 0x0000006c0600720c */ /* 0x040fe40003fc4070 */
[----:B------:R-:W-:Y:S01]  /*3e40*/  ISETP.GT.U32.AND P1, PT, R6, R107, PT ;  /* 0x0000006b0600720c */ /* 0x000fe20003f24070 */
[----:B------:R-:W-:Y:S01]  /*3e50*/  IMAD.MOV R2, RZ, RZ, -R2 ;  /* 0x000000ffff027224 */ /* 0x000fe200078e0a02 */
[----:B------:R-:W-:Y:S01]  /*3e60*/  @!P5 IADD3 R104, PT, PT, R104, -R6, RZ ;  /* 0x800000066868d210 */ /* 0x000fe20007ffe0ff */
[----:B------:R-:W-:Y:S01]  /*3e70*/  @!P2 IMAD.MOV R96, RZ, RZ, -R96 ;  /* 0x000000ffff60a224 */ /* 0x000fe200078e0a60 */
[----:B------:R-:W-:Y:S01]  /*3e80*/  ISETP.GE.AND P2, PT, R35, RZ, PT ;  /* 0x000000ff2300720c */ /* 0x000fe20003f46270 */
[----:B------:R-:W-:Y:S01]  /*3e90*/  IMAD R110, R6, R2, R31 ;  /* 0x00000002066e7224 */ /* 0x000fe200078e021f */
[----:B------:R-:W-:Y:S01]  /*3ea0*/  ISETP.GE.AND P5, PT, R33, RZ, PT ;  /* 0x000000ff2100720c */ /* 0x000fe20003fa6270 */
[C---:B------:R-:W-:Y:S01]  /*3eb0*/  VIADD R33, R198.reuse, 0x45 ;  /* 0x00000045c6217836 */ /* 0x040fe20000000000 */
[----:B------:R-:W-:Y:S01]  /*3ec0*/  IADD3 R35, PT, PT, R198, 0x47, RZ ;  /* 0x00000047c6237810 */ /* 0x000fe20007ffe0ff */
[----:B------:R-:W-:Y:S01]  /*3ed0*/  IMAD R109, R6, R3, R109 ;  /* 0x00000003066d7224 */ /* 0x000fe200078e026d */
[----:B------:R-:W-:Y:S01]  /*3ee0*/  @!P4 IADD3 R106, PT, PT, -R106, RZ, RZ ;  /* 0x000000ff6a6ac210 */ /* 0x000fe20007ffe1ff */
[--C-:B------:R-:W-:Y:S01]  /*3ef0*/  @!P6 IMAD.IADD R108, R108, 0x1, -R6.reuse ;  /* 0x000000016c6ce824 */ /* 0x100fe200078e0a06 */
[----:B------:R-:W-:Y:S01]  /*3f00*/  IABS R31, R33 ;  /* 0x00000021001f7213 */ /* 0x000fe20000000000 */
[----:B------:R-:W-:Y:S01]  /*3f10*/  @!P1 IMAD.IADD R107, R107, 0x1, -R6 ;  /* 0x000000016b6b9824 */ /* 0x000fe200078e0a06 */
[----:B------:R-:W-:Y:S01]  /*3f20*/  ISETP.GT.U32.AND P4, PT, R6, R109, PT ;  /* 0x0000006d0600720c */ /* 0x000fe20003f84070 */
[----:B------:R-:W-:Y:S01]  /*3f30*/  VIADD R3, R198, 0x44 ;  /* 0x00000044c6037836 */ /* 0x000fe20000000000 */
[C---:B------:R-:W-:Y:S01]  /*3f40*/  ISETP.GT.U32.AND P6, PT, R6.reuse, R108, PT ;  /* 0x0000006c0600720c */ /* 0x040fe20003fc4070 */
[----:B------:R-:W-:Y:S01]  /*3f50*/  @!P0 IMAD.MOV R107, RZ, RZ, -R107 ;  /* 0x000000ffff6b8224 */ /* 0x000fe200078e0a6b */
[----:B------:R-:W-:Y:S01]  /*3f60*/  ISETP.GT.U32.AND P0, PT, R6, R110, PT ;  /* 0x0000006e0600720c */ /* 0x000fe20003f04070 */
[----:B------:R-:W-:Y:S01]  /*3f70*/  @!P2 IMAD.MOV R104, RZ, RZ, -R104 ;  /* 0x000000ffff68a224 */ /* 0x000fe200078e0a68 */
[----:B------:R-:W-:Y:S01]  /*3f80*/  ISETP.GE.AND P1, PT, R3, RZ, PT ;  /* 0x000000ff0300720c */ /* 0x000fe20003f26270 */
[----:B------:R-:W-:Y:S01]  /*3f90*/  VIADD R37, R198, 0x48 ;  /* 0x00000048c6257836 */ /* 0x000fe20000000000 */
[----:B------:R-:W-:Y:S01]  /*3fa0*/  IABS R111, R3 ;  /* 0x00000003006f7213 */ /* 0x000fe20000000000 */
[----:B------:R-:W-:Y:S01]  /*3fb0*/  IMAD.HI.U32 R3, R0, R31, RZ ;  /* 0x0000001f00037227 */ /* 0x000fe200078e00ff */
[----:B------:R-:W-:-:S02]  /*3fc0*/  ISETP.GE.AND P2, PT, R34, RZ, PT ;  /* 0x000000ff2200720c */ /* 0x000fc40003f46270 */
[----:B------:R-:W-:Y:S01]  /*3fd0*/  IABS R115, R37 ;  /* 0x0000002500737213 */ /* 0x000fe20000000000 */
[----:B------:R-:W-:Y:S01]  /*3fe0*/  VIADD R34, R198, 0x46 ;  /* 0x00000046c6227836 */ /* 0x000fe20000000000 */
[----:B------:R-:W-:Y:S01]  /*3ff0*/  IADD3 R3, PT, PT, -R3, RZ, RZ ;  /* 0x000000ff03037210 */ /* 0x000fe20007ffe1ff */
[--C-:B------:R-:W-:Y:S01]  /*4000*/  @!P6 IMAD.IADD R108, R108, 0x1, -R6.reuse ;  /* 0x000000016c6ce824 */ /* 0x100fe200078e0a06 */
[----:B------:R-:W-:Y:S01]  /*4010*/  ISETP.GE.AND P6, PT, R33, RZ, PT ;  /* 0x000000ff2100720c */ /* 0x000fe20003fc6270 */
[----:B------:R-:W-:Y:S01]  /*4020*/  IMAD.HI.U32 R2, R0, R111, RZ ;  /* 0x0000006f00027227 */ /* 0x000fe200078e00ff */
[----:B------:R-:W-:Y:S02]  /*4030*/  IABS R33, R35 ;  /* 0x0000002300217213 */ /* 0x000fe40000000000 */
[----:B------:R-:W-:Y:S01]  /*4040*/  IABS R113, R34 ;  /* 0x0000002200717213 */ /* 0x000fe20000000000 */
[----:B------:R-:W-:Y:S02]  /*4050*/  @!P0 IMAD.IADD R110, R110, 0x1, -R6 ;  /* 0x000000016e6e8824 */ /* 0x000fe400078e0a06 */
[----:B------:R-:W-:-:S02]  /*4060*/  IMAD.MOV R2, RZ, RZ, -R2 ;  /* 0x000000ffff027224 */ /* 0x000fc400078e0a02 */
[C---:B------:R-:W-:Y:S01]  /*4070*/  IMAD R112, R6.reuse, R3, R31 ;  /* 0x0000000306707224 */ /* 0x040fe200078e021f */
[C---:B------:R-:W-:Y:S01]  /*4080*/  ISETP.GT.U32.AND P0, PT, R6.reuse, R110, PT ;  /* 0x0000006e0600720c */ /* 0x040fe20003f04070 */
[----:B------:R-:W-:Y:S02]  /*4090*/  IMAD.MOV.U32 R31, RZ, RZ, R33 ;  /* 0x000000ffff1f7224 */ /* 0x000fe400078e0021 */
[----:B------:R-:W-:Y:S02]  /*40a0*/  IMAD R111, R6, R2, R111 ;  /* 0x00000002066f7224 */ /* 0x000fe400078e026f */
[----:B------:R-:W-:-:S04]  /*40b0*/  IMAD.HI.U32 R2, R0, R113, RZ ;  /* 0x0000007100027227 */ /* 0x000fc800078e00ff */
[----:B------:R-:W-:-:S04]  /*40c0*/  IMAD.HI.U32 R3, R0, R31, RZ ;  /* 0x0000001f00037227 */ /* 0x000fc800078e00ff */
[----:B------:R-:W-:Y:S01]  /*40d0*/  IMAD.MOV R2, RZ, RZ, -R2 ;  /* 0x000000ffff027224 */ /* 0x000fe200078e0a02 */
[----:B------:R-:W-:Y:S01]  /*40e0*/  IADD3 R3, PT, PT, -R3, RZ, RZ ;  /* 0x000000ff03037210 */ /* 0x000fe20007ffe1ff */
[----:B------:R-:W-:Y:S01]  /*40f0*/  @!P3 IMAD.MOV R108, RZ, RZ, -R108 ;  /* 0x000000ffff6cb224 */ /* 0x000fe200078e0a6c */
[----:B------:R-:W-:Y:S01]  /*4100*/  @!P0 IADD3 R110, PT, PT, R110, -R6, RZ ;  /* 0x800000066e6e8210 */ /* 0x000fe20007ffe0ff */
[C---:B------:R-:W-:Y:S01]  /*4110*/  IMAD R113, R6.reuse, R2, R113 ;  /* 0x0000000206717224 */ /* 0x040fe200078e0271 */
[C---:B------:R-:W-:Y:S01]  /*4120*/  ISETP.GT.U32.AND P3, PT, R6.reuse, R112, PT ;  /* 0x000000700600720c */ /* 0x040fe20003f64070 */
[----:B------:R-:W-:Y:S01]  /*4130*/  IMAD R114, R6, R3, R31 ;  /* 0x0000000306727224 */ /* 0x000fe200078e021f */
[----:B------:R-:W-:Y:S01]  /*4140*/  @!P2 IADD3 R110, PT, PT, -R110, RZ, RZ ;  /* 0x000000ff6e6ea210 */ /* 0x000fe20007ffe1ff */
[----:B------:R-:W-:Y:S01]  /*4150*/  @!P4 IMAD.IADD R109, R109, 0x1, -R6 ;  /* 0x000000016d6dc824 */ /* 0x000fe200078e0a06 */
[----:B------:R-:W-:Y:S01]  /*4160*/  ISETP.GT.U32.AND P0, PT, R6, R113, PT ;  /* 0x000000710600720c */ /* 0x000fe20003f04070 */
[----:B------:R-:W-:Y:S01]  /*4170*/  VIADD R31, R198, 0x49 ;  /* 0x00000049c61f7836 */ /* 0x000fe20000000000 */
[----:B------:R-:W-:Y:S01]  /*4180*/  ISETP.GT.U32.AND P2, PT, R6, R114, PT ;  /* 0x000000720600720c */ /* 0x000fe20003f44070 */
[----:B------:R-:W-:Y:S01]  /*4190*/  IMAD.HI.U32 R2, R0, R115, RZ ;  /* 0x0000007300027227 */ /* 0x000fe200078e00ff */
[----:B------:R-:W-:-:S02]  /*41a0*/  ISETP.GT.U32.AND P4, PT, R6, R109, PT ;  /* 0x0000006d0600720c */ /* 0x000fc40003f84070 */
[----:B------:R-:W-:Y:S01]  /*41b0*/  IABS R3, R31 ;  /* 0x0000001f00037213 */ /* 0x000fe20000000000 */
[----:B------:R-:W-:Y:S02]  /*41c0*/  IMAD.MOV R2, RZ, RZ, -R2 ;  /* 0x000000ffff027224 */ /* 0x000fe400078e0a02 */
[----:B------:R-:W-:Y:S02]  /*41d0*/  VIADD R33, R198, 0x4a ;  /* 0x0000004ac6217836 */ /* 0x000fe40000000000 */
[--C-:B------:R-:W-:Y:S02]  /*41e0*/  @!P3 IMAD.IADD R112, R112, 0x1, -R6.reuse ;  /* 0x000000017070b824 */ /* 0x100fe400078e0a06 */
[----:B------:R-:W-:Y:S01]  /*41f0*/  @!P0 IMAD.IADD R113, R113, 0x1, -R6 ;  /* 0x0000000171718824 */ /* 0x000fe200078e0a06 */
[----:B------:R-:W-:Y:S01]  /*4200*/  IABS R117, R33 ;  /* 0x0000002100757213 */ /* 0x000fe20000000000 */
[C---:B------:R-:W-:Y:S01]  /*4210*/  IMAD R115, R6.reuse, R2, R115 ;  /* 0x0000000206737224 */ /* 0x040fe200078e0273 */
[----:B------:R-:W-:Y:S01]  /*4220*/  ISETP.GT.U32.AND P3, PT, R6, R112, PT ;  /* 0x000000700600720c */ /* 0x000fe20003f64070 */
[----:B------:R-:W-:Y:S01]  /*4230*/  IMAD.HI.U32 R2, R0, R3, RZ ;  /* 0x0000000300027227 */ /* 0x000fe200078e00ff */
[----:B------:R-:W-:-:S02]  /*4240*/  ISETP.GT.U32.AND P0, PT, R6, R113, PT ;  /* 0x000000710600720c */ /* 0x000fc40003f04070 */
[----:B------:R-:W-:Y:S01]  /*4250*/  @!P4 IADD3 R109, PT, PT, R109, -R6, RZ ;  /* 0x800000066d6dc210 */ /* 0x000fe20007ffe0ff */
[----:B------:R-:W-:Y:S01]  /*4260*/  @!P2 IMAD.IADD R114, R114, 0x1, -R6 ;  /* 0x000000017272a824 */ /* 0x000fe200078e0a06 */
[----:B------:R-:W-:Y:S01]  /*4270*/  IADD3 R116, PT, PT, -R2, RZ, RZ ;  /* 0x000000ff02747210 */ /* 0x000fe20007ffe1ff */
[----:B------:R-:W-:Y:S01]  /*4280*/  IMAD.HI.U32 R2, R0, R117, RZ ;  /* 0x0000007500027227 */ /* 0x000fe200078e00ff */
[C---:B------:R-:W-:Y:S02]  /*4290*/  ISETP.GT.U32.AND P4, PT, R6.reuse, R111, PT ;  /* 0x0000006f0600720c */ /* 0x040fe40003f84070 */
[C---:B------:R-:W-:Y:S01]  /*42a0*/  ISETP.GT.U32.AND P2, PT, R6.reuse, R114, PT ;  /* 0x000000720600720c */ /* 0x040fe20003f44070 */
[----:B------:R-:W-:Y:S02]  /*42b0*/  IMAD.MOV R2, RZ, RZ, -R2 ;  /* 0x000000ffff027224 */ /* 0x000fe400078e0a02 */
[C---:B------:R-:W-:Y:S02]  /*42c0*/  IMAD R116, R6.reuse, R116, R3 ;  /* 0x0000007406747224 */ /* 0x040fe400078e0203 */
[----:B------:R-:W-:Y:S01]  /*42d0*/  IMAD R117, R6, R2, R117 ;  /* 0x0000000206757224 */ /* 0x000fe200078e0275 */
[----:B------:R-:W-:Y:S01]  /*42e0*/  @!P0 IADD3 R113, PT, PT, R113, -R6, RZ ;  /* 0x8000000671718210 */ /* 0x000fe20007ffe0ff */
[--C-:B------:R-:W-:Y:S01]  /*42f0*/  @!P3 IMAD.IADD R112, R112, 0x1, -R6.reuse ;  /* 0x000000017070b824 */ /* 0x100fe200078e0a06 */
[C---:B------:R-:W-:Y:S01]  /*4300*/  ISETP.GT.U32.AND P0, PT, R6.reuse, R116, PT ;  /* 0x000000740600720c */ /* 0x040fe20003f04070 */
[----:B------:R-:W-:Y:S01]  /*4310*/  @!P5 IMAD.MOV R109, RZ, RZ, -R109 ;  /* 0x000000ffff6dd224 */ /* 0x000fe200078e0a6d */
[----:B------:R-:W-:Y:S01]  /*4320*/  ISETP.GT.U32.AND P3, PT, R6, R115, PT ;  /* 0x000000730600720c */ /* 0x000fe20003f64070 */
[--C-:B------:R-:W-:Y:S01]  /*4330*/  @!P4 IMAD.IADD R111, R111, 0x1, -R6.reuse ;  /* 0x000000016f6fc824 */ /* 0x100fe200078e0a06 */
[----:B------:R-:W-:Y:S01]  /*4340*/  ISETP.GE.AND P5, PT, R34, RZ, PT ;  /* 0x000000ff2200720c */ /* 0x000fe20003fa6270 */
[----:B------:R-:W-:Y:S01]  /*4350*/  @!P2 IMAD.IADD R114, R114, 0x1, -R6 ;  /* 0x000000017272a824 */ /* 0x000fe200078e0a06 */
[----:B------:R-:W-:Y:S01]  /*4360*/  ISETP.GT.U32.AND P2, PT, R6, R117, PT ;  /* 0x000000750600720c */ /* 0x000fe20003f44070 */
[----:B------:R-:W-:Y:S01]  /*4370*/  @!P6 IMAD.MOV R112, RZ, RZ, -R112 ;  /* 0x000000ffff70e224 */ /* 0x000fe200078e0a70 */
[----:B------:R-:W-:Y:S01]  /*4380*/  ISETP.GE.AND P6, PT, R31, RZ, PT ;  /* 0x000000ff1f00720c */ /* 0x000fe20003fc6270 */
[----:B------:R-:W-:Y:S01]  /*4390*/  VIADD R31, R198, 0x4b ;  /* 0x0000004bc61f7836 */ /* 0x000fe20000000000 */
[----:B------:R-:W-:Y:S01]  /*43a0*/  ISETP.GT.U32.AND P4, PT, R6, R111, PT ;  /* 0x0000006f0600720c */ /* 0x000fe20003f84070 */
[C---:B------:R-:W-:Y:S01]  /*43b0*/  VIADD R39, R198.reuse, 0x4f ;  /* 0x0000004fc6277836 */ /* 0x040fe20000000000 */
[----:B------:R-:W-:Y:S01]  /*43c0*/  IADD3 R34, PT, PT, R198, 0x4c, RZ ;  /* 0x0000004cc6227810 */ /* 0x000fe20007ffe0ff */
[--C-:B------:R-:W-:Y:S01]  /*43d0*/  @!P0 IMAD.IADD R116, R116, 0x1, -R6.reuse ;  /* 0x0000000174748824 */ /* 0x100fe200078e0a06 */
[----:B------:R-:W-:Y:S01]  /*43e0*/  IABS R3, R31 ;  /* 0x0000001f00037213 */ /* 0x000fe20000000000 */
[--C-:B------:R-:W-:Y:S01]  /*43f0*/  @!P3 IMAD.IADD R115, R115, 0x1, -R6.reuse ;  /* 0x000000017373b824 */ /* 0x100fe200078e0a06 */
[----:B------:R-:W-:Y:S01]  /*4400*/  IABS R119, R34 ;  /* 0x0000002200777213 */ /* 0x000fe20000000000 */
[----:B------:R-:W-:Y:S01]  /*4410*/  @!P5 IMAD.MOV R113, RZ, RZ, -R113 ;  /* 0x000000ffff71d224 */ /* 0x000fe200078e0a71 */
[C---:B------:R-:W-:Y:S01]  /*4420*/  ISETP.GT.U32.AND P0, PT, R6.reuse, R116, PT ;  /* 0x000000740600720c */ /* 0x040fe20003f04070 */
[----:B------:R-:W-:Y:S01]  /*4430*/  @!P2 IMAD.IADD R117, R117, 0x1, -R6 ;  /* 0x000000017575a824 */ /* 0x000fe200078e0a06 */
[----:B------:R-:W-:Y:S01]  /*4440*/  ISETP.GT.U32.AND P3, PT, R6, R115, PT ;  /* 0x000000730600720c */ /* 0x000fe20003f64070 */
[----:B------:R-:W-:Y:S01]  /*4450*/  IMAD.HI.U32 R2, R0, R3, RZ ;  /* 0x0000000300027227 */ /* 0x000fe200078e00ff */
[----:B------:R-:W-:-:S02]  /*4460*/  ISETP.GE.AND P5, PT, R33, RZ, PT ;  /* 0x000000ff2100720c */ /* 0x000fc40003fa6270 */
[----:B------:R-:W-:Y:S01]  /*4470*/  ISETP.GT.U32.AND P2, PT, R6, R117, PT ;  /* 0x000000750600720c */ /* 0x000fe20003f44070 */
[----:B------:R-:W-:Y:S01]  /*4480*/  IMAD.MOV R118, RZ, RZ, -R2 ;  /* 0x000000ffff767224 */ /* 0x000fe200078e0a02 */
[----:B------:R-:W-:Y:S01]  /*4490*/  IABS R33, R39 ;  /* 0x0000002700217213 */ /* 0x000fe20000000000 */
[----:B------:R-:W-:Y:S01]  /*44a0*/  @!P4 IMAD.IADD R111, R111, 0x1, -R6 ;  /* 0x000000016f6fc824 */ /* 0x000fe200078e0a06 */
[----:B------:R-:W-:Y:S01]  /*44b0*/  ISETP.GE.AND P4, PT, R35, RZ, PT ;  /* 0x000000ff2300720c */ /* 0x000fe20003f86270 */
[----:B------:R-:W-:-:S04]  /*44c0*/  IMAD.HI.U32 R2, R0, R119, RZ ;  /* 0x0000007700027227 */ /* 0x000fc800078e00ff */
[----:B------:R-:W-:Y:S01]  /*44d0*/  @!P1 IMAD.MOV R111, RZ, RZ, -R111 ;  /* 0x000000ffff6f9224 */ /* 0x000fe200078e0a6f */
[----:B------:R-:W-:Y:S01]  /*44e0*/  ISETP.GE.AND P1, PT, R37, RZ, PT ;  /* 0x000000ff2500720c */ /* 0x000fe20003f26270 */
[----:B------:R-:W-:Y:S01]  /*44f0*/  IMAD.MOV R2, RZ, RZ, -R2 ;  /* 0x000000ffff027224 */ /* 0x000fe200078e0a02 */
[----:B------:R-:W-:Y:S01]  /*4500*/  IADD3 R37, PT, PT, R198, 0x4e, RZ ;  /* 0x0000004ec6257810 */ /* 0x000fe20007ffe0ff */
[C---:B------:R-:W-:Y:S01]  /*4510*/  IMAD R118, R6.reuse, R118, R3 ;  /* 0x0000007606767224 */ /* 0x040fe200078e0203 */
[----:B------:R-:W-:Y:S01]  /*4520*/  @!P3 IADD3 R115, PT, PT, R115, -R6, RZ ;  /* 0x800000067373b210 */ /* 0x000fe20007ffe0ff */
[----:B------:R-:W-:Y:S01]  /*4530*/  IMAD R119, R6, R2, R119 ;  /* 0x0000000206777224 */ /* 0x000fe200078e0277 */
[----:B------:R-:W-:Y:S01]  /*4540*/  IABS R121, R37 ;  /* 0x0000002500797213 */ /* 0x000fe20000000000 */
[--C-:B------:R-:W-:Y:S01]  /*4550*/  @!P0 IMAD.IADD R116, R116, 0x1, -R6.reuse ;  /* 0x0000000174748824 */ /* 0x100fe200078e0a06 */
[----:B------:R-:W-:Y:S01]  /*4560*/  ISETP.GT.U32.AND P0, PT, R6, R118, PT ;  /* 0x000000760600720c */ /* 0x000fe20003f04070 */
[----:B------:R-:W-:Y:S01]  /*4570*/  VIADD R35, R198, 0x4d ;  /* 0x0000004dc6237836 */ /* 0x000fe20000000000 */
[----:B------:R-:W-:Y:S01]  /*4580*/  ISETP.GE.AND P3, PT, R31, RZ, PT ;  /* 0x000000ff1f00720c */ /* 0x000fe20003f66270 */
[----:B------:R-:W-:Y:S01]  /*4590*/  @!P2 IMAD.IADD R117, R117, 0x1, -R6 ;  /* 0x000000017575a824 */ /* 0x000fe200078e0a06 */
[----:B------:R-:W-:Y:S01]  /*45a0*/  ISETP.GT.U32.AND P2, PT, R6, R119, PT ;  /* 0x000000770600720c */ /* 0x000fe20003f44070 */
[----:B------:R-:W-:Y:S01]  /*45b0*/  IMAD.HI.U32 R3, R0, R121, RZ ;  /* 0x0000007900037227 */ /* 0x000fe200078e00ff */
[----:B------:R-:W-:-:S02]  /*45c0*/  IABS R31, R35 ;  /* 0x00000023001f7213 */ /* 0x000fc40000000000 */
[----:B------:R-:W-:Y:S01]  /*45d0*/  @!P1 IADD3 R115, PT, PT, -R115, RZ, RZ ;  /* 0x000000ff73739210 */ /* 0x000fe20007ffe1ff */
[----:B------:R-:W-:Y:S02]  /*45e0*/  IMAD.MOV R3, RZ, RZ, -R3 ;  /* 0x000000ffff037224 */ /* 0x000fe400078e0a03 */
[----:B------:R-:W-:Y:S02]  /*45f0*/  IMAD.HI.U32 R2, R0, R31, RZ ;  /* 0x0000001f00027227 */ /* 0x000fe400078e00ff */
[----:B------:R-:W-:Y:S02]  /*4600*/  @!P0 IADD3 R118, PT, PT, R118, -R6, RZ ;  /* 0x8000000676768210 */ /* 0x000fe40007ffe0ff */
[----:B------:R-:W-:Y:S01]  /*4610*/  IMAD R121, R6, R3, R121 ;  /* 0x0000000306797224 */ /* 0x000fe200078e0279 */
[----:B------:R-:W-:Y:S01]  /*4620*/  ISETP.GE.AND P0, PT, R34, RZ, PT ;  /* 0x000000ff2200720c */ /* 0x000fe20003f06270 */
[----:B------:R-:W-:Y:S02]  /*4630*/  IMAD.MOV R2, RZ, RZ, -R2 ;  /* 0x000000ffff027224 */ /* 0x000fe400078e0a02 */
[----:B------:R-:W-:Y:S01]  /*4640*/  @!P2 IMAD.IADD R119, R119, 0x1, -R6 ;  /* 0x000000017777a824 */ /* 0x000fe200078e0a06 */
[C---:B------:R-:W-:Y:S01]  /*4650*/  ISETP.GT.U32.AND P2, PT, R6.reuse, R118, PT ;  /* 0x000000760600720c */ /* 0x040fe20003f44070 */
[----:B------:R-:W-:Y:S01]  /*4660*/  @!P5 IMAD.MOV R117, RZ, RZ, -R117 ;  /* 0x000000ffff75d224 */ /* 0x000fe200078e0a75 */
[C---:B------:R-:W-:Y:S01]  /*4670*/  ISETP.GT.U32.AND P5, PT, R6.reuse, R121, PT ;  /* 0x000000790600720c */ /* 0x040fe20003fa4070 */
[----:B------:R-:W-:Y:S01]  /*4680*/  IMAD R120, R6, R2, R31 ;  /* 0x0000000206787224 */ /* 0x000fe200078e021f */
[----:B------:R-:W-:Y:S01]  /*4690*/  IADD3 R31, PT, PT, R198, 0x51, RZ ;  /* 0x00000051c61f7810 */ /* 0x000fe20007ffe0ff */
[----:B------:R-:W-:Y:S01]  /*46a0*/  IMAD.HI.U32 R2, R0, R33, RZ ;  /* 0x0000002100027227 */ /* 0x000fe200078e00ff */
[----:B------:R-:W-:-:S02]  /*46b0*/  ISETP.GT.U32.AND P1, PT, R6, R119, PT ;  /* 0x000000770600720c */ /* 0x000fc40003f24070 */
[----:B------:R-:W-:Y:S01]  /*46c0*/  IABS R3, R31 ;  /* 0x0000001f00037213 */ /* 0x000fe20000000000 */
[----:B------:R-:W-:Y:S02]  /*46d0*/  IMAD.MOV R2, RZ, RZ, -R2 ;  /* 0x000000ffff027224 */ /* 0x000fe400078e0a02 */
[----:B------:R-:W-:Y:S01]  /*46e0*/  @!P4 IMAD.MOV R114, RZ, RZ, -R114 ;  /* 0x000000ffff72c224 */ /* 0x000fe200078e0a72 */
[C---:B------:R-:W-:Y:S01]  /*46f0*/  ISETP.GT.U32.AND P4, PT, R6.reuse, R120, PT ;  /* 0x000000780600720c */ /* 0x040fe20003f84070 */
[----:B------:R-:W-:Y:S01]  /*4700*/  IMAD R122, R6, R2, R33 ;  /* 0x00000002067a7224 */ /* 0x000fe200078e0221 */
[----:B------:R-:W-:Y:S01]  /*4710*/  IADD3 R33, PT, PT, R198, 0x52, RZ ;  /* 0x00000052c6217810 */ /* 0x000fe20007ffe0ff */
[----:B------:R-:W-:-:S03]  /*4720*/  IMAD.HI.U32 R2, R0, R123, RZ ;  /* 0x0000007b00027227 */ /* 0x000fc600078e00ff */
[----:B------:R-:W-:Y:S01]  /*4730*/  IABS R125, R33 ;  /* 0x00000021007d7213 */ /* 0x000fe20000000000 */
[--C-:B------:R-:W-:Y:S01]  /*4740*/  @!P2 IMAD.IADD R118, R118, 0x1, -R6.reuse ;  /* 0x000000017676a824 */ /* 0x100fe200078e0a06 */
[----:B------:R-:W-:Y:S01]  /*4750*/  ISETP.GE.AND P2, PT, R37, RZ, PT ;  /* 0x000000ff2500720c */ /* 0x000fe20003f46270 */
[----:B------:R-:W-:Y:S02]  /*4760*/  @!P5 IMAD.IADD R121, R121, 0x1, -R6 ;  /* 0x000000017979d824 */ /* 0x000fe400078e0a06 */
[----:B------:R-:W-:Y:S01]  /*4770*/  IMAD.MOV R2, RZ, RZ, -R2 ;  /* 0x000000ffff027224 */ /* 0x000fe200078e0a02 */
[----:B------:R-:W-:Y:S01]  /*4780*/  @!P3 IADD3 R118, PT, PT, -R118, RZ, RZ ;  /* 0x000000ff7676b210 */ /* 0x000fe20007ffe1ff */
[----:B------:R-:W-:Y:S01]  /*4790*/  @!P1 IMAD.IADD R119, R119, 0x1, -R6 ;  /* 0x0000000177779824 */ /* 0x000fe200078e0a06 */
[C---:B------:R-:W-:Y:S01]  /*47a0*/  ISETP.GT.U32.AND P3, PT, R6.reuse, R121, PT ;  /* 0x000000790600720c */ /* 0x040fe20003f64070 */
[C---:B------:R-:W-:Y:S01]  /*47b0*/  IMAD R123, R6.reuse, R2, R123 ;  /* 0x00000002067b7224 */ /* 0x040fe200078e027b */
[----:B------:R-:W-:Y:S01]  /*47c0*/  ISETP.GT.U32.AND P1, PT, R6, R122, PT ;  /* 0x0000007a0600720c */ /* 0x000fe20003f24070 */
[----:B------:R-:W-:-:S04]  /*47d0*/  IMAD.HI.U32 R2, R0, R3, RZ ;  /* 0x0000000300027227 */ /* 0x000fc800078e00ff */
[----:B------:R-:W-:Y:S02]  /*47e0*/  IMAD.MOV R2, RZ, RZ, -R2 ;  /* 0x000000ffff027224 */ /* 0x000fe400078e0a02 */
[----:B------:R-:W-:Y:S01]  /*47f0*/  @!P0 IMAD.MOV R119, RZ, RZ, -R119 ;  /* 0x000000ffff778224 */ /* 0x000fe200078e0a77 */
[C---:B------:R-:W-:Y:S01]  /*4800*/  ISETP.GT.U32.AND P0, PT, R6.reuse, R123, PT ;  /* 0x0000007b0600720c */ /* 0x040fe20003f04070 */
[----:B------:R-:W-:Y:S02]  /*4810*/  IMAD R124, R6, R2, R3 ;  /* 0x00000002067c7224 */ /* 0x000fe400078e0203 */
[--C-:B------:R-:W-:Y:S01]  /*4820*/  @!P4 IMAD.IADD R120, R120, 0x1, -R6.reuse ;  /* 0x000000017878c824 */ /* 0x100fe200078e0a06 */
[----:B------:R-:W-:Y:S01]  /*4830*/  ISETP.GE.AND P4, PT, R39, RZ, PT ;  /* 0x000000ff2700720c */ /* 0x000fe20003f86270 */
[----:B------:R-:W-:Y:S01]  /*4840*/  @!P3 IMAD.IADD R121, R121, 0x1, -R6 ;  /* 0x000000017979b824 */ /* 0x000fe200078e0a06 */
[----:B------:R-:W-:Y:S01]  /*4850*/  ISETP.GT.U32.AND P3, PT, R6, R124, PT ;  /* 0x0000007c0600720c */ /* 0x000fe20003f64070 */
[----:B------:R-:W-:Y:S01]  /*4860*/  VIADD R34, R198, 0x53 ;  /* 0x00000053c6227836 */ /* 0x000fe20000000000 */
[----:B------:R-:W-:Y:S01]  /*4870*/  ISETP.GT.U32.AND P5, PT, R6, R120, PT ;  /* 0x000000780600720c */ /* 0x000fe20003fa4070 */
[----:B------:R-:W-:-:S03]  /*4880*/  IMAD.HI.U32 R2, R0, R125, RZ ;  /* 0x0000007d00027227 */ /* 0x000fc600078e00ff */
[----:B------:R-:W-:Y:S01]  /*4890*/  IABS R3, R34 ;  /* 0x0000002200037213 */ /* 0x000fe20000000000 */
[----:B------:R-:W-:Y:S01]  /*48a0*/  @!P6 IMAD.MOV R116, RZ, RZ, -R116 ;  /* 0x000000ffff74e224 */ /* 0x000fe200078e0a74 */
[----:B------:R-:W-:Y:S01]  /*48b0*/  ISETP.GE.AND P6, PT, R35, RZ, PT ;  /* 0x000000ff2300720c */ /* 0x000fe20003fc6270 */
[----:B------:R-:W-:Y:S01]  /*48c0*/  IMAD.MOV R2, RZ, RZ, -R2 ;  /* 0x000000ffff027224 */ /* 0x000fe200078e0a02 */
[----:B------:R-:W-:Y:S01]  /*48d0*/  IADD3 R35, PT, PT, R198, 0x54, RZ ;  /* 0x00000054c6237810 */ /* 0x000fe20007ffe0ff */
[----:B------:R-:W-:Y:S01]  /*48e0*/  @!P1 IMAD.IADD R122, R122, 0x1, -R6 ;  /* 0x000000017a7a9824 */ /* 0x000fe200078e0a06 */
[----:B------:R-:W-:Y:S01]  /*48f0*/  @!P0 IADD3 R123, PT, PT, R123, -R6, RZ ;  /* 0x800000067b7b8210 */ /* 0x000fe20007ffe0ff */
[----:B------:R-:W-:Y:S01]  /*4900*/  IMAD R125, R6, R2, R125 ;  /* 0x00000002067d7224 */ /* 0x000fe200078e027d */
[----:B------:R-:W-:Y:S01]  /*4910*/  IABS R127, R35 ;  /* 0x00000023007f7213 */ /* 0x000fe20000000000 */
[----:B------:R-:W-:Y:S01]  /*4920*/  IMAD.HI.U32 R2, R0, R3, RZ ;  /* 0x0000000300027227 */ /* 0x000fe200078e00ff */
[----:B------:R-:W-:-:S02]  /*4930*/  ISETP.GT.U32.AND P1, PT, R6, R122, PT ;  /* 0x0000007a0600720c */ /* 0x000fc40003f24070 */
[----:B------:R-:W-:Y:S01]  /*4940*/  ISETP.GE.AND P0, PT, R33, RZ, PT ;  /* 0x000000ff2100720c */ /* 0x000fe20003f06270 */
[--C-:B------:R-:W-:Y:S01]  /*4950*/  @!P3 IMAD.IADD R124, R124, 0x1, -R6.reuse ;  /* 0x000000017c7cb824 */ /* 0x100fe200078e0a06 */
[----:B------:R-:W-:Y:S01]  /*4960*/  ISETP.GT.U32.AND P3, PT, R6, R123, PT ;  /* 0x0000007b0600720c */ /* 0x000fe20003f64070 */
[----:B------:R-:W-:Y:S01]  /*4970*/  @!P5 IMAD.IADD R120, R120, 0x1, -R6 ;  /* 0x000000017878d824 */ /* 0x000fe200078e0a06 */
[----:B------:R-:W-:Y:S01]  /*4980*/  ISETP.GE.AND P5, PT, R41, RZ, PT ;  /* 0x000000ff2900720c */ /* 0x000fe20003fa6270 */
[----:B------:R-:W-:Y:S01]  /*4990*/  @!P2 IMAD.MOV R121, RZ, RZ, -R121 ;  /* 0x000000ffff79a224 */ /* 0x000fe200078e0a79 */
[----:B------:R-:W-:Y:S01]  /*49a0*/  IADD3 R126, PT, PT, -R2, RZ, RZ ;  /* 0x000000ff027e7210 */ /* 0x000fe20007ffe1ff */
[----:B------:R-:W-:Y:S01]  /*49b0*/  IMAD.HI.U32 R2, R0, R127, RZ ;  /* 0x0000007f00027227 */ /* 0x000fe200078e00ff */
[----:B------:R-:W-:Y:S02]  /*49c0*/  ISETP.GT.U32.AND P2, PT, R6, R125, PT ;  /* 0x0000007d0600720c */ /* 0x000fe40003f44070 */
[----:B------:R-:W-:Y:S01]  /*49d0*/  IABS R41, R165 ;  /* 0x000000a500297213 */ /* 0x000fe20000000000 */
[----:B------:R-:W-:-:S02]  /*49e0*/  IMAD.MOV R2, RZ, RZ, -R2 ;  /* 0x000000ffff027224 */ /* 0x000fc400078e0a02 */
[----:B------:R-:W-:Y:S01]  /*49f0*/  @!P1 IMAD.IADD R122, R122, 0x1, -R6 ;  /* 0x000000017a7a9824 */ /* 0x000fe200078e0a06 */
[----:B------:R-:W-:Y:S01]  /*4a00*/  ISETP.GE.AND P1, PT, R31, RZ, PT ;  /* 0x000000ff1f00720c */ /* 0x000fe20003f26270 */
[C---:B------:R-:W-:Y:S01]  /*4a10*/  IMAD R127, R6.reuse, R2, R127 ;  /* 0x00000002067f7224 */ /* 0x040fe200078e027f */
[----:B------:R-:W-:Y:S01]  /*4a20*/  @!P3 IADD3 R123, PT, PT, R123, -R6, RZ ;  /* 0x800000067b7bb210 */ /* 0x000fe20007ffe0ff */
[----:B------:R-:W-:Y:S01]  /*4a30*/  @!P6 IMAD.MOV R120, RZ, RZ, -R120 ;  /* 0x000000ffff78e224 */ /* 0x000fe200078e0a78 */
[----:B------:R-:W-:Y:S01]  /*4a40*/  ISETP.GT.U32.AND P6, PT, R6, R124, PT ;  /* 0x0000007c0600720c */ /* 0x000fe20003fc4070 */
[----:B------:R-:W-:Y:S01]  /*4a50*/  VIADD R31, R198, 0x55 ;  /* 0x00000055c61f7836 */ /* 0x000fe20000000000 */
[----:B------:R-:W-:Y:S01]  /*4a60*/  @!P5 IADD3 R123, PT, PT, -R123, RZ, RZ ;  /* 0x000000ff7b7bd210 */ /* 0x000fe20007ffe1ff */
[C---:B------:R-:W-:Y:S01]  /*4a70*/  IMAD R126, R6.reuse, R126, R3 ;  /* 0x0000007e067e7224 */ /* 0x040fe200078e0203 */
[----:B------:R-:W-:Y:S01]  /*4a80*/  ISETP.GT.U32.AND P5, PT, R6, R127, PT ;  /* 0x0000007f0600720c */ /* 0x000fe20003fa4070 */
[----:B------:R-:W-:Y:S01]  /*4a90*/  VIADD R33, R198, 0x56 ;  /* 0x00000056c6217836 */ /* 0x000fe20000000000 */
[----:B------:R-:W-:Y:S01]  /*4aa0*/  IABS R3, R31 ;  /* 0x0000001f00037213 */ /* 0x000fe20000000000 */
[----:B------:R-:W-:Y:S01]  /*4ab0*/  @!P4 IMAD.MOV R122, RZ, RZ, -R122 ;  /* 0x000000ffff7ac224 */ /* 0x000fe200078e0a7a */
[----:B------:R-:W-:Y:S01]  /*4ac0*/  ISETP.GT.U32.AND P3, PT, R6, R126, PT ;  /* 0x0000007e0600720c */ /* 0x000fe20003f64070 */
[----:B------:R-:W-:Y:S01]  /*4ad0*/  @!P2 IMAD.IADD R125, R125, 0x1, -R6 ;  /* 0x000000017d7da824 */ /* 0x000fe200078e0a06 */
[----:B------:R-:W-:Y:S01]  /*4ae0*/  IABS R129, R33 ;  /* 0x0000002100817213 */ /* 0x000fe20000000000 */
[----:B------:R-:W-:Y:S01]  /*4af0*/  IMAD.HI.U32 R2, R0, R3, RZ ;  /* 0x0000000300027227 */ /* 0x000fe200078e00ff */
[----:B------:R-:W-:-:S02]  /*4b00*/  ISETP.GE.AND P4, PT, R34, RZ, PT ;  /* 0x000000ff2200720c */ /* 0x000fc40003f86270 */
[----:B------:R-:W-:Y:S01]  /*4b10*/  ISETP.GT.U32.AND P2, PT, R6, R125, PT ;  /* 0x0000007d0600720c */ /* 0x000fe20003f44070 */
[--C-:B------:R-:W-:Y:S01]  /*4b20*/  @!P6 IMAD.IADD R124, R124, 0x1, -R6.reuse ;  /* 0x000000017c7ce824 */ /* 0x100fe200078e0a06 */
[----:B------:R-:W-:Y:S01]  /*4b30*/  IADD3 R128, PT, PT, -R2, RZ, RZ ;  /* 0x000000ff02807210 */ /* 0x000fe20007ffe1ff */
[----:B------:R-:W-:Y:S01]  /*4b40*/  @!P5 IMAD.IADD R127, R127, 0x1, -R6 ;  /* 0x000000017f7fd824 */ /* 0x000fe200078e0a06 */
[----:B------:R-:W-:Y:S01]  /*4b50*/  ISETP.GE.AND P6, PT, R35, RZ, PT ;  /* 0x000000ff2300720c */ /* 0x000fe20003fc6270 */
[----:B------:R-:W-:Y:S02]  /*4b60*/  VIADD R34, R198, 0x57 ;  /* 0x00000057c6227836 */ /* 0x000fe40000000000 */
[----:B------:R-:W-:Y:S01]  /*4b70*/  @!P1 IMAD.MOV R124, RZ, RZ, -R124 ;  /* 0x000000ffff7c9224 */ /* 0x000fe200078e0a7c */
[----:B------:R-:W-:Y:S01]  /*4b80*/  ISETP.GT.U32.AND P5, PT, R6, R127, PT ;  /* 0x0000007f0600720c */ /* 0x000fe20003fa4070 */
[----:B------:R-:W-:Y:S01]  /*4b90*/  IMAD.HI.U32 R2, R0, R129, RZ ;  /* 0x0000008100027227 */ /* 0x000fe200078e00ff */
[----:B------:R-:W-:-:S02]  /*4ba0*/  ISETP.GE.AND P1, PT, R31, RZ, PT ;  /* 0x000000ff1f00720c */ /* 0x000fc40003f26270 */
[----:B------:R-:W-:Y:S01]  /*4bb0*/  IABS R31, R34 ;  /* 0x00000022001f7213 */ /* 0x000fe20000000000 */
[----:B------:R-:W-:Y:S02]  /*4bc0*/  IMAD R128, R6, R128, R3 ;  /* 0x0000008006807224 */ /* 0x000fe400078e0203 */
[----:B------:R-:W-:Y:S02]  /*4bd0*/  @!P3 IMAD.IADD R126, R126, 0x1, -R6 ;  /* 0x000000017e7eb824 */ /* 0x000fe400078e0a06 */
[----:B------:R-:W-:Y:S02]  /*4be0*/  IMAD.MOV R3, RZ, RZ, -R2 ;  /* 0x000000ffff037224 */ /* 0x000fe400078e0a02 */
[----:B------:R-:W-:Y:S01]  /*4bf0*/  IMAD.HI.U32 R2, R0, R31, RZ ;  /* 0x0000001f00027227 */ /* 0x000fe200078e00ff */
[----:B------:R-:W-:-:S03]  /*4c00*/  ISETP.GT.U32.AND P3, PT, R6, R126, PT ;  /* 0x0000007e0600720c */ /* 0x000fc60003f64070 */
[C---:B------:R-:W-:Y:S02]  /*4c10*/  IMAD R129, R6.reuse, R3, R129 ;  /* 0x0000000306817224 */ /* 0x040fe400078e0281 */
[----:B------:R-:W-:Y:S02]  /*4c20*/  IMAD.MOV R2, RZ, RZ, -R2 ;  /* 0x000000ffff027224 */ /* 0x000fe400078e0a02 */
[--C-:B------:R-:W-:Y:S01]  /*4c30*/  @!P5 IMAD.IADD R127, R127, 0x1, -R6.reuse ;  /* 0x000000017f7fd824 */ /* 0x100fe200078e0a06 */
[C---:B------:R-:W-:Y:S01]  /*4c40*/  ISETP.GT.U32.AND P5, PT, R6.reuse, R129, PT ;  /* 0x000000810600720c */ /* 0x040fe20003fa4070 */
[----:B------:R-:W-:Y:S02]  /*4c50*/  IMAD R130, R6, R2, R31 ;  /* 0x0000000206827224 */ /* 0x000fe400078e021f */
[--C-:B------:R-:W-:Y:S01]  /*4c60*/  @!P2 IMAD.IADD R125, R125, 0x1, -R6.reuse ;  /* 0x000000017d7da824 */ /* 0x100fe200078e0a06 */
[----:B------:R-:W-:Y:S01]  /*4c70*/  ISETP.GE.AND P2, PT, R33, RZ, PT ;  /* 0x000000ff2100720c */ /* 0x000fe20003f46270 */
[----:B------:R-:W-:Y:S01]  /*4c80*/  VIADD R33, R198, 0x58 ;  /* 0x00000058c6217836 */ /* 0x000fe20000000000 */
[----:B------:R-:W-:Y:S01]  /*4c90*/  @!P3 IADD3 R126, PT, PT, R126, -R6, RZ ;  /* 0x800000067e7eb210 */ /* 0x000fe20007ffe0ff */
[----:B------:R-:W-:Y:S01]  /*4ca0*/  @!P6 IMAD.MOV R127, RZ, RZ, -R127 ;  /* 0x000000ffff7fe224 */ /* 0x000fe200078e0a7f */
[----:B------:R-:W-:Y:S01]  /*4cb0*/  ISETP.GT.U32.AND P6, PT, R6, R130, PT ;  /* 0x000000820600720c */ /* 0x000fe20003fc4070 */
[----:B------:R-:W-:Y:S01]  /*4cc0*/  @!P0 IMAD.MOV R125, RZ, RZ, -R125 ;  /* 0x000000ffff7d8224 */ /* 0x000fe200078e0a7d */
[----:B------:R-:W-:Y:S01]  /*4cd0*/  IABS R131, R33 ;  /* 0x0000002100837213 */ /* 0x000fe20000000000 */
[----:B------:R-:W-:Y:S01]  /*4ce0*/  VIADD R162, R198, 0x69 ;  /* 0x00000069c6a27836 */ /* 0x000fe20000000000 */
[----:B------:R-:W-:Y:S01]  /*4cf0*/  ISETP.GE.AND P3, PT, R34, RZ, PT ;  /* 0x000000ff2200720c */ /* 0x000fe20003f66270 */
[----:B------:R-:W-:Y:S01]  /*4d00*/  VIADD R34, R198, 0x59 ;  /* 0x00000059c6227836 */ /* 0x000fe20000000000 */
[----:B------:R-:W-:Y:S01]  /*4d10*/  @!P4 IADD3 R126, PT, PT, -R126, RZ, RZ ;  /* 0x000000ff7e7ec210 */ /* 0x000fe20007ffe1ff */
[----:B------:R-:W-:Y:S01]  /*4d20*/  @!P5 IMAD.IADD R129, R129, 0x1, -R6 ;  /* 0x000000018181d824 */ /* 0x000fe200078e0a06 */
[----:B------:R-:W-:Y:S01]  /*4d30*/  ISETP.GE.AND P4, PT, R33, RZ, PT ;  /* 0x000000ff2100720c */ /* 0x000fe20003f86270 */
[----:B------:R-:W-:Y:S01]  /*4d40*/  IMAD.HI.U32 R2, R0, R131, RZ ;  /* 0x0000008300027227 */ /* 0x000fe200078e00ff */
[----:B------:R-:W-:-:S02]  /*4d50*/  IADD3 R33, PT, PT, R198, 0x5a, RZ ;  /* 0x0000005ac6217810 */ /* 0x000fc40007ffe0ff */
[----:B------:R-:W-:Y:S01]  /*4d60*/  IABS R31, R34 ;  /* 0x00000022001f7213 */ /* 0x000fe20000000000 */
[----:B------:R-:W-:Y:S01]  /*4d70*/  IMAD.MOV R2, RZ, RZ, -R2 ;  /* 0x000000ffff027224 */ /* 0x000fe200078e0a02 */
[----:B------:R-:W-:Y:S01]  /*4d80*/  ISETP.GT.U32.AND P5, PT, R6, R129, PT ;  /* 0x000000810600720c */ /* 0x000fe20003fa4070 */
[----:B------:R-:W-:Y:S01]  /*4d90*/  @!P6 IMAD.IADD R130, R130, 0x1, -R6 ;  /* 0x000000018282e824 */ /* 0x000fe200078e0a06 */
[----:B------:R-:W-:Y:S01]  /*4da0*/  IABS R133, R33 ;  /* 0x0000002100857213 */ /* 0x000fe20000000000 */
[----:B------:R-:W-:Y:S01]  /*4db0*/  IMAD.HI.U32 R3, R0, R31, RZ ;  /* 0x0000001f00037227 */ /* 0x000fe200078e00ff */
[C---:B------:R-:W-:Y:S02]  /*4dc0*/  ISETP.GT.U32.AND P0, PT, R6.reuse, R128, PT ;  /* 0x000000800600720c */ /* 0x040fe40003f04070 */
[C---:B------:R-:W-:Y:S01]  /*4dd0*/  ISETP.GT.U32.AND P6, PT, R6.reuse, R130, PT ;  /* 0x000000820600720c */ /* 0x040fe20003fc4070 */
[----:B------:R-:W-:Y:S01]  /*4de0*/  IMAD R131, R6, R2, R131 ;  /* 0x0000000206837224 */ /* 0x000fe200078e0283 */
[----:B------:R-:W-:Y:S01]  /*4df0*/  IABS R39, R162 ;  /* 0x000000a200277213 */ /* 0x000fe20000000000 */
[----:B------:R-:W-:-:S04]  /*4e00*/  IMAD.HI.U32 R2, R0, R133, RZ ;  /* 0x0000008500027227 */ /* 0x000fc800078e00ff */
[----:B------:R-:W-:Y:S01]  /*4e10*/  IMAD.MOV R3, RZ, RZ, -R3 ;  /* 0x000000ffff037224 */ /* 0x000fe200078e0a03 */
[----:B------:R-:W-:Y:S01]  /*4e20*/  IADD3 R2, PT, PT, -R2, RZ, RZ ;  /* 0x000000ff02027210 */ /* 0x000fe20007ffe1ff */
[--C-:B------:R-:W-:Y:S01]  /*4e30*/  @!P5 IMAD.IADD R129, R129, 0x1, -R6.reuse ;  /* 0x000000018181d824 */ /* 0x100fe200078e0a06 */
[C---:B------:R-:W-:Y:S01]  /*4e40*/  ISETP.GT.U32.AND P5, PT, R6.reuse, R131, PT ;  /* 0x000000830600720c */ /* 0x040fe20003fa4070 */
[C---:B------:R-:W-:Y:S02]  /*4e50*/  IMAD R132, R6.reuse, R3, R31 ;  /* 0x0000000306847224 */ /* 0x040fe400078e021f */
[C---:B------:R-:W-:Y:S02]  /*4e60*/  IMAD R133, R6.reuse, R2, R133 ;  /* 0x0000000206857224 */ /* 0x040fe400078e0285 */
[----:B------:R-:W-:Y:S01]  /*4e70*/  @!P2 IMAD.MOV R129, RZ, RZ, -R129 ;  /* 0x000000ffff81a224 */ /* 0x000fe200078e0a81 */
[----:B------:R-:W-:Y:S01]  /*4e80*/  ISETP.GT.U32.AND P2, PT, R6, R132, PT ;  /* 0x000000840600720c */ /* 0x000fe20003f44070 */
[----:B------:R-:W-:Y:S01]  /*4e90*/  @!P6 IMAD.IADD R130, R130, 0x1, -R6 ;  /* 0x000000018282e824 */ /* 0x000fe200078e0a06 */
[----:B------:R-:W-:Y:S01]  /*4ea0*/  ISETP.GT.U32.AND P6, PT, R6, R133, PT ;  /* 0x000000850600720c */ /* 0x000fe20003fc4070 */
[----:B------:R-:W-:-:S02]  /*4eb0*/  VIADD R2, R198, 0x5b ;  /* 0x0000005bc6027836 */ /* 0x000fc40000000000 */
[--C-:B------:R-:W-:Y:S02]  /*4ec0*/  @!P0 IMAD.IADD R128, R128, 0x1, -R6.reuse ;  /* 0x0000000180808824 */ /* 0x100fe400078e0a06 */
[----:B------:R-:W-:Y:S01]  /*4ed0*/  @!P5 IMAD.IADD R131, R131, 0x1, -R6 ;  /* 0x000000018383d824 */ /* 0x000fe200078e0a06 */
[----:B------:R-:W-:Y:S01]  /*4ee0*/  IABS R3, R2 ;  /* 0x0000000200037213 */ /* 0x000fe20000000000 */
[----:B------:R-:W-:Y:S01]  /*4ef0*/  @!P3 IMAD.MOV R130, RZ, RZ, -R130 ;  /* 0x000000ffff82b224 */ /* 0x000fe200078e0a82 */
[----:B------:R-:W-:Y:S01]  /*4f00*/  ISETP.GE.AND P5, PT, R2, RZ, PT ;  /* 0x000000ff0200720c */ /* 0x000fe20003fa6270 */
[----:B------:R-:W-:Y:S01]  /*4f10*/  VIADD R164, R198, 0x6a ;  /* 0x0000006ac6a47836 */ /* 0x000fe20000000000 */
[----:B------:R-:W-:Y:S01]  /*4f20*/  ISETP.GT.U32.AND P0, PT, R6, R128, PT ;  /* 0x000000800600720c */ /* 0x000fe20003f04070 */
[----:B------:R-:W-:Y:S01]  /*4f30*/  IMAD.HI.U32 R2, R0, R3, RZ ;  /* 0x0000000300027227 */ /* 0x000fe200078e00ff */
[----:B------:R-:W-:Y:S02]  /*4f40*/  @!P2 IADD3 R132, PT, PT, R132, -R6, RZ ;  /* 0x800000068484a210 */ /* 0x000fe40007ffe0ff */
[C---:B------:R-:W-:Y:S01]  /*4f50*/  ISETP.GT.U32.AND P2, PT, R6.reuse, R131, PT ;  /* 0x000000830600720c */ /* 0x040fe20003f44070 */
[----:B------:R-:W-:Y:S01]  /*4f60*/  @!P6 IMAD.IADD R133, R133, 0x1, -R6 ;  /* 0x000000018585e824 */ /* 0x000fe200078e0a06 */
[----:B------:R-:W-:Y:S01]  /*4f70*/  ISETP.GT.U32.AND P6, PT, R6, R132, PT ;  /* 0x000000840600720c */ /* 0x000fe20003fc4070 */
[----:B------:R-:W-:Y:S01]  /*4f80*/  IMAD.MOV R134, RZ, RZ, -R2 ;  /* 0x000000ffff867224 */ /* 0x000fe200078e0a02 */
[----:B------:R-:W-:Y:S01]  /*4f90*/  IABS R43, R164 ;  /* 0x000000a4002b7213 */ /* 0x000fe20000000000 */
[----:B------:R-:W-:Y:S01]  /*4fa0*/  VIADD R62, R198, 0x6c ;  /* 0x0000006cc63e7836 */ /* 0x000fe20000000000 */
[C---:B------:R-:W-:Y:S01]  /*4fb0*/  ISETP.GT.U32.AND P3, PT, R6.reuse, R133, PT ;  /* 0x000000850600720c */ /* 0x040fe20003f64070 */
[----:B------:R-:W-:-:S02]  /*4fc0*/  IMAD R134, R6, R134, R3 ;  /* 0x0000008606867224 */ /* 0x000fc400078e0203 */
[-C--:B------:R-:W-:Y:S01]  /*4fd0*/  @!P0 IADD3 R128, PT, PT, R128, -R6.reuse, RZ ;  /* 0x8000000680808210 */ /* 0x080fe20007ffe0ff */
[----:B------:R-:W-:Y:S01]  /*4fe0*/  VIADD R156, R198, 0x6d ;  /* 0x0000006dc69c7836 */ /* 0x000fe20000000000 */
[----:B------:R-:W-:Y:S01]  /*4ff0*/  ISETP.GE.AND P0, PT, R34, RZ, PT ;  /* 0x000000ff2200720c */ /* 0x000fe20003f06270 */
[----:B------:R-:W-:Y:S01]  /*5000*/  VIADD R34, R198, 0x5d ;  /* 0x0000005dc6227836 */ /* 0x000fe20000000000 */
[----:B------:R-:W-:Y:S01]  /*5010*/  @!P2 IADD3 R131, PT, PT, R131, -R6, RZ ;  /* 0x800000068383a210 */ /* 0x000fe20007ffe0ff */
[----:B------:R-:W-:Y:S01]  /*5020*/  @!P1 IMAD.MOV R128, RZ, RZ, -R128 ;  /* 0x000000ffff809224 */ /* 0x000fe200078e0a80 */
[----:B------:R-:W-:Y:S01]  /*5030*/  ISETP.GE.AND P1, PT, R33, RZ, PT ;  /* 0x000000ff2100720c */ /* 0x000fe20003f26270 */
[----:B------:R-:W-:Y:S01]  /*5040*/  @!P6 IMAD.IADD R132, R132, 0x1, -R6 ;  /* 0x000000018484e824 */ /* 0x000fe200078e0a06 */
[----:B------:R-:W-:Y:S01]  /*5050*/  ISETP.GT.U32.AND P6, PT, R6, R134, PT ;  /* 0x000000860600720c */ /* 0x000fe20003fc4070 */
[----:B------:R-:W-:Y:S01]  /*5060*/  @!P4 IMAD.MOV R131, RZ, RZ, -R131 ;  /* 0x000000ffff83c224 */ /* 0x000fe200078e0a83 */
[C---:B------:R-:W-:Y:S01]  /*5070*/  IADD3 R33, PT, PT, R198.reuse, 0x5c, RZ ;  /* 0x0000005cc6217810 */ /* 0x040fe20007ffe0ff */
[C---:B------:R-:W-:Y:S01]  /*5080*/  VIADD R151, R198.reuse, 0x6e ;  /* 0x0000006ec6977836 */ /* 0x040fe20000000000 */
[----:B------:R-:W-:Y:S01]  /*5090*/  IABS R31, R34 ;  /* 0x00000022001f7213 */ /* 0x000fe20000000000 */
[----:B------:R-:W-:Y:S01]  /*50a0*/  VIADD R152, R198, 0x70 ;  /* 0x00000070c6987836 */ /* 0x000fe20000000000 */
[----:B------:R-:W-:Y:S01]  /*50b0*/  IABS R135, R33 ;  /* 0x0000002100877213 */ /* 0x000fe20000000000 */
[----:B------:R-:W-:Y:S01]  /*50c0*/  @!P0 IMAD.MOV R132, RZ, RZ, -R132 ;  /* 0x000000ffff848224 */ /* 0x000fe200078e0a84 */
[----:B------:R-:W-:Y:S01]  /*50d0*/  ISETP.GE.AND P2, PT, R33, RZ, PT ;  /* 0x000000ff2100720c */ /* 0x000fe20003f46270 */
[----:B------:R-:W-:Y:S01]  /*50e0*/  IMAD.HI.U32 R3, R0, R31, RZ ;  /* 0x0000001f00037227 */ /* 0x000fe200078e00ff */
[----:B------:R-:W-:-:S02]  /*50f0*/  @!P3 IADD3 R133, PT, PT, R133, -R6, RZ ;  /* 0x800000068585b210 */ /* 0x000fc40007ffe0ff */
[----:B------:R-:W-:Y:S01]  /*5100*/  ISETP.GE.AND P3, PT, R34, RZ, PT ;  /* 0x000000ff2200720c */ /* 0x000fe20003f66270 */
[----:B------:R-:W-:Y:S01]  /*5110*/  @!P6 IMAD.IADD R134, R134, 0x1, -R6 ;  /* 0x000000018686e824 */ /* 0x000fe200078e0a06 */
[----:B------:R-:W-:Y:S01]  /*5120*/  IADD3 R34, PT, PT, R198, 0x61, RZ ;  /* 0x00000061c6227810 */ /* 0x000fe20007ffe0ff */
[----:B------:R-:W-:Y:S01]  /*5130*/  IMAD.HI.U32 R2, R0, R135, RZ ;  /* 0x0000008700027227 */ /* 0x000fe200078e00ff */
[----:B------:R-:W-:Y:S02]  /*5140*/  @!P1 IADD3 R133, PT, PT, -R133, RZ, RZ ;  /* 0x000000ff85859210 */ /* 0x000fe40007ffe1ff */
[C---:B------:R-:W-:Y:S01]  /*5150*/  ISETP.GT.U32.AND P6, PT, R6.reuse, R134, PT ;  /* 0x000000860600720c */ /* 0x040fe20003fc4070 */
[----:B------:R-:W-:Y:S01]  /*5160*/  IMAD.MOV R2, RZ, RZ, -R2 ;  /* 0x000000ffff027224 */ /* 0x000fe200078e0a02 */
[----:B------:R-:W-:Y:S01]  /*5170*/  IABS R37, R34 ;  /* 0x0000002200257213 */ /* 0x000fe20000000000 */
[----:B------:R-:W-:Y:S01]  /*5180*/  IMAD.MOV R3, RZ, RZ, -R3 ;  /* 0x000000ffff037224 */ /* 0x000fe200078e0a03 */
[----:B------:R-:W-:Y:S01]  /*5190*/  IABS R49, R62 ;  /* 0x0000003e00317213 */ /* 0x000fe20000000000 */
[C---:B------:R-:W-:Y:S01]  /*51a0*/  IMAD R135, R6.reuse, R2, R135 ;  /* 0x0000000206877224 */ /* 0x040fe200078e0287 */
[----:B------:R-:W-:Y:S01]  /*51b0*/  IABS R53, R156 ;  /* 0x0000009c00357213 */ /* 0x000fe20000000000 */
[----:B------:R-:W-:Y:S01]  /*51c0*/  IMAD R136, R6, R3, R31 ;  /* 0x0000000306887224 */ /* 0x000fe200078e021f */
[----:B------:R-:W-:Y:S01]  /*51d0*/  IABS R57, R151 ;  /* 0x0000009700397213 */ /* 0x000fe20000000000 */
[C---:B------:R-:W-:Y:S01]  /*51e0*/  VIADD R3, R198.reuse, 0x5f ;  /* 0x0000005fc6037836 */ /* 0x040fe20000000000 */
[----:B------:R-:W-:Y:S01]  /*51f0*/  IABS R63, R152 ;  /* 0x00000098003f7213 */ /* 0x000fe20000000000 */
[----:B------:R-:W-:-:S02]  /*5200*/  VIADD R2, R198, 0x5e ;  /* 0x0000005ec6027836 */ /* 0x000fc40000000000 */
[----:B------:R-:W-:Y:S01]  /*5210*/  @!P6 IMAD.IADD R134, R134, 0x1, -R6 ;  /* 0x000000018686e824 */ /* 0x000fe200078e0a06 */
[----:B------:R-:W-:Y:S01]  /*5220*/  ISETP.GT.U32.AND P6, PT, R6, R135, PT ;  /* 0x000000870600720c */ /* 0x000fe20003fc4070 */
[C---:B------:R-:W-:Y:S01]  /*5230*/  VIADD R31, R198.reuse, 0x60 ;  /* 0x00000060c61f7836 */ /* 0x040fe20000000000 */
[----:B------:R-:W-:Y:S01]  /*5240*/  IABS R33, R3 ;  /* 0x0000000300217213 */ /* 0x000fe20000000000 */
[----:B------:R-:W-:Y:S01]  /*5250*/  @!P5 IMAD.MOV R134, RZ, RZ, -R134 ;  /* 0x000000ffff86d224 */ /* 0x000fe200078e0a86 */
[----:B------:R-:W-:Y:S01]  /*5260*/  ISETP.GE.AND P0, PT, R3, RZ, PT ;  /* 0x000000ff0300720c */ /* 0x000fe20003f06270 */
[----:B------:R-:W-:Y:S01]  /*5270*/  VIADD R65, R198, 0x71 ;  /* 0x00000071c6417836 */ /* 0x000fe20000000000 */
[----:B------:R-:W-:Y:S01]  /*5280*/  IABS R137, R2 ;  /* 0x0000000200897213 */ /* 0x000fe20000000000 */
[----:B------:R-:W-:Y:S01]  /*5290*/  IMAD.HI.U32 R3, R0, R33, RZ ;  /* 0x0000002100037227 */ /* 0x000fe200078e00ff */
[----:B------:R-:W-:Y:S02]  /*52a0*/  ISETP.GE.AND P4, PT, R2, RZ, PT ;  /* 0x000000ff0200720c */ /* 0x000fe40003f86270 */
[----:B------:R-:W-:Y:S01]  /*52b0*/  IABS R35, R31 ;  /* 0x0000001f00237213 */ /* 0x000fe20000000000 */
[----:B------:R-:W-:Y:S01]  /*52c0*/  IMAD.MOV R3, RZ, RZ, -R3 ;  /* 0x000000ffff037224 */ /* 0x000fe200078e0a03 */
[----:B------:R-:W-:Y:S01]  /*52d0*/  ISETP.GE.AND P1, PT, R31, RZ, PT ;  /* 0x000000ff1f00720c */ /* 0x000fe20003f26270 */
[----:B------:R-:W-:Y:S01]  /*52e0*/  @!P6 IMAD.IADD R135, R135, 0x1, -R6 ;  /* 0x000000018787e824 */ /* 0x000fe200078e0a06 */
[C---:B------:R-:W-:Y:S01]  /*52f0*/  ISETP.GT.U32.AND P5, PT, R6.reuse, R136, PT ;  /* 0x000000880600720c */ /* 0x040fe20003fa4070 */
[----:B------:R-:W-:Y:S01]  /*5300*/  IMAD R138, R6, R3, R33 ;  /* 0x00000003068a7224 */ /* 0x000fe200078e0221 */
[----:B------:R-:W-:Y:S01]  /*5310*/  IABS R33, R163 ;  /* 0x000000a300217213 */ /* 0x000fe20000000000 */
[----:B------:R-:W-:Y:S01]  /*5320*/  IMAD.HI.U32 R2, R0, R137, RZ ;  /* 0x0000008900027227 */ /* 0x000fe200078e00ff */
[----:B------:R-:W-:-:S02]  /*5330*/  ISETP.GT.U32.AND P6, PT, R6, R135, PT ;  /* 0x000000870600720c */ /* 0x000fc40003fc4070 */
[----:B------:R-:W-:Y:S01]  /*5340*/  IABS R75, R65 ;  /* 0x00000041004b7213 */ /* 0x000fe20000000000 */
[----:B------:R-:W-:Y:S02]  /*5350*/  IMAD.MOV R31, RZ, RZ, -R2 ;  /* 0x000000ffff1f7224 */ /* 0x000fe400078e0a02 */
[----:B------:R-:W-:-:S04]  /*5360*/  IMAD.HI.U32 R2, R0, R35, RZ ;  /* 0x0000002300027227 */ /* 0x000fc800078e00ff */
[----:B------:R-:W-:Y:S01]  /*5370*/  IMAD R137, R6, R31, R137 ;  /* 0x0000001f06897224 */ /* 0x000fe200078e0289 */
[----:B------:R-:W-:Y:S01]  /*5380*/  IADD3 R140, PT, PT, -R2, RZ, RZ ;  /* 0x000000ff028c7210 */ /* 0x000fe20007ffe1ff */
[----:B------:R-:W-:Y:S01]  /*5390*/  IMAD.HI.U32 R2, R0, R37, RZ ;  /* 0x0000002500027227 */ /* 0x000fe200078e00ff */
[----:B------:R-:W-:-:S03]  /*53a0*/  IABS R31, R48 ;  /* 0x00000030001f7213 */ /* 0x000fc60000000000 */
[----:B------:R-:W-:Y:S01]  /*53b0*/  @!P6 IMAD.IADD R135, R135, 0x1, -R6 ;  /* 0x000000018787e824 */ /* 0x000fe200078e0a06 */
[C---:B------:R-:W-:Y:S01]  /*53c0*/  ISETP.GT.U32.AND P6, PT, R6.reuse, R137, PT ;  /* 0x000000890600720c */ /* 0x040fe20003fc4070 */
[----:B------:R-:W-:Y:S02]  /*53d0*/  IMAD.MOV R2, RZ, RZ, -R2 ;  /* 0x000000ffff027224 */ /* 0x000fe400078e0a02 */
[----:B------:R-:W-:Y:S01]  /*53e0*/  @!P2 IMAD.MOV R135, RZ, RZ, -R135 ;  /* 0x000000ffff87a224 */ /* 0x000fe200078e0a87 */
[C---:B------:R-:W-:Y:S01]  /*53f0*/  ISETP.GT.U32.AND P2, PT, R6.reuse, R138, PT ;  /* 0x0000008a0600720c */ /* 0x040fe20003f44070 */
[----:B------:R-:W-:Y:S01]  /*5400*/  IMAD R142, R6, R2, R37 ;  /* 0x00000002068e7224 */ /* 0x000fe200078e0225 */
[----:B------:R-:W-:Y:S01]  /*5410*/  IABS R37, R146 ;  /* 0x0000009200257213 */ /* 0x000fe20000000000 */
[----:B------:R-:W-:-:S04]  /*5420*/  IMAD.HI.U32 R2, R0, R31, RZ ;  /* 0x0000001f00027227 */ /* 0x000fc800078e00ff */
[----:B------:R-:W-:Y:S02]  /*5430*/  IMAD.MOV R2, RZ, RZ, -R2 ;  /* 0x000000ffff027224 */ /* 0x000fe400078e0a02 */
[----:B------:R-:W-:Y:S01]  /*5440*/  @!P6 IADD3 R137, PT, PT, R137, -R6, RZ ;  /* 0x800000068989e210 */ /* 0x000fe20007ffe0ff */
[----:B------:R-:W-:-:S03]  /*5450*/  IMAD.HI.U32 R3, R0, R37, RZ ;  /* 0x0000002500037227 */ /* 0x000fc600078e00ff */
[----:B------:R-:W-:Y:S01]  /*5460*/  ISETP.GT.U32.AND P6, PT, R6, R137, PT ;  /* 0x000000890600720c */ /* 0x000fe20003fc4070 */
[----:B------:R-:W-:Y:S01]  /*5470*/  @!P2 IMAD.IADD R138, R138, 0x1, -R6 ;  /* 0x000000018a8aa824 */ /* 0x000fe200078e0a06 */
[----:B------:R-:W-:Y:S01]  /*5480*/  IADD3 R3, PT, PT, -R3, RZ, RZ ;  /* 0x000000ff03037210 */ /* 0x000fe20007ffe1ff */
[----:B------:R-:W-:Y:S01]  /*5490*/  IMAD R144, R6, R2, R31 ;  /* 0x0000000206907224 */ /* 0x000fe200078e021f */
[----:B------:R-:W-:Y:S01]  /*54a0*/  IABS R31, R149 ;  /* 0x00000095001f7213 */ /* 0x000fe20000000000 */
[----:B------:R-:W-:Y:S01]  /*54b0*/  IMAD.HI.U32 R2, R0, R47, RZ ;  /* 0x0000002f00027227 */ /* 0x000fe200078e00ff */
[----:B------:R-:W-:-:S03]  /*54c0*/  ISETP.GT.U32.AND P2, PT, R6, R138, PT ;  /* 0x0000008a0600720c */ /* 0x000fc60003f44070 */
[----:B------:R-:W-:Y:S02]  /*54d0*/  IMAD R37, R6, R3, R37 ;  /* 0x0000000306257224 */ /* 0x000fe400078e0225 */
[----:B------:R-:W-:-:S04]  /*54e0*/  IMAD.HI.U32 R3, R0, R41, RZ ;  /* 0x0000002900037227 */ /* 0x000fc800078e00ff */
[----:B------:R-:W-:Y:S01]  /*54f0*/  @!P6 IMAD.IADD R137, R137, 0x1, -R6 ;  /* 0x000000018989e824 */ /* 0x000fe200078e0a06 */
[----:B------:R-:W-:Y:S01]  /*5500*/  ISETP.GT.U32.AND P6, PT, R6, R142, PT ;  /* 0x0000008e0600720c */ /* 0x000fe20003fc4070 */
[----:B------:R-:W-:Y:S02]  /*5510*/  IMAD.MOV R3, RZ, RZ, -R3 ;  /* 0x000000ffff037224 */ /* 0x000fe400078e0a03 */
[----:B------:R-:W-:Y:S01]  /*5520*/  @!P2 IADD3 R138, PT, PT, R138, -R6, RZ ;  /* 0x800000068a8aa210 */ /* 0x000fe20007ffe0ff */
[----:B------:R-:W-:Y:S01]  /*5530*/  IMAD.MOV R2, RZ, RZ, -R2 ;  /* 0x000000ffff027224 */ /* 0x000fe200078e0a02 */
[C---:B------:R-:W-:Y:S01]  /*5540*/  ISETP.GT.U32.AND P2, PT, R6.reuse, R144, PT ;  /* 0x000000900600720c */ /* 0x040fe20003f44070 */
[C---:B------:R-:W-:Y:S02]  /*5550*/  IMAD R41, R6.reuse, R3, R41 ;  /* 0x0000000306297224 */ /* 0x040fe400078e0229 */
[----:B------:R-:W-:Y:S02]  /*5560*/  IMAD R47, R6, R2, R47 ;  /* 0x00000002062f7224 */ /* 0x000fe400078e022f */
[----:B------:R-:W-:-:S04]  /*5570*/  IMAD.HI.U32 R2, R0, R33, RZ ;  /* 0x0000002100027227 */ /* 0x000fc800078e00ff */
[--C-:B------:R-:W-:Y:S01]  /*5580*/  @!P6 IMAD.IADD R142, R142, 0x1, -R6.reuse ;  /* 0x000000018e8ee824 */ /* 0x100fe200078e0a06 */
[----:B------:R-:W-:Y:S01]  /*5590*/  IADD3 R2, PT, PT, -R2, RZ, RZ ;  /* 0x000000ff02027210 */ /* 0x000fe20007ffe1ff */
[----:B------:R-:W-:Y:S01]  /*55a0*/  IMAD R140, R6, R140, R35 ;  /* 0x0000008c068c7224 */ /* 0x000fe200078e0223 */
[----:B------:R-:W-:Y:S01]  /*55b0*/  IABS R35, R161 ;  /* 0x000000a100237213 */ /* 0x000fe20000000000 */
[----:B------:R-:W-:Y:S01]  /*55c0*/  @!P2 IMAD.IADD R144, R144, 0x1, -R6 ;  /* 0x000000019090a824 */ /* 0x000fe200078e0a06 */
[C---:B------:R-:W-:Y:S01]  /*55d0*/  ISETP.GT.U32.AND P6, PT, R6.reuse, R142, PT ;  /* 0x0000008e0600720c */ /* 0x040fe20003fc4070 */
[----:B------:R-:W-:Y:S02]  /*55e0*/  IMAD R33, R6, R2, R33 ;  /* 0x0000000206217224 */ /* 0x000fe400078e0221 */
[----:B------:R-:W-:Y:S01]  /*55f0*/  IMAD.HI.U32 R2, R0, R31, RZ ;  /* 0x0000001f00027227 */ /* 0x000fe200078e00ff */
[----:B------:R-:W-:-:S03]  /*5600*/  ISETP.GT.U32.AND P2, PT, R6, R144, PT ;  /* 0x000000900600720c */ /* 0x000fc60003f44070 */
[----:B------:R-:W-:Y:S02]  /*5610*/  IMAD.MOV R2, RZ, RZ, -R2 ;  /* 0x000000ffff027224 */ /* 0x000fe400078e0a02 */
[--C-:B------:R-:W-:Y:S02]  /*5620*/  @!P5 IMAD.IADD R136, R136, 0x1, -R6.reuse ;  /* 0x000000018888d824 */ /* 0x100fe400078e0a06 */
[----:B------:R-:W-:Y:S02]  /*5630*/  IMAD R31, R6, R2, R31 ;  /* 0x00000002061f7224 */ /* 0x000fe400078e021f */
[----:B------:R-:W-:Y:S01]  /*5640*/  @!P6 IADD3 R142, PT, PT, R142, -R6, RZ ;  /* 0x800000068e8ee210 */ /* 0x000fe20007ffe0ff */
[----:B------:R-:W-:Y:S01]  /*5650*/  IMAD.HI.U32 R2, R0, R35, RZ ;  /* 0x0000002300027227 */ /* 0x000fe200078e00ff */
[C---:B------:R-:W-:Y:S02]  /*5660*/  ISETP.GT.U32.AND P6, PT, R6.reuse, R47, PT ;  /* 0x0000002f0600720c */ /* 0x040fe40003fc4070 */
[----:B------:R-:W-:Y:S01]  /*5670*/  ISETP.GT.U32.AND P5, PT, R6, R136, PT ;  /* 0x000000880600720c */ /* 0x000fe20003fa4070 */
[----:B------:R-:W-:Y:S01]  /*5680*/  @!P2 IMAD.IADD R144, R144, 0x1, -R6 ;  /* 0x000000019090a824 */ /* 0x000fe200078e0a06 */
[----:B------:R-:W-:Y:S01]  /*5690*/  ISETP.GT.U32.AND P2, PT, R6, R41, PT ;  /* 0x000000290600720c */ /* 0x000fe20003f44070 */
[----:B------:R-:W-:-:S02]  /*56a0*/  IMAD.MOV R3, RZ, RZ, -R2 ;  /* 0x000000ffff037224 */ /* 0x000fc400078e0a02 */
[----:B------:R-:W-:-:S04]  /*56b0*/  IMAD.HI.U32 R2, R0, R39, RZ ;  /* 0x0000002700027227 */ /* 0x000fc800078e00ff */
[----:B------:R-:W-:Y:S01]  /*56c0*/  IMAD R35, R6, R3, R35 ;  /* 0x0000000306237224 */ /* 0x000fe200078e0223 */
[----:B------:R-:W-:Y:S01]  /*56d0*/  IADD3 R2, PT, PT, -R2, RZ, RZ ;  /* 0x000000ff02027210 */ /* 0x000fe20007ffe1ff */
[--C-:B------:R-:W-:Y:S02]  /*56e0*/  @!P6 IMAD.IADD R47, R47, 0x1, -R6.reuse ;  /* 0x000000012f2fe824 */ /* 0x100fe400078e0a06 */
[----:B------:R-:W-:Y:S01]  /*56f0*/  @!P5 IADD3 R136, PT, PT, R136, -R6, RZ ;  /* 0x800000068888d210 */ /* 0x000fe20007ffe0ff */
[----:B------:R-:W-:Y:S01]  /*5700*/  VIADD R158, R198, 0x73 ;  /* 0x00000073c69e7836 */ /* 0x000fe20000000000 */
[C---:B------:R-:W-:Y:S01]  /*5710*/  ISETP.GT.U32.AND P5, PT, R6.reuse, R140, PT ;  /* 0x0000008c0600720c */ /* 0x040fe20003fa4070 */
[----:B------:R-:W-:Y:S01]  /*5720*/  @!P2 IMAD.IADD R41, R41, 0x1, -R6 ;  /* 0x000000012929a824 */ /* 0x000fe200078e0a06 */
[C---:B------:R-:W-:Y:S01]  /*5730*/  ISETP.GT.U32.AND P6, PT, R6.reuse, R47, PT ;  /* 0x0000002f0600720c */ /* 0x040fe20003fc4070 */
[----:B------:R-:W-:Y:S01]  /*5740*/  IMAD R39, R6, R2, R39 ;  /* 0x0000000206277224 */ /* 0x000fe200078e0227 */
[----:B------:R-:W-:Y:S01]  /*5750*/  IABS R73, R158 ;  /* 0x0000009e00497213 */ /* 0x000fe20000000000 */
[----:B------:R-:W-:Y:S01]  /*5760*/  IMAD.HI.U32 R2, R0, R43, RZ ;  /* 0x0000002b00027227 */ /* 0x000fe200078e00ff */
[----:B------:R-:W-:-:S03]  /*5770*/  ISETP.GT.U32.AND P2, PT, R6, R41, PT ;  /* 0x000000290600720c */ /* 0x000fc60003f44070 */
[----:B------:R-:W-:Y:S02]  /*5780*/  IMAD.MOV R3, RZ, RZ, -R2 ;  /* 0x000000ffff037224 */ /* 0x000fe400078e0a02 */
[----:B------:R-:W-:-:S04]  /*5790*/  IMAD.HI.U32 R2, R0, R45, RZ ;  /* 0x0000002d00027227 */ /* 0x000fc800078e00ff */
[----:B------:R-:W-:Y:S01]  /*57a0*/  @!P6 IMAD.IADD R47, R47, 0x1, -R6 ;  /* 0x000000012f2fe824 */ /* 0x000fe200078e0a06 */
[C---:B------:R-:W-:Y:S01]  /*57b0*/  ISETP.GT.U32.AND P6, PT, R6.reuse, R31, PT ;  /* 0x0000001f0600720c */ /* 0x040fe20003fc4070 */
[----:B------:R-:W-:Y:S02]  /*57c0*/  IMAD.MOV R2, RZ, RZ, -R2 ;  /* 0x000000ffff027224 */ /* 0x000fe400078e0a02 */
[--C-:B------:R-:W-:Y:S01]  /*57d0*/  @!P2 IMAD.IADD R41, R41, 0x1, -R6.reuse ;  /* 0x000000012929a824 */ /* 0x100fe200078e0a06 */
[----:B------:R-:W-:Y:S01]  /*57e0*/  ISETP.GT.U32.AND P2, PT, R6, R35, PT ;  /* 0x000000230600720c */ /* 0x000fe20003f44070 */
[----:B------:R-:W-:Y:S02]  /*57f0*/  @!P5 IMAD.IADD R140, R140, 0x1, -R6 ;  /* 0x000000018c8cd824 */ /* 0x000fe400078e0a06 */
[C---:B------:R-:W-:Y:S02]  /*5800*/  IMAD R45, R6.reuse, R2, R45 ;  /* 0x00000002062d7224 */ /* 0x040fe400078e022d */
[C---:B------:R-:W-:Y:S01]  /*5810*/  IMAD R43, R6.reuse, R3, R43 ;  /* 0x00000003062b7224 */ /* 0x040fe200078e022b */
[----:B------:R-:W-:Y:S01]  /*5820*/  ISETP.GT.U32.AND P5, PT, R6, R140, PT ;  /* 0x0000008c0600720c */ /* 0x000fe20003fa4070 */
[----:B------:R-:W-:-:S02]  /*5830*/  IMAD.HI.U32 R3, R0, R49, RZ ;  /* 0x0000003100037227 */ /* 0x000fc400078e00ff */
[----:B------:R-:W-:Y:S02]  /*5840*/  @!P6 IADD3 R31, PT, PT, R31, -R6, RZ ;  /* 0x800000061f1fe210 */ /* 0x000fe40007ffe0ff */
[----:B------:R-:W-:Y:S02]  /*5850*/  @!P3 IMAD.MOV R136, RZ, RZ, -R136 ;  /* 0x000000ffff88b224 */ /* 0x000fe400078e0a88 */
[----:B------:R-:W-:Y:S01]  /*5860*/  @!P2 IMAD.IADD R35, R35, 0x1, -R6 ;  /* 0x000000012323a824 */ /* 0x000fe200078e0a06 */
[----:B------:R-:W-:Y:S01]  /*5870*/  ISETP.GT.U32.AND P6, PT, R6, R31, PT ;  /* 0x0000001f0600720c */ /* 0x000fe20003fc4070 */
[----:B------:R-:W-:Y:S02]  /*5880*/  IMAD.MOV R3, RZ, RZ, -R3 ;  /* 0x000000ffff037224 */ /* 0x000fe400078e0a03 */
[----:B------:R-:W-:Y:S01]  /*5890*/  IMAD.HI.U32 R2, R0, R53, RZ ;  /* 0x0000003500027227 */ /* 0x000fe200078e00ff */
[----:B------:R-:W-:-:S03]  /*58a0*/  ISETP.GT.U32.AND P2, PT, R6, R35, PT ;  /* 0x000000230600720c */ /* 0x000fc60003f44070 */
[----:B------:R-:W-:Y:S01]  /*58b0*/  @!P5 IMAD.IADD R140, R140, 0x1, -R6 ;  /* 0x000000018c8cd824 */ /* 0x000fe200078e0a06 */
[C---:B------:R-:W-:Y:S01]  /*58c0*/  ISETP.GT.U32.AND P5, PT, R6.reuse, R37, PT ;  /* 0x000000250600720c */ /* 0x040fe20003fa4070 */
[C---:B------:R-:W-:Y:S02]  /*58d0*/  IMAD R49, R6.reuse, R3, R49 ;  /* 0x0000000306317224 */ /* 0x040fe400078e0231 */
[----:B------:R-:W-:Y:S02]  /*58e0*/  IMAD.MOV R2, RZ, RZ, -R2 ;  /* 0x000000ffff027224 */ /* 0x000fe400078e0a02 */
[----:B------:R-:W-:Y:S01]  /*58f0*/  @!P6 IMAD.IADD R31, R31, 0x1, -R6 ;  /* 0x000000011f1fe824 */ /* 0x000fe200078e0a06 */
[C---:B------:R-:W-:Y:S01]  /*5900*/  ISETP.GT.U32.AND P6, PT, R6.reuse, R43, PT ;  /* 0x0000002b0600720c */ /* 0x040fe20003fc4070 */
[----:B------:R-:W-:Y:S02]  /*5910*/  IMAD R53, R6, R2, R53 ;  /* 0x0000000206357224 */ /* 0x000fe400078e0235 */
[----:B------:R-:W-:Y:S01]  /*5920*/  @!P2 IADD3 R35, PT, PT, R35, -R6, RZ ;  /* 0x800000062323a210 */ /* 0x000fe20007ffe0ff */
[----:B------:R-:W-:Y:S01]  /*5930*/  IMAD.HI.U32 R3, R0, R57, RZ ;  /* 0x0000003900037227 */ /* 0x000fe200078e00ff */
[----:B------:R-:W-:-:S02]  /*5940*/  ISETP.GT.U32.AND P2, PT, R6, R45, PT ;  /* 0x0000002d0600720c */ /* 0x000fc40003f44070 */
[----:B------:R-:W-:Y:S01]  /*5950*/  @!P5 IADD3 R37, PT, PT, R37, -R6, RZ ;  /* 0x800000062525d210 */ /* 0x000fe20007ffe0ff */
[----:B------:R-:W-:Y:S02]  /*5960*/  IMAD.MOV R3, RZ, RZ, -R3 ;  /* 0x000000ffff037224 */ /* 0x000fe400078e0a03 */
[----:B------:R-:W-:Y:S01]  /*5970*/  IMAD.HI.U32 R2, R0, R59, RZ ;  /* 0x0000003b00027227 */ /* 0x000fe200078e00ff */
[----:B------:R-:W-:-:S03]  /*5980*/  ISETP.GT.U32.AND P5, PT, R6, R37, PT ;  /* 0x000000250600720c */ /* 0x000fc60003fa4070 */
[--C-:B------:R-:W-:Y:S01]  /*5990*/  @!P6 IMAD.IADD R43, R43, 0x1, -R6.reuse ;  /* 0x000000012b2be824 */ /* 0x100fe200078e0a06 */
[C---:B------:R-:W-:Y:S01]  /*59a0*/  ISETP.GT.U32.AND P6, PT, R6.reuse, R49, PT ;  /* 0x000000310600720c */ /* 0x040fe20003fc4070 */
[----:B------:R-:W-:Y:S02]  /*59b0*/  IMAD R57, R6, R3, R57 ;  /* 0x0000000306397224 */ /* 0x000fe400078e0239 */
[-C--:B------:R-:W-:Y:S01]  /*59c0*/  @!P2 IADD3 R45, PT, PT, R45, -R6.reuse, RZ ;  /* 0x800000062d2da210 */ /* 0x080fe20007ffe0ff */
[----:B------:R-:W-:Y:S01]  /*59d0*/  IMAD.HI.U32 R3, R0, R75, RZ ;  /* 0x0000004b00037227 */ /* 0x000fe200078e00ff */
[C---:B------:R-:W-:Y:S02]  /*59e0*/  ISETP.GT.U32.AND P2, PT, R6.reuse, R43, PT ;  /* 0x0000002b0600720c */ /* 0x040fe40003f44070 */
[C---:B------:R-:W-:Y:S01]  /*59f0*/  ISETP.GT.U32.AND P3, PT, R6.reuse, R45, PT ;  /* 0x0000002d0600720c */ /* 0x040fe20003f64070 */
[----:B------:R-:W-:Y:S02]  /*5a00*/  IMAD.MOV R3, RZ, RZ, -R3 ;  /* 0x000000ffff037224 */ /* 0x000fe400078e0a03 */
[----:B------:R-:W-:Y:S01]  /*5a10*/  @!P5 IMAD.IADD R37, R37, 0x1, -R6 ;  /* 0x000000012525d824 */ /* 0x000fe200078e0a06 */
[C---:B------:R-:W-:Y:S01]  /*5a20*/  ISETP.GT.U32.AND P5, PT, R6.reuse, R33, PT ;  /* 0x000000210600720c */ /* 0x040fe20003fa4070 */
[----:B------:R-:W-:Y:S01]  /*5a30*/  IMAD R75, R6, R3, R75 ;  /* 0x00000003064b7224 */ /* 0x000fe200078e024b */
[----:B------:R-:W-:Y:S01]  /*5a40*/  @!P6 IADD3 R49, PT, PT, R49, -R6, RZ ;  /* 0x800000063131e210 */ /* 0x000fe20007ffe0ff */
[----:B------:R-:W-:-:S02]  /*5a50*/  VIADD R97, R198, 0x75 ;  /* 0x00000075c6617836 */ /* 0x000fc40000000000 */
[----:B------:R-:W-:Y:S01]  /*5a60*/  VIADD R153, R198, 0x74 ;  /* 0x00000074c6997836 */ /* 0x000fe20000000000 */
[----:B------:R-:W-:Y:S01]  /*5a70*/  ISETP.GT.U32.AND P6, PT, R6, R49, PT ;  /* 0x000000310600720c */ /* 0x000fe20003fc4070 */
[--C-:B------:R-:W-:Y:S01]  /*5a80*/  @!P2 IMAD.IADD R43, R43, 0x1, -R6.reuse ;  /* 0x000000012b2ba824 */ /* 0x100fe200078e0a06 */
[----:B------:R-:W-:Y:S01]  /*5a90*/  ISETP.GE.AND P2, PT, R48, RZ, PT ;  /* 0x000000ff3000720c */ /* 0x000fe20003f46270 */
[----:B------:R-:W-:Y:S01]  /*5aa0*/  @!P3 IMAD.IADD R45, R45, 0x1, -R6 ;  /* 0x000000012d2db824 */ /* 0x000fe200078e0a06 */
[C---:B------:R-:W-:Y:S01]  /*5ab0*/  ISETP.GT.U32.AND P3, PT, R6.reuse, R53, PT ;  /* 0x000000350600720c */ /* 0x040fe20003f64070 */
[----:B------:R-:W-:Y:S01]  /*5ac0*/  IMAD.MOV R48, RZ, RZ, -R2 ;  /* 0x000000ffff307224 */ /* 0x000fe200078e0a02 */
[----:B------:R-:W-:Y:S01]  /*5ad0*/  IABS R81, R97 ;  /* 0x0000006100517213 */ /* 0x000fe20000000000 */
[----:B------:R-:W-:Y:S01]  /*5ae0*/  @!P5 IMAD.IADD R33, R33, 0x1, -R6 ;  /* 0x000000012121d824 */ /* 0x000fe200078e0a06 */
[----:B------:R-:W-:Y:S01]  /*5af0*/  IABS R77, R153 ;  /* 0x00000099004d7213 */ /* 0x000fe20000000000 */
[----:B------:R-:W-:-:S02]  /*5b00*/  IMAD R59, R6, R48, R59 ;  /* 0x00000030063b7224 */ /* 0x000fc400078e023b */
[----:B------:R-:W-:Y:S01]  /*5b10*/  IMAD.HI.U32 R2, R0, R63, RZ ;  /* 0x0000003f00027227 */ /* 0x000fe200078e00ff */
[----:B------:R-:W-:-:S03]  /*5b20*/  ISETP.GT.U32.AND P5, PT, R6, R33, PT ;  /* 0x000000210600720c */ /* 0x000fc60003fa4070 */
[--C-:B------:R-:W-:Y:S01]  /*5b30*/  @!P6 IMAD.IADD R49, R49, 0x1, -R6.reuse ;  /* 0x000000013131e824 */ /* 0x100fe200078e0a06 */
[----:B------:R-:W-:Y:S01]  /*5b40*/  ISETP.GT.U32.AND P6, PT, R6, R57, PT ;  /* 0x000000390600720c */ /* 0x000fe20003fc4070 */
[----:B------:R-:W-:Y:S01]  /*5b50*/  @!P3 IMAD.IADD R53, R53, 0x1, -R6 ;  /* 0x000000013535b824 */ /* 0x000fe200078e0a06 */
[----:B------:R-:W-:Y:S01]  /*5b60*/  IADD3 R2, PT, PT, -R2, RZ, RZ ;  /* 0x000000ff02027210 */ /* 0x000fe20007ffe1ff */
[----:B------:R-:W-:-:S03]  /*5b70*/  IMAD.HI.U32 R3, R0, R77, RZ ;  /* 0x0000004d00037227 */ /* 0x000fc600078e00ff */
[C---:B------:R-:W-:Y:S01]  /*5b80*/  ISETP.GT.U32.AND P3, PT, R6.reuse, R53, PT ;  /* 0x000000350600720c */ /* 0x040fe20003f64070 */
[----:B------:R-:W-:Y:S02]  /*5b90*/  IMAD R63, R6, R2, R63 ;  /* 0x00000002063f7224 */ /* 0x000fe400078e023f */
[----:B------:R-:W-:Y:S01]  /*5ba0*/  @!P5 IADD3 R33, PT, PT, R33, -R6, RZ ;  /* 0x800000062121d210 */ /* 0x000fe20007ffe0ff */
[----:B------:R-:W-:Y:S01]  /*5bb0*/  IMAD.HI.U32 R2, R0, R73, RZ ;  /* 0x0000004900027227 */ /* 0x000fe200078e00ff */
[----:B------:R-:W-:-:S03]  /*5bc0*/  ISETP.GT.U32.AND P5, PT, R6, R39, PT ;  /* 0x000000270600720c */ /* 0x000fc60003fa4070 */
[----:B------:R-:W-:Y:S02]  /*5bd0*/  @!P6 IMAD.IADD R57, R57, 0x1, -R6 ;  /* 0x000000013939e824 */ /* 0x000fe400078e0a06 */
[----:B------:R-:W-:Y:S02]  /*5be0*/  IMAD.MOV R48, RZ, RZ, -R2 ;  /* 0x000000ffff307224 */ /* 0x000fe400078e0a02 */
[----:B------:R-:W-:Y:S01]  /*5bf0*/  IMAD.HI.U32 R2, R0, R81, RZ ;  /* 0x0000005100027227 */ /* 0x000fe200078e00ff */
[----:B------:R-:W-:-:S03]  /*5c00*/  ISETP.GT.U32.AND P6, PT, R6, R57, PT ;  /* 0x000000390600720c */ /* 0x000fc60003fc4070 */
[--C-:B------:R-:W-:Y:S01]  /*5c10*/  @!P3 IMAD.IADD R53, R53, 0x1, -R6.reuse ;  /* 0x000000013535b824 */ /* 0x100fe200078e0a06 */
[C---:B------:R-:W-:Y:S01]  /*5c20*/  ISETP.GT.U32.AND P3, PT, R6.reuse, R59, PT ;  /* 0x0000003b0600720c */ /* 0x040fe20003f64070 */
[----:B------:R-:W-:Y:S02]  /*5c30*/  @!P5 IMAD.IADD R39, R39, 0x1, -R6 ;  /* 0x000000012727d824 */ /* 0x000fe400078e0a06 */
[C---:B------:R-:W-:Y:S02]  /*5c40*/  IMAD R73, R6.reuse, R48, R73 ;  /* 0x0000003006497224 */ /* 0x040fe400078e0249 */
[----:B------:R-:W-:Y:S01]  /*5c50*/  IMAD.MOV R2, RZ, RZ, -R2 ;  /* 0x000000ffff027224 */ /* 0x000fe200078e0a02 */
[C---:B------:R-:W-:Y:S01]  /*5c60*/  ISETP.GT.U32.AND P5, PT, R6.reuse, R39, PT ;  /* 0x000000270600720c */ /* 0x040fe20003fa4070 */
[----:B------:R-:W-:Y:S02]  /*5c70*/  IMAD.MOV R3, RZ, RZ, -R3 ;  /* 0x000000ffff037224 */ /* 0x000fe400078e0a03 */
[----:B------:R-:W-:Y:S01]  /*5c80*/  @!P6 IADD3 R57, PT, PT, R57, -R6, RZ ;  /* 0x800000063939e210 */ /* 0x000fe20007ffe0ff */
[C---:B------:R-:W-:Y:S01]  /*5c90*/  IMAD R81, R6.reuse, R2, R81 ;  /* 0x0000000206517224 */ /* 0x040fe200078e0251 */
[C---:B------:R-:W-:Y:S01]  /*5ca0*/  ISETP.GT.U32.AND P6, PT, R6.reuse, R63, PT ;  /* 0x0000003f0600720c */ /* 0x040fe20003fc4070 */
[----:B------:R-:W-:-:S02]  /*5cb0*/  IMAD R77, R6, R3, R77 ;  /* 0x00000003064d7224 */ /* 0x000fc400078e024d */
[--C-:B------:R-:W-:Y:S02]  /*5cc0*/  @!P3 IMAD.IADD R59, R59, 0x1, -R6.reuse ;  /* 0x000000013b3bb824 */ /* 0x100fe400078e0a06 */
[C---:B------:R-:W-:Y:S02]  /*5cd0*/  VIADD R154, R198.reuse, 0x78 ;  /* 0x00000078c69a7836 */ /* 0x040fe40000000000 */
[----:B------:R-:W-:Y:S01]  /*5ce0*/  VIADD R159, R198, 0x77 ;  /* 0x00000077c69f7836 */ /* 0x000fe20000000000 */
[----:B------:R-:W-:Y:S01]  /*5cf0*/  ISETP.GT.U32.AND P3, PT, R6, R59, PT ;  /* 0x0000003b0600720c */ /* 0x000fe20003f64070 */
[--C-:B------:R-:W-:Y:S01]  /*5d00*/  @!P5 IMAD.IADD R39, R39, 0x1, -R6.reuse ;  /* 0x000000012727d824 */ /* 0x100fe200078e0a06 */
[----:B------:R-:W-:Y:S01]  /*5d10*/  ISETP.GE.AND P5, PT, R34, RZ, PT ;  /* 0x000000ff2200720c */ /* 0x000fe20003fa6270 */
[----:B------:R-:W-:Y:S01]  /*5d20*/  IMAD.HI.U32 R34, R0, R71, RZ ;  /* 0x0000004700227227 */ /* 0x000fe200078e00ff */
[----:B------:R-:W-:Y:S02]  /*5d30*/  IABS R99, R154 ;  /* 0x0000009a00637213 */ /* 0x000fe40000000000 */
[----:B------:R-:W-:Y:S01]  /*5d40*/  IABS R95, R159 ;  /* 0x0000009f005f7213 */ /* 0x000fe20000000000 */
[----:B------:R-:W-:-:S02]  /*5d50*/  @!P6 IMAD.IADD R63, R63, 0x1, -R6 ;  /* 0x000000013f3fe824 */ /* 0x000fc400078e0a06 */
[----:B------:R-:W-:Y:S02]  /*5d60*/  IMAD.MOV R34, RZ, RZ, -R34 ;  /* 0x000000ffff227224 */ /* 0x000fe400078e0a22 */
[----:B------:R-:W-:Y:S01]  /*5d70*/  IMAD.HI.U32 R3, R0, R99, RZ ;  /* 0x0000006300037227 */ /* 0x000fe200078e00ff */
[C---:B------:R-:W-:Y:S02]  /*5d80*/  ISETP.GT.U32.AND P6, PT, R6.reuse, R63, PT ;  /* 0x0000003f0600720c */ /* 0x040fe40003fc4070 */
[----:B------:R-:W-:Y:S01]  /*5d90*/  @!P3 IADD3 R59, PT, PT, R59, -R6, RZ ;  /* 0x800000063b3bb210 */ /* 0x000fe20007ffe0ff */
[C---:B------:R-:W-:Y:S01]  /*5da0*/  IMAD R71, R6.reuse, R34, R71 ;  /* 0x0000002206477224 */ /* 0x040fe200078e0247 */
[----:B------:R-:W-:Y:S01]  /*5db0*/  ISETP.GT.U32.AND P3, PT, R6, R75, PT ;  /* 0x0000004b0600720c */ /* 0x000fe20003f64070 */
[----:B------:R-:W-:Y:S02]  /*5dc0*/  IMAD.MOV R3, RZ, RZ, -R3 ;  /* 0x000000ffff037224 */ /* 0x000fe400078e0a03 */
[----:B------:R-:W-:-:S04]  /*5dd0*/  IMAD.HI.U32 R34, R0, R93, RZ ;  /* 0x0000005d00227227 */ /* 0x000fc800078e00ff */
[----:B------:R-:W-:Y:S02]  /*5de0*/  IMAD R99, R6, R3, R99 ;  /* 0x0000000306637224 */ /* 0x000fe400078e0263 */
[----:B------:R-:W-:Y:S01]  /*5df0*/  @!P6 IADD3 R63, PT, PT, R63, -R6, RZ ;  /* 0x800000063f3fe210 */ /* 0x000fe20007ffe0ff */
[----:B------:R-:W-:Y:S01]  /*5e00*/  IMAD.HI.U32 R2, R0, R95, RZ ;  /* 0x0000005f00027227 */ /* 0x000fe200078e00ff */
[----:B------:R-:W-:-:S03]  /*5e10*/  ISETP.GT.U32.AND P6, PT, R6, R71, PT ;  /* 0x000000470600720c */ /* 0x000fc60003fc4070 */
[----:B------:R-:W-:Y:S01]  /*5e20*/  @!P3 IMAD.IADD R75, R75, 0x1, -R6 ;  /* 0x000000014b4bb824 */ /* 0x000fe200078e0a06 */
[----:B------:R-:W-:Y:S01]  /*5e30*/  IADD3 R48, PT, PT, -R2, RZ, RZ ;  /* 0x000000ff02307210 */ /* 0x000fe20007ffe1ff */
[----:B------:R-:W-:Y:S02]  /*5e40*/  @!P4 IMAD.MOV R137, RZ, RZ, -R137 ;  /* 0x000000ffff89c224 */ /* 0x000fe400078e0a89 */
[----:B------:R-:W-:Y:S01]  /*5e50*/  IMAD.MOV R34, RZ, RZ, -R34 ;  /* 0x000000ffff227224 */ /* 0x000fe200078e0a22 */
[----:B------:R-:W-:Y:S01]  /*5e60*/  ISETP.GT.U32.AND P3, PT, R6, R75, PT ;  /* 0x0000004b0600720c */ /* 0x000fe20003f64070 */
[----:B------:R-:W-:Y:S02]  /*5e70*/  VIADD R160, R198, 0x7b ;  /* 0x0000007bc6a07836 */ /* 0x000fe40000000000 */
[----:B------:R-:W-:Y:S02]  /*5e80*/  IMAD R93, R6, R34, R93 ;  /* 0x00000022065d7224 */ /* 0x000fe400078e025d */
[----:B------:R-:W-:Y:S01]  /*5e90*/  @!P6 IMAD.IADD R71, R71, 0x1, -R6 ;  /* 0x000000014747e824 */ /* 0x000fe200078e0a06 */
[----:B------:R-:W-:Y:S01]  /*5ea0*/  IABS R141, R160 ;  /* 0x000000a0008d7213 */ /* 0x000fe20000000000 */
[----:B------:R-:W-:-:S03]  /*5eb0*/  IMAD.HI.U32 R2, R0, R103, RZ ;  /* 0x0000006700027227 */ /* 0x000fc600078e00ff */
[C---:B------:R-:W-:Y:S01]  /*5ec0*/  ISETP.GT.U32.AND P6, PT, R6.reuse, R71, PT ;  /* 0x000000470600720c */ /* 0x040fe20003fc4070 */
[C---:B------:R-:W-:Y:S02]  /*5ed0*/  IMAD R95, R6.reuse, R48, R95 ;  /* 0x00000030065f7224 */ /* 0x040fe400078e025f */
[----:B------:R-:W-:Y:S01]  /*5ee0*/  @!P3 IMAD.IADD R75, R75, 0x1, -R6 ;  /* 0x000000014b4bb824 */ /* 0x000fe200078e0a06 */
[----:B------:R-:W-:Y:S01]  /*5ef0*/  ISETP.GT.U32.AND P3, PT, R6, R73, PT ;  /* 0x000000490600720c */ /* 0x000fe20003f64070 */
[----:B------:R-:W-:Y:S02]  /*5f00*/  IMAD.MOV R2, RZ, RZ, -R2 ;  /* 0x000000ffff027224 */ /* 0x000fe400078e0a02 */
[----:B------:R-:W-:Y:S02]  /*5f10*/  VIADD R91, R198, 0x7a ;  /* 0x0000007ac65b7836 */ /* 0x000fe40000000000 */
[----:B------:R-:W-:Y:S02]  /*5f20*/  IMAD R103, R6, R2, R103 ;  /* 0x0000000206677224 */ /* 0x000fe400078e0267 */
[----:B------:R-:W-:Y:S01]  /*5f30*/  IMAD.HI.U32 R2, R0, R141, RZ ;  /* 0x0000008d00027227 */ /* 0x000fe200078e00ff */
[----:B------:R-:W-:-:S03]  /*5f40*/  IABS R139, R91 ;  /* 0x0000005b008b7213 */ /* 0x000fc60000000000 */
[--C-:B------:R-:W-:Y:S01]  /*5f50*/  @!P6 IMAD.IADD R71, R71, 0x1, -R6.reuse ;  /* 0x000000014747e824 */ /* 0x100fe200078e0a06 */
[C---:B------:R-:W-:Y:S01]  /*5f60*/  ISETP.GT.U32.AND P6, PT, R6.reuse, R77, PT ;  /* 0x0000004d0600720c */ /* 0x040fe20003fc4070 */
[----:B------:R-:W-:Y:S01]  /*5f70*/  @!P3 IMAD.IADD R73, R73, 0x1, -R6 ;  /* 0x000000014949b824 */ /* 0x000fe200078e0a06 */
[----:B------:R-:W-:Y:S01]  /*5f80*/  ISETP.GT.U32.AND P3, PT, R6, R81, PT ;  /* 0x000000510600720c */ /* 0x000fe20003f64070 */
[----:B------:R-:W-:Y:S02]  /*5f90*/  @!P0 IMAD.MOV R138, RZ, RZ, -R138 ;  /* 0x000000ffff8a8224 */ /* 0x000fe400078e0a8a */
[----:B------:R-:W-:Y:S02]  /*5fa0*/  IMAD.MOV R3, RZ, RZ, -R2 ;  /* 0x000000ffff037224 */ /* 0x000fe400078e0a02 */
[----:B------:R-:W-:-:S04]  /*5fb0*/  IMAD.HI.U32 R2, R0, R147, RZ ;  /* 0x0000009300027227 */ /* 0x000fc800078e00ff */
[----:B------:R-:W-:Y:S02]  /*5fc0*/  IMAD.MOV R2, RZ, RZ, -R2 ;  /* 0x000000ffff027224 */ /* 0x000fe400078e0a02 */
[--C-:B------:R-:W-:Y:S01]  /*5fd0*/  @!P6 IMAD.IADD R77, R77, 0x1, -R6.reuse ;  /* 0x000000014d4de824 */ /* 0x100fe200078e0a06 */
[----:B------:R-:W-:Y:S01]  /*5fe0*/  ISETP.GT.U32.AND P6, PT, R6, R73, PT ;  /* 0x000000490600720c */ /* 0x000fe20003fc4070 */
[----:B------:R-:W-:Y:S02]  /*5ff0*/  @!P3 IMAD.IADD R81, R81, 0x1, -R6 ;  /* 0x000000015151b824 */ /* 0x000fe400078e0a06 */
[----:B------:R-:W-:Y:S01]  /*6000*/  IMAD.HI.U32 R34, R0, R139, RZ ;  /* 0x0000008b00227227 */ /* 0x000fe200078e00ff */
[C---:B------:R-:W-:Y:S02]  /*6010*/  ISETP.GT.U32.AND P4, PT, R6.reuse, R77, PT ;  /* 0x0000004d0600720c */ /* 0x040fe40003f84070 */
[C---:B------:R-:W-:Y:S01]  /*6020*/  ISETP.GT.U32.AND P3, PT, R6.reuse, R81, PT ;  /* 0x000000510600720c */ /* 0x040fe20003f64070 */
[----:B------:R-:W-:Y:S01]  /*6030*/  IMAD R147, R6, R2, R147 ;  /* 0x0000000206937224 */ /* 0x000fe200078e0293 */
[----:B------:R-:W-:Y:S01]  /*6040*/  IADD3 R34, PT, PT, -R34, RZ, RZ ;  /* 0x000000ff22227210 */ /* 0x000fe20007ffe1ff */
[----:B------:R-:W-:-:S02]  /*6050*/  VIADD R148, R198, 0x7d ;  /* 0x0000007dc6947836 */ /* 0x000fc40000000000 */
[----:B------:R-:W-:-:S03]  /*6060*/  IMAD.HI.U32 R2, R0, R143, RZ ;  /* 0x0000008f00027227 */ /* 0x000fc600078e00ff */
[----:B------:R-:W-:Y:S01]  /*6070*/  IABS R145, R148 ;  /* 0x0000009400917213 */ /* 0x000fe20000000000 */
[--C-:B------:R-:W-:Y:S01]  /*6080*/  @!P6 IMAD.IADD R73, R73, 0x1, -R6.reuse ;  /* 0x000000014949e824 */ /* 0x100fe200078e0a06 */
[C---:B------:R-:W-:Y:S01]  /*6090*/  ISETP.GT.U32.AND P6, PT, R6.reuse, R93, PT ;  /* 0x0000005d0600720c */ /* 0x040fe20003fc4070 */
[----:B------:R-:W-:Y:S01]  /*60a0*/  @!P4 IMAD.IADD R77, R77, 0x1, -R6 ;  /* 0x000000014d4dc824 */ /* 0x000fe200078e0a06 */
[C---:B------:R-:W-:Y:S01]  /*60b0*/  ISETP.GT.U32.AND P4, PT, R6.reuse, R95, PT ;  /* 0x0000005f0600720c */ /* 0x040fe20003f84070 */
[C---:B------:R-:W-:Y:S01]  /*60c0*/  IMAD R139, R6.reuse, R34, R139 ;  /* 0x00000022068b7224 */ /* 0x040fe200078e028b */
[----:B------:R-:W-:Y:S01]  /*60d0*/  @!P3 IADD3 R81, PT, PT, R81, -R6, RZ ;  /* 0x800000065151b210 */ /* 0x000fe20007ffe0ff */
[C---:B------:R-:W-:Y:S01]  /*60e0*/  IMAD R141, R6.reuse, R3, R141 ;  /* 0x00000003068d7224 */ /* 0x040fe200078e028d */
[----:B------:R-:W-:Y:S01]  /*60f0*/  ISETP.GT.U32.AND P3, PT, R6, R99, PT ;  /* 0x000000630600720c */ /* 0x000fe20003f64070 */
[----:B------:R-:W-:Y:S02]  /*6100*/  IMAD.MOV R2, RZ, RZ, -R2 ;  /* 0x000000ffff027224 */ /* 0x000fe400078e0a02 */
[----:B------:R-:W-:-:S04]  /*6110*/  IMAD.HI.U32 R3, R0, R145, RZ ;  /* 0x0000009100037227 */ /* 0x000fc800078e00ff */
[--C-:B------:R-:W-:Y:S01]  /*6120*/  @!P6 IMAD.IADD R93, R93, 0x1, -R6.reuse ;  /* 0x000000015d5de824 */ /* 0x100fe200078e0a06 */
[C---:B------:R-:W-:Y:S01]  /*6130*/  ISETP.GT.U32.AND P6, PT, R6.reuse, R103, PT ;  /* 0x000000670600720c */ /* 0x040fe20003fc4070 */
[--C-:B------:R-:W-:Y:S01]  /*6140*/  @!P4 IMAD.IADD R95, R95, 0x1, -R6.reuse ;  /* 0x000000015f5fc824 */ /* 0x100fe200078e0a06 */
[----:B------:R-:W-:Y:S01]  /*6150*/  IADD3 R3, PT, PT, -R3, RZ, RZ ;  /* 0x000000ff03037210 */ /* 0x000fe20007ffe1ff */
[C---:B------:R-:W-:Y:S01]  /*6160*/  IMAD R143, R6.reuse, R2, R143 ;  /* 0x00000002068f7224 */ /* 0x040fe200078e028f */
[C---:B------:R-:W-:Y:S01]  /*6170*/  ISETP.GT.U32.AND P4, PT, R6.reuse, R93, PT ;  /* 0x0000005d0600720c */ /* 0x040fe20003f84070 */
[----:B------:R-:W-:Y:S01]  /*6180*/  @!P3 IMAD.IADD R99, R99, 0x1, -R6 ;  /* 0x000000016363b824 */ /* 0x000fe200078e0a06 */
[----:B------:R-:W-:Y:S01]  /*6190*/  ISETP.GT.U32.AND P3, PT, R6, R95, PT ;  /* 0x0000005f0600720c */ /* 0x000fe20003f64070 */
[----:B------:R-:W-:-:S03]  /*61a0*/  IMAD.HI.U32 R0, R0, R51, RZ ;  /* 0x0000003300007227 */ /* 0x000fc600078e00ff */
[----:B------:R-:W-:Y:S01]  /*61b0*/  ISETP.GT.U32.AND P0, PT, R6, R99, PT ;  /* 0x000000630600720c */ /* 0x000fe20003f04070 */
[----:B------:R-:W-:Y:S01]  /*61c0*/  @!P1 IMAD.MOV R140, RZ, RZ, -R140 ;  /* 0x000000ffff8c9224 */ /* 0x000fe200078e0a8c */
[----:B------:R-:W-:Y:S01]  /*61d0*/  IADD3 R0, PT, PT, -R0, RZ, RZ ;  /* 0x000000ff00007210 */ /* 0x000fe20007ffe1ff */
[--C-:B------:R-:W-:Y:S02]  /*61e0*/  @!P6 IMAD.IADD R103, R103, 0x1, -R6.reuse ;  /* 0x000000016767e824 */ /* 0x100fe400078e0a06 */
[C---:B------:R-:W-:Y:S02]  /*61f0*/  IMAD R145, R6.reuse, R3, R145 ;  /* 0x0000000306917224 */ /* 0x040fe400078e0291 */
[----:B------:R-:W-:Y:S01]  /*6200*/  @!P4 IADD3 R93, PT, PT, R93, -R6, RZ ;  /* 0x800000065d5dc210 */ /* 0x000fe20007ffe0ff */
[----:B------:R-:W1:Y:S01]  /*6210*/  LDC.64 R2, c[0x0][0x3a8] ;  /* 0x0000ea00ff027b82 */ /* 0x000e620000000a00 */
[C---:B------:R-:W-:Y:S01]  /*6220*/  ISETP.GT.U32.AND P4, PT, R6.reuse, R139, PT ;  /* 0x0000008b0600720c */ /* 0x040fe20003f84070 */
[--C-:B------:R-:W-:Y:S01]  /*6230*/  @!P3 IMAD.IADD R95, R95, 0x1, -R6.reuse ;  /* 0x000000015f5fb824 */ /* 0x100fe200078e0a06 */
[C---:B------:R-:W-:Y:S01]  /*6240*/  ISETP.GT.U32.AND P6, PT, R6.reuse, R103, PT ;  /* 0x000000670600720c */ /* 0x040fe20003fc4070 */
[C---:B------:R-:W-:Y:S01]  /*6250*/  IMAD R51, R6.reuse, R0, R51 ;  /* 0x0000000006337224 */ /* 0x040fe200078e0233 */
[C---:B------:R-:W-:Y:S01]  /*6260*/  ISETP.GT.U32.AND P3, PT, R6.reuse, R141, PT ;  /* 0x0000008d0600720c */ /* 0x040fe20003f64070 */
[----:B------:R-:W-:Y:S01]  /*6270*/  @!P0 IMAD.IADD R99, R99, 0x1, -R6 ;  /* 0x0000000163638824 */ /* 0x000fe200078e0a06 */
[----:B------:R-:W-:Y:S01]  /*6280*/  ISETP.GT.U32.AND P0, PT, R6, R147, PT ;  /* 0x000000930600720c */ /* 0x000fe20003f04070 */
[----:B------:R-:W-:Y:S01]  /*6290*/  IMAD R34, R12, UR74, RZ ;  /* 0x0000004a0c227c24 */ /* 0x000fe2000f8e02ff */
[----:B------:R-:W-:Y:S01]  /*62a0*/  MOV R12, R37 ;  /* 0x00000025000c7202 */ /* 0x000fe20000000f00 */
[----:B------:R-:W-:-:S02]  /*62b0*/  @!P5 IMAD.MOV R142, RZ, RZ, -R142 ;  /* 0x000000ffff8ed224 */ /* 0x000fc400078e0a8e */
[----:B------:R-:W-:Y:S01]  /*62c0*/  IMAD R11, R11, UR74, RZ ;  /* 0x0000004a0b0b7c24 */ /* 0x000fe2000f8e02ff */
[----:B------:R-:W2:Y:S01]  /*62d0*/  LDCU UR74, c[0x0][0x3b0] ;  /* 0x00007600ff4a77ac */ /* 0x000ea20008000800 */
[----:B------:R-:W-:Y:S01]  /*62e0*/  @!P4 IMAD.IADD R139, R139, 0x1, -R6 ;  /* 0x000000018b8bc824 */ /* 0x000fe200078e0a06 */
[----:B------:R-:W-:Y:S01]  /*62f0*/  BAR.SYNC.DEFER_BLOCKING 0x0 ;  /* 0x0000000000007b1d */ /* 0x000fe20000010000 */
[C---:B------:R-:W-:Y:S01]  /*6300*/  ISETP.GT.U32.AND P4, PT, R6.reuse, R143, PT ;  /* 0x0000008f0600720c */ /* 0x040fe20003f84070 */
[----:B------:R-:W-:Y:S01]  /*6310*/  @!P2 IMAD.MOV R144, RZ, RZ, -R144 ;  /* 0x000000ffff90a224 */ /* 0x000fe200078e0a90 */
[----:B------:R-:W-:Y:S01]  /*6320*/  @!P6 IADD3 R103, PT, PT, R103, -R6, RZ ;  /* 0x800000066767e210 */ /* 0x000fe20007ffe0ff */
[--C-:B------:R-:W-:Y:S01]  /*6330*/  @!P3 IMAD.IADD R141, R141, 0x1, -R6.reuse ;  /* 0x000000018d8db824 */ /* 0x100fe200078e0a06 */
[C---:B------:R-:W-:Y:S01]  /*6340*/  ISETP.GT.U32.AND P6, PT, R6.reuse, R145, PT ;  /* 0x000000910600720c */ /* 0x040fe20003fc4070 */
[----:B------:R-:W-:Y:S01]  /*6350*/  @!P0 IMAD.IADD R147, R147, 0x1, -R6 ;  /* 0x0000000193938824 */ /* 0x000fe200078e0a06 */
[----:B------:R-:W-:-:S02]  /*6360*/  ISETP.GT.U32.AND P0, PT, R6, R139, PT ;  /* 0x0000008b0600720c */ /* 0x000fc40003f04070 */
[----:B------:R-:W-:Y:S01]  /*6370*/  ISETP.GE.AND P3, PT, R146, RZ, PT ;  /* 0x000000ff9200720c */ /* 0x000fe20003f66270 */
[----:B-1----:R-:W-:Y:S01]  /*6380*/  IMAD R0, R83, R3, RZ ;  /* 0x0000000353007224 */ /* 0x002fe200078e02ff */
[C---:B------:R-:W-:Y:S01]  /*6390*/  ISETP.GT.U32.AND P1, PT, R6.reuse, R147, PT ;  /* 0x000000930600720c */ /* 0x040fe20003f24070 */
[----:B------:R-:W-:Y:S01]  /*63a0*/  IMAD.MOV.U32 R146, RZ, RZ, R47 ;  /* 0x000000ffff927224 */ /* 0x000fe200078e002f */
[----:B------:R-:W-:Y:S01]  /*63b0*/  ISETP.GE.AND P2, PT, R149, RZ, PT ;  /* 0x000000ff9500720c */ /* 0x000fe20003f46270 */
[--C-:B------:R-:W-:Y:S01]  /*63c0*/  @!P4 IMAD.IADD R143, R143, 0x1, -R6.reuse ;  /* 0x000000018f8fc824 */ /* 0x100fe200078e0a06 */
[----:B------:R-:W-:Y:S01]  /*63d0*/  LOP3.LUT R149, RZ, R5, RZ, 0x33, !PT ;  /* 0x00000005ff957212 */ /* 0x000fe200078e33ff */
[----:B------:R1:W-:Y:S02]  /*63e0*/  STL.64 [R1+0x11f0], R2 ;  /* 0x0011f00201007387 */ /* 0x0003e40000100a00 */
[----:B------:R-:W-:Y:S02]  /*63f0*/  @!P6 IADD3 R145, PT, PT, R145, -R6, RZ ;  /* 0x800000069191e210 */ /* 0x000fe40007ffe0ff */
[C---:B------:R-:W-:Y:S01]  /*6400*/  ISETP.GT.U32.AND P4, PT, R6.reuse, R143, PT ;  /* 0x0000008f0600720c */ /* 0x040fe20003f84070 */
[----:B------:R-:W-:Y:S01]  /*6410*/  @!P0 IMAD.IADD R139, R139, 0x1, -R6 ;  /* 0x000000018b8b8824 */ /* 0x000fe200078e0a06 */
[----:B------:R-:W-:Y:S01]  /*6420*/  ISETP.GT.U32.AND P5, PT, R6, R145, PT ;  /* 0x000000910600720c */ /* 0x000fe20003fa4070 */
[----:B------:R-:W-:Y:S01]  /*6430*/  @!P3 IMAD.MOV R12, RZ, RZ, -R12 ;  /* 0x000000ffff0cb224 */ /* 0x000fe200078e0a0c */
[----:B------:R-:W-:Y:S01]  /*6440*/  ISETP.GE.AND P0, PT, R166, RZ, PT ;  /* 0x000000ffa600720c */ /* 0x000fe20003f06270 */
[----:B------:R-:W-:Y:S01]  /*6450*/  @!P1 IMAD.IADD R147, R147, 0x1, -R6 ;  /* 0x0000000193939824 */ /* 0x000fe200078e0a06 */
[----:B------:R-:W-:-:S02]  /*6460*/  ISETP.GT.U32.AND P1, PT, R6, R51, PT ;  /* 0x000000330600720c */ /* 0x000fc40003f24070 */
[----:B------:R-:W-:Y:S02]  /*6470*/  ISETP.GE.AND P3, PT, R198, RZ, PT ;  /* 0x000000ffc600720c */ /* 0x000fe40003f66270 */
[----:B------:R-:W-:-:S03]  /*6480*/  ISETP.GT.U32.AND P6, PT, R6, R141, PT ;  /* 0x0000008d0600720c */ /* 0x000fc60003fc4070 */
[----:B------:R-:W-:Y:S01]  /*6490*/  @!P4 IMAD.IADD R143, R143, 0x1, -R6 ;  /* 0x000000018f8fc824 */ /* 0x000fe200078e0a06 */
[C---:B------:R-:W-:Y:S01]  /*64a0*/  LEA R236, P4, R0.reuse, UR14, 0x2 ;  /* 0x0000000e00ec7c11 */ /* 0x040fe2000f8810ff */
[----:B------:R-:W3:Y:S01]  /*64b0*/  LDCU UR14, c[0x0][0x3b0] ;  /* 0x00007600ff0e77ac */ /* 0x000ee20008000800 */
[----:B------:R-:W-:Y:S01]  /*64c0*/  @!P5 IADD3 R145, PT, PT, R145, -R6, RZ ;  /* 0x800000069191d210 */ /* 0x000fe20007ffe0ff */
[----:B------:R-:W-:Y:S01]  /*64d0*/  @!P0 IMAD.MOV R146, RZ, RZ, -R146 ;  /* 0x000000ffff928224 */ /* 0x000fe200078e0a92 */
[----:B------:R-:W-:Y:S01]  /*64e0*/  LEA.HI.X.SX32 R0, R0, UR15, 0x2, P4 ;  /* 0x0000000f00007c11 */ /* 0x000fe2000a0f16ff */
[--C-:B------:R-:W-:Y:S01]  /*64f0*/  @!P1 IMAD.IADD R51, R51, 0x1, -R6.reuse ;  /* 0x0000000133339824 */ /* 0x100fe200078e0a06 */
[----:B------:R-:W-:Y:S01]  /*6500*/  LEA R240, P4, R11, UR12, 0x2 ;  /* 0x0000000c0bf07c11 */ /* 0x000fe2000f8810ff */
[----:B------:R-:W4:Y:S01]  /*6510*/  LDCU UR15, c[0x0][0x3b0] ;  /* 0x00007600ff0f77ac */ /* 0x000f220008000800 */
[----:B------:R-:W-:Y:S01]  /*6520*/  ISETP.GE.AND P5, PT, R163, RZ, PT ;  /* 0x000000ffa300720c */ /* 0x000fe20003fa6270 */
[----:B------:R-:W-:Y:S01]  /*6530*/  @!P6 IMAD.IADD R141, R141, 0x1, -R6 ;  /* 0x000000018d8de824 */ /* 0x000fe200078e0a06 */
[----:B------:R-:W-:-:S02]  /*6540*/  ISETP.GT.U32.AND P1, PT, R6, R51, PT ;  /* 0x000000330600720c */ /* 0x000fc40003f24070 */
[----:B------:R-:W-:Y:S02]  /*6550*/  LEA.HI.X.SX32 R241, R11, UR13, 0x2, P4 ;  /* 0x0000000d0bf17c11 */ /* 0x000fe4000a0f16ff */
[C---:B------:R-:W-:Y:S01]  /*6560*/  LEA R238, P4, R34.reuse, UR12, 0x2 ;  /* 0x0000000c22ee7c11 */ /* 0x040fe2000f8810ff */
[----:B------:R-:W1:Y:S01]  /*6570*/  LDCU UR12, c[0x0][0x3b0] ;  /* 0x00007600ff0c77ac */ /* 0x000e620008000800 */
[----:B------:R-:W-:Y:S02]  /*6580*/  ISETP.NE.AND P0, PT, R5, RZ, PT ;  /* 0x000000ff0500720c */ /* 0x000fe40003f05270 */
[----:B------:R-:W-:Y:S01]  /*6590*/  LEA.HI.X.SX32 R239, R34, UR13, 0x2, P4 ;  /* 0x0000000d22ef7c11 */ /* 0x000fe2000a0f16ff */
[----:B------:R-:W1:Y:S01]  /*65a0*/  LDCU UR13, c[0x0][0x3b0] ;  /* 0x00007600ff0d77ac */ /* 0x000e620008000800 */
[----:B------:R-:W-:Y:S02]  /*65b0*/  ISETP.GE.AND P4, PT, R161, RZ, PT ;  /* 0x000000ffa100720c */ /* 0x000fe40003f86270 */
[----:B------:R-:W-:-:S02]  /*65c0*/  SEL R8, R149, R8, !P0 ;  /* 0x0000000895087207 */ /* 0x000fc40004000000 */
[----:B------:R-:W-:Y:S01]  /*65d0*/  @!P1 IADD3 R51, PT, PT, R51, -R6, RZ ;  /* 0x8000000633339210 */ /* 0x000fe20007ffe0ff */
[----:B------:R-:W-:Y:S01]  /*65e0*/  IMAD.MOV.U32 R6, RZ, RZ, R41 ;  /* 0x000000ffff067224 */ /* 0x000fe200078e0029 */
[----:B------:R-:W-:Y:S02]  /*65f0*/  ISETP.GE.AND P1, PT, R162, RZ, PT ;  /* 0x000000ffa200720c */ /* 0x000fe40003f26270 */
[C---:B------:R-:W-:Y:S01]  /*6600*/  SEL R5, R149.reuse, R7, !P0 ;  /* 0x0000000795057207 */ /* 0x040fe20004000000 */
[----:B------:R-:W-:Y:S01]  /*6610*/  @!P3 IMAD.MOV R51, RZ, RZ, -R51 ;  /* 0x000000ffff33b224 */ /* 0x000fe200078e0a33 */
[----:B------:R-:W-:Y:S02]  /*6620*/  ISETP.GE.AND P3, PT, R164, RZ, PT ;  /* 0x000000ffa400720c */ /* 0x000fe40003f66270 */
[----:B------:R-:W-:Y:S01]  /*6630*/  SEL R243, R149, R4, !P0 ;  /* 0x0000000495f37207 */ /* 0x000fe20004000000 */
[----:B------:R-:W-:Y:S01]  /*6640*/  IMAD R5, R5, UR73, RZ ;  /* 0x0000004905057c24 */ /* 0x000fe2000f8e02ff */
[C---:B------:R-:W-:Y:S01]  /*6650*/  SEL R7, R149.reuse, R9, !P0 ;  /* 0x0000000995077207 */ /* 0x040fe20004000000 */
[----:B------:R-:W1:Y:S01]  /*6660*/  LDCU UR73, c[0x0][0x3b0] ;  /* 0x00007600ff4977ac */ /* 0x000e620008000800 */
[----:B------:R-:W-:Y:S01]  /*6670*/  SEL R11, R149, R13, !P0 ;  /* 0x0000000d950b7207 */ /* 0x000fe20004000000 */
[----:B------:R-:W-:Y:S01]  /*6680*/  IMAD R243, R243, UR72, RZ ;  /* 0x00000048f3f37c24 */ /* 0x000fe2000f8e02ff */
[C---:B------:R-:W-:Y:S01]  /*6690*/  SEL R9, R149.reuse, R10, !P0 ;  /* 0x0000000a95097207 */ /* 0x040fe20004000000 */
[----:B------:R-:W-:Y:S01]  /*66a0*/  IMAD R10, R8, UR72, RZ ;  /* 0x00000048080a7c24 */ /* 0x000fe2000f8e02ff */
[----:B------:R-:W-:Y:S01]  /*66b0*/  SEL R13, R149, R14, !P0 ;  /* 0x0000000e950d7207 */ /* 0x000fe20004000000 */
[----:B------:R-:W-:Y:S01]  /*66c0*/  IMAD.MOV.U32 R8, RZ, RZ, R31 ;  /* 0x000000ffff087224 */ /* 0x000fe200078e001f */
[----:B------:R-:W-:Y:S01]  /*66d0*/  MOV R4, R33 ;  /* 0x0000002100047202 */ /* 0x000fe20000000f00 */
[----:B------:R-:W-:Y:S01]  /*66e0*/  IMAD R7, R7, UR72, RZ ;  /* 0x0000004807077c24 */ /* 0x000fe2000f8e02ff */
[C---:B------:R-:W-:Y:S01]  /*66f0*/  SEL R34, R149.reuse, R16, !P0 ;  /* 0x0000001095227207 */ /* 0x040fe20004000000 */
[----:B------:R-:W-:Y:S01]  /*6700*/  IMAD.MOV.U32 R16, RZ, RZ, R39 ;  /* 0x000000ffff107224 */ /* 0x000fe200078e0027 */
[----:B------:R-:W-:Y:S01]  /*6710*/  SEL R37, R149, R18, !P0 ;  /* 0x0000001295257207 */ /* 0x000fe20004000000 */
[----:B------:R-:W-:Y:S01]  /*6720*/  @!P5 IMAD.MOV R4, RZ, RZ, -R4 ;  /* 0x000000ffff04d224 */ /* 0x000fe200078e0a04 */
[----:B------:R-:W-:Y:S01]  /*6730*/  MOV R14, R35 ;  /* 0x00000023000e7202 */ /* 0x000fe20000000f00 */
[----:B------:R-:W-:Y:S01]  /*6740*/  @!P1 IMAD.MOV R16, RZ, RZ, -R16 ;  /* 0x000000ffff109224 */ /* 0x000fe200078e0a10 */
[----:B------:R-:W-:Y:S01]  /*6750*/  MOV R18, R43 ;  /* 0x0000002b00127202 */ /* 0x000fe20000000f00 */
[----:B------:R-:W-:Y:S01]  /*6760*/  @!P2 IMAD.MOV R8, RZ, RZ, -R8 ;  /* 0x000000ffff08a224 */ /* 0x000fe200078e0a08 */
[----:B------:R-:W-:Y:S01]  /*6770*/  ISETP.GE.AND P5, PT, R150, RZ, PT ;  /* 0x000000ff9600720c */ /* 0x000fe20003fa6270 */
[----:B------:R-:W-:Y:S01]  /*6780*/  @!P4 IMAD.MOV R14, RZ, RZ, -R14 ;  /* 0x000000ffff0ec224 */ /* 0x000fe200078e0a0e */
[----:B------:R-:W-:Y:S01]  /*6790*/  ISETP.GE.AND P1, PT, R151, RZ, PT ;  /* 0x000000ff9700720c */ /* 0x000fe20003f26270 */
[----:B------:R-:W-:Y:S01]  /*67a0*/  @!P3 IMAD.MOV R18, RZ, RZ, -R18 ;  /* 0x000000ffff12b224 */ /* 0x000fe200078e0a12 */
[----:B------:R-:W-:Y:S01]  /*67b0*/  ISETP.GE.AND P2, PT, R62, RZ, PT ;  /* 0x000000ff3e00720c */ /* 0x000fe20003f46270 */
[----:B------:R-:W-:Y:S01]  /*67c0*/  IMAD R11, R11, UR72, RZ ;  /* 0x000000480b0b7c24 */ /* 0x000fe2000f8e02ff */
[----:B------:R-:W-:Y:S01]  /*67d0*/  ISETP.GE.AND P4, PT, R156, RZ, PT ;  /* 0x000000ff9c00720c */ /* 0x000fe20003f86270 */
[----:B------:R-:W-:Y:S01]  /*67e0*/  IMAD R13, R13, UR72, RZ ;  /* 0x000000480d0d7c24 */ /* 0x000fe2000f8e02ff */
[----:B------:R-:W-:Y:S01]  /*67f0*/  ISETP.GE.AND P3, PT, R157, RZ, PT ;  /* 0x000000ff9d00720c */ /* 0x000fe20003f66270 */
[----:B------:R-:W-:Y:S01]  /*6800*/  IMAD R9, R9, UR72, RZ ;  /* 0x0000004809097c24 */ /* 0x000fe2000f8e02ff */
[C---:B------:R-:W-:Y:S01]  /*6810*/  SEL R20, R149.reuse, R20, !P0 ;  /* 0x0000001495147207 */ /* 0x040fe20004000000 */
[----:B------:R-:W-:Y:S01]  /*6820*/  IMAD R34, R34, UR70, RZ ;  /* 0x0000004622227c24 */ /* 0x000fe2000f8e02ff */
[----:B------:R-:W-:Y:S01]  /*6830*/  SEL R24, R149, R24, !P0 ;  /* 0x0000001895187207 */ /* 0x000fe20004000000 */
[----:B------:R-:W-:Y:S01]  /*6840*/  IMAD R37, R37, UR66, RZ ;  /* 0x0000004225257c24 */ /* 0x000fe2000f8e02ff */
[C---:B------:R-:W-:Y:S01]  /*6850*/  SEL R28, R149.reuse, R28, !P0 ;  /* 0x0000001c951c7207 */ /* 0x040fe20004000000 */
[----:B------:R-:W-:Y:S01]  /*6860*/  IMAD R31, R20, UR69, RZ ;  /* 0x00000045141f7c24 */ /* 0x000fe2000f8e02ff */
[C---:B------:R-:W-:Y:S01]  /*6870*/  SEL R41, R149.reuse, R26, !P0 ;  /* 0x0000001a95297207 */ /* 0x040fe20004000000 */
[----:B------:R-:W-:Y:S01]  /*6880*/  IMAD R35, R24, UR67, RZ ;  /* 0x0000004318237c24 */ /* 0x000fe2000f8e02ff */
[C---:B------:R-:W-:Y:S01]  /*6890*/  SEL R33, R149.reuse, R22, !P0 ;  /* 0x0000001695217207 */ /* 0x040fe20004000000 */
[----:B------:R-:W-:Y:S01]  /*68a0*/  IMAD R39, R28, UR65, RZ ;  /* 0x000000411c277c24 */ /* 0x000fe2000f8e02ff */
[----:B------:R-:W-:Y:S01]  /*68b0*/  MOV R26, R57 ;  /* 0x00000039001a7202 */ /* 0x000fe20000000f00 */
[----:B------:R-:W-:Y:S01]  /*68c0*/  IMAD.MOV.U32 R20, RZ, RZ, R45 ;  /* 0x000000ffff147224 */ /* 0x000fe200078e002d */
[C---:B------:R-:W-:Y:S01]  /*68d0*/  SEL R36, R149.reuse, R36, !P0 ;  /* 0x0000002495247207 */ /* 0x040fe20004000000 */
[----:B------:R-:W-:Y:S01]  /*68e0*/  IMAD.MOV.U32 R24, RZ, RZ, R53 ;  /* 0x000000ffff187224 */ /* 0x000fe200078e0035 */
[----:B------:R-:W-:Y:S01]  /*68f0*/  MOV R22, R49 ;  /* 0x0000003100167202 */ /* 0x000fe20000000f00 */
[----:B------:R-:W-:Y:S01]  /*6900*/  IMAD.MOV.U32 R28, RZ, RZ, R59 ;  /* 0x000000ffff1c7224 */ /* 0x000fe200078e003b */
[C---:B------:R-:W-:Y:S01]  /*6910*/  SEL R30, R149.reuse, R30, !P0 ;  /* 0x0000001e951e7207 */ /* 0x040fe20004000000 */
[----:B------:R-:W-:Y:S01]  /*6920*/  @!P5 IMAD.MOV R20, RZ, RZ, -R20 ;  /* 0x000000ffff14d224 */ /* 0x000fe200078e0a14 */
[----:B------:R-:W-:Y:S01]  /*6930*/  ISETP.GE.AND P5, PT, R152, RZ, PT ;  /* 0x000000ff9800720c */ /* 0x000fe20003fa6270 */
[----:B------:R-:W-:Y:S01]  /*6940*/  @!P1 IMAD.MOV R26, RZ, RZ, -R26 ;  /* 0x000000ffff1a9224 */ /* 0x000fe200078e0a1a */
[----:B------:R-:W-:Y:S01]  /*6950*/  ISETP.GE.AND P1, PT, R158, RZ, PT ;  /* 0x000000ff9e00720c */ /* 0x000fe20003f26270 */
[----:B------:R-:W-:Y:S01]  /*6960*/  IMAD R45, R36, UR61, RZ ;  /* 0x0000003d242d7c24 */ /* 0x000fe2000f8e02ff */
[----:B------:R-:W-:Y:S01]  /*6970*/  SEL R36, R149, R67, !P0 ;  /* 0x0000004395247207 */ /* 0x000fe20004000000 */
[----:B------:R-:W-:Y:S01]  /*6980*/  @!P2 IMAD.MOV R22, RZ, RZ, -R22 ;  /* 0x000000ffff16a224 */ /* 0x000fe200078e0a16 */
[----:B------:R-:W-:Y:S01]  /*6990*/  ISETP.GE.AND P2, PT, R65, RZ, PT ;  /* 0x000000ff4100720c */ /* 0x000fe20003f46270 */
[----:B------:R-:W-:Y:S01]  /*69a0*/  @!P4 IMAD.MOV R24, RZ, RZ, -R24 ;  /* 0x000000ffff18c224 */ /* 0x000fe200078e0a18 */
[----:B------:R-:W-:Y:S01]  /*69b0*/  ISETP.GE.AND P4, PT, R55, RZ, PT ;  /* 0x000000ff3700720c */ /* 0x000fe20003f86270 */
[----:B------:R-:W-:Y:S01]  /*69c0*/  @!P3 IMAD.MOV R28, RZ, RZ, -R28 ;  /* 0x000000ffff1cb224 */ /* 0x000fe200078e0a1c */
[----:B------:R-:W-:Y:S01]  /*69d0*/  ISETP.GE.AND P3, PT, R153, RZ, PT ;  /* 0x000000ff9900720c */ /* 0x000fe20003f66270 */
[----:B------:R-:W-:Y:S01]  /*69e0*/  IMAD R43, R30, UR63, RZ ;  /* 0x0000003f1e2b7c24 */ /* 0x000fe2000f8e02ff */
[----:B------:R-:W-:Y:S01]  /*69f0*/  SEL R47, R149, R38, !P0 ;  /* 0x00000026952f7207 */ /* 0x000fe20004000000 */
[----:B------:R-:W-:Y:S01]  /*6a00*/  IMAD R33, R33, UR68, RZ ;  /* 0x0000004421217c24 */ /* 0x000fe2000f8e02ff */
[----:B------:R-:W-:Y:S01]  /*6a10*/  SEL R48, R149, R32, !P0 ;  /* 0x0000002095307207 */ /* 0x000fe20004000000 */
[----:B------:R-:W-:Y:S01]  /*6a20*/  IMAD R41, R41, UR64, RZ ;  /* 0x0000004029297c24 */ /* 0x000fe2000f8e02ff */
[C---:B------:R-:W-:Y:S01]  /*6a30*/  SEL R38, R149.reuse, R69, !P0 ;  /* 0x0000004595267207 */ /* 0x040fe20004000000 */
[----:B------:R-:W-:Y:S01]  /*6a40*/  IMAD R69, R36, UR48, RZ ;  /* 0x0000003024457c24 */ /* 0x000fe2000f8e02ff */
[C---:B------:R-:W-:Y:S01]  /*6a50*/  SEL R32, R149.reuse, R61, !P0 ;  /* 0x0000003d95207207 */ /* 0x040fe20004000000 */
[----:B------:R-:W-:Y:S01]  /*6a60*/  IMAD R48, R48, UR62, RZ ;  /* 0x0000003e30307c24 */ /* 0x000fe2000f8e02ff */
[----:B------:R-:W-:Y:S01]  /*6a70*/  SEL R245, R149, R51, !P0 ;  /* 0x0000003395f57207 */ /* 0x000fe20004000000 */
[----:B------:R-:W-:Y:S01]  /*6a80*/  IMAD R47, R47, UR60, RZ ;  /* 0x0000003c2f2f7c24 */ /* 0x000fe2000f8e02ff */
[----:B------:R-:W-:Y:S01]  /*6a90*/  MOV R36, R71 ;  /* 0x0000004700247202 */ /* 0x000fe20000000f00 */
[----:B------:R-:W-:Y:S01]  /*6aa0*/  IMAD R71, R38, UR47, RZ ;  /* 0x0000002f26477c24 */ /* 0x000fe2000f8e02ff */
[C---:B------:R-:W-:Y:S01]  /*6ab0*/  SEL R51, R149.reuse, R40, !P0 ;  /* 0x0000002895337207 */ /* 0x040fe20004000000 */
[----:B------:R-:W-:Y:S01]  /*6ac0*/  IMAD.MOV.U32 R38, RZ, RZ, R73 ;  /* 0x000000ffff267224 */ /* 0x000fe200078e0049 */
[----:B------:R-:W-:Y:S01]  /*6ad0*/  MOV R30, R63 ;  /* 0x0000003f001e7202 */ /* 0x000fe20000000f00 */
[----:B------:R-:W-:Y:S01]  /*6ae0*/  IMAD R63, R32, UR51, RZ ;  /* 0x00000033203f7c24 */ /* 0x000fe2000f8e02ff */
[----:B------:R-:W-:Y:S01]  /*6af0*/  MOV R40, R77 ;  /* 0x0000004d00287202 */ /* 0x000fe20000000f00 */
[----:B------:R-:W-:Y:S01]  /*6b00*/  IMAD.MOV.U32 R32, RZ, RZ, R75 ;  /* 0x000000ffff207224 */ /* 0x000fe200078e004b */
[----:B------:R-:W-:Y:S01]  /*6b10*/  SEL R44, R149, R44, !P0 ;  /* 0x0000002c952c7207 */ /* 0x000fe20004000000 */
[----:B------:R-:W-:Y:S01]  /*6b20*/  @!P5 IMAD.MOV R30, RZ, RZ, -R30 ;  /* 0x000000ffff1ed224 */ /* 0x000fe200078e0a1e */
[----:B------:R-:W-:Y:S01]  /*6b30*/  ISETP.GE.AND P5, PT, R97, RZ, PT ;  /* 0x000000ff6100720c */ /* 0x000fe20003fa6270 */
        /* <DEDUP_REMOVED lines=15> */
[----:B------:R-:W-:Y:S01]  /*6c30*/  SEL R62, R149, R50, !P0 ;  /* 0x00000032953e7207 */ /* 0x000fe20004000000 */
[----:B------:R-:W-:Y:S01]  /*6c40*/  IMAD R49, R46, UR59, RZ ;  /* 0x0000003b2e317c24 */ /* 0x000fe2000f8e02ff */
[----:B------:R-:W-:Y:S01]  /*6c50*/  MOV R50, R99 ;  /* 0x0000006300327202 */ /* 0x000fe20000000f00 */
[----:B------:R-:W-:Y:S01]  /*6c60*/  IMAD R57, R52, UR55, RZ ;  /* 0x0000003734397c24 */ /* 0x000fe2000f8e02ff */
[----:B------:R-:W-:Y:S01]  /*6c70*/  ISETP.GE.AND P6, PT, R165, RZ, PT ;  /* 0x000000ffa500720c */ /* 0x000fe20003fc6270 */
[----:B------:R-:W-:Y:S01]  /*6c80*/  IMAD.MOV.U32 R42, RZ, RZ, R81 ;  /* 0x000000ffff2a7224 */ /* 0x000fe200078e0051 */
[----:B------:R-:W-:Y:S01]  /*6c90*/  MOV R44, R93 ;  /* 0x0000005d002c7202 */ /* 0x000fe20000000f00 */
[----:B------:R-:W-:Y:S01]  /*6ca0*/  IMAD.MOV.U32 R46, RZ, RZ, R95 ;  /* 0x000000ffff2e7224 */ /* 0x000fe200078e005f */
[C---:B------:R-:W-:Y:S01]  /*6cb0*/  SEL R191, R149.reuse, R4, !P0 ;  /* 0x0000000495bf7207 */ /* 0x040fe20004000000 */
        /* <DEDUP_REMOVED lines=13> */
[C---:B------:R-:W-:Y:S01]  /*6d90*/  SEL R54, R149.reuse, R54, !P0 ;  /* 0x0000003695367207 */ /* 0x040fe20004000000 */
[----:B------:R-:W-:Y:S01]  /*6da0*/  VIADD R4, R252, 0xfffffffe ;  /* 0xfffffffefc047836 */ /* 0x000fe20000000000 */
[C---:B------:R-:W-:Y:S01]  /*6db0*/  SEL R60, R149.reuse, R60, !P0 ;  /* 0x0000003c953c7207 */ /* 0x040fe20004000000 */
[----:B------:R-:W-:Y:S01]  /*6dc0*/  @!P5 IMAD.MOV R139, RZ, RZ, -R139 ;  /* 0x000000ffff8bd224 */ /* 0x000fe200078e0a8b */
[C---:B------:R-:W-:Y:S01]  /*6dd0*/  SEL R66, R149.reuse, R66, !P0 ;  /* 0x0000004295427207 */ /* 0x040fe20004000000 */
[----:B------:R-:W-:Y:S01]  /*6de0*/  IMAD R59, R56, UR53, RZ ;  /* 0x00000035383b7c24 */ /* 0x000fe2000f8e02ff */
[C---:B------:R-:W-:Y:S01]  /*6df0*/  SEL R70, R149.reuse, R70, !P0 ;  /* 0x0000004695467207 */ /* 0x040fe20004000000 */
[----:B------:R-:W-:Y:S01]  /*6e00*/  @!P2 IMAD.MOV R141, RZ, RZ, -R141 ;  /* 0x000000ffff8da224 */ /* 0x000fe200078e0a8d */
[C---:B------:R-:W-:Y:S01]  /*6e10*/  SEL R86, R149.reuse, R86, !P0 ;  /* 0x0000005695567207 */ /* 0x040fe20004000000 */
[----:B------:R-:W-:Y:S01]  /*6e20*/  @!P4 IMAD.MOV R147, RZ, RZ, -R147 ;  /* 0x000000ffff93c224 */ /* 0x000fe200078e0a93 */
[C---:B------:R-:W-:Y:S01]  /*6e30*/  SEL R84, R149.reuse, R84, !P0 ;  /* 0x0000005495547207 */ /* 0x040fe20004000000 */
[----:B------:R-:W-:Y:S01]  /*6e40*/  @!P3 IMAD.MOV R143, RZ, RZ, -R143 ;  /* 0x000000ffff8fb224 */ /* 0x000fe200078e0a8f */
[C---:B------:R-:W-:Y:S01]  /*6e50*/  SEL R87, R149.reuse, R87, !P0 ;  /* 0x0000005795577207 */ /* 0x040fe20004000000 */
[----:B------:R-:W-:Y:S01]  /*6e60*/  IMAD R61, R54, UR52, RZ ;  /* 0x00000034363d7c24 */ /* 0x000fe2000f8e02ff */
[----:B------:R-:W-:Y:S01]  /*6e70*/  SEL R89, R149, R89, !P0 ;  /* 0x0000005995597207 */ /* 0x000fe20004000000 */
[----:B------:R-:W-:Y:S01]  /*6e80*/  IMAD R67, R60, UR49, RZ ;  /* 0x000000313c437c24 */ /* 0x000fe2000f8e02ff */
[----:B------:R-:W-:Y:S01]  /*6e90*/  @!P1 IADD3 R145, PT, PT, -R145, RZ, RZ ;  /* 0x000000ff91919210 */ /* 0x000fe20007ffe1ff */
[----:B------:R-:W-:Y:S01]  /*6ea0*/  IMAD R73, R66, UR45, RZ ;  /* 0x0000002d42497c24 */ /* 0x000fe2000f8e02ff */
[----:B------:R-:W-:Y:S01]  /*6eb0*/  SEL R189, R149, R6, !P0 ;  /* 0x0000000695bd7207 */ /* 0x000fe20004000000 */
[----:B------:R-:W-:Y:S01]  /*6ec0*/  VIADD R6, R252, 0xfffffffd ;  /* 0xfffffffdfc067836 */ /* 0x000fe20000000000 */
[----:B------:R-:W-:Y:S01]  /*6ed0*/  ISETP.GE.U32.AND P5, PT, R4, 0x7fffff7f, PT ;  /* 0x7fffff7f0400780c */ /* 0x000fe20003fa6070 */
[----:B------:R-:W-:Y:S01]  /*6ee0*/  IMAD R77, R70, UR43, RZ ;  /* 0x0000002b464d7c24 */ /* 0x000fe2000f8e02ff */
[----:B-1----:R-:W-:Y:S01]  /*6ef0*/  LEA R2, P1, R5, R236, 0x2 ;  /* 0x000000ec05027211 */ /* 0x002fe200078210ff */
[----:B------:R-:W-:Y:S01]  /*6f00*/  IMAD R95, R86, UR37, RZ ;  /* 0x00000025565f7c24 */ /* 0x000fe2000f8e02ff */
[C---:B------:R-:W-:Y:S01]  /*6f10*/  SEL R17, R149.reuse, R17, !P0 ;  /* 0x0000001195117207 */ /* 0x040fe20004000000 */
[----:B------:R-:W-:Y:S01]  /*6f20*/  IMAD R99, R84, UR35, RZ ;  /* 0x0000002354637c24 */ /* 0x000fe2000f8e02ff */
[----:B------:R-:W-:Y:S01]  /*6f30*/  SEL R79, R149, R72, !P0 ;  /* 0x00000048954f7207 */ /* 0x000fe20004000000 */
[----:B------:R-:W-:Y:S01]  /*6f40*/  IMAD R103, R87, UR33, RZ ;  /* 0x0000002157677c24 */ /* 0x000fe2000f8e02ff */
[----:B------:R-:W-:Y:S01]  /*6f50*/  LEA R4, P4, R10, R236, 0x2 ;  /* 0x000000ec0a047211 */ /* 0x000fe200078810ff */
[----:B------:R-:W-:Y:S01]  /*6f60*/  IMAD R105, R89, UR32, RZ ;  /* 0x0000002059697c24 */ /* 0x000fe2000f8e02ff */
[----:B------:R-:W-:Y:S01]  /*6f70*/  SEL R65, R149, R58, !P0 ;  /* 0x0000003a95417207 */ /* 0x000fe20004000000 */
[----:B------:R-:W-:Y:S01]  /*6f80*/  IMAD R17, R17, UR72, RZ ;  /* 0x0000004811117c24 */ /* 0x000fe2000f8e02ff */
[----:B------:R-:W-:Y:S01]  /*6f90*/  SEL R251, R149, R64, !P0 ;  /* 0x0000004095fb7207 */ /* 0x000fe20004000000 */
[----:B------:R-:W-:Y:S01]  /*6fa0*/  IMAD R79, R79, UR42, RZ ;  /* 0x0000002a4f4f7c24 */ /* 0x000fe2000f8e02ff */
[C---:B------:R-:W-:Y:S01]  /*6fb0*/  SEL R75, R149.reuse, R68, !P0 ;  /* 0x00000044954b7207 */ /* 0x040fe20004000000 */
[----:B------:R-:W1:Y:S01]  /*6fc0*/  LDCU UR42, c[0x0][0x3b0] ;  /* 0x00007600ff2a77ac */ /* 0x000e620008000800 */
[----:B------:R-:W-:Y:S01]  /*6fd0*/  SEL R97, R149, R82, !P0 ;  /* 0x0000005295617207 */ /* 0x000fe20004000000 */
[----:B------:R-:W-:Y:S01]  /*6fe0*/  IMAD R65, R65, UR50, RZ ;  /* 0x0000003241417c24 */ /* 0x000fe2000f8e02ff */
[----:B------:R-:W-:Y:S01]  /*6ff0*/  SEL R101, R149, R85, !P0 ;  /* 0x0000005595657207 */ /* 0x000fe20004000000 */
[----:B------:R-:W-:Y:S01]  /*7000*/  IMAD R62, R62, UR54, RZ ;  /* 0x000000363e3e7c24 */ /* 0x000fe2000f8e02ff */
[----:B------:R-:W-:Y:S01]  /*7010*/  LEA.HI.X.SX32 R3, R5, R0, 0x2, P1 ;  /* 0x0000000005037211 */ /* 0x000fe200008f16ff */
[----:B------:R-:W-:Y:S01]  /*7020*/  IMAD R75, R75, UR44, RZ ;  /* 0x0000002c4b4b7c24 */ /* 0x000fe2000f8e02ff */
[----:B------:R-:W-:Y:S01]  /*7030*/  SEL R15, R149, R15, !P0 ;  /* 0x0000000f950f7207 */ /* 0x000fe20004000000 */
[----:B------:R-:W-:Y:S01]  /*7040*/  IMAD R251, R251, UR46, RZ ;  /* 0x0000002efbfb7c24 */ /* 0x000fe2000f8e02ff */
[C---:B------:R-:W-:Y:S01]  /*7050*/  SEL R19, R149.reuse, R19, !P0 ;  /* 0x0000001395137207 */ /* 0x040fe20004000000 */
[----:B------:R1:W-:Y:S01]  /*7060*/  STL.64 [R1+0x7f0], R2 ;  /* 0x0007f00201007387 */ /* 0x0003e20000100a00 */
[----:B------:R-:W-:Y:S01]  /*7070*/  SEL R21, R149, R21, !P0 ;  /* 0x0000001595157207 */ /* 0x000fe20004000000 */
[----:B------:R-:W-:Y:S01]  /*7080*/  IMAD R15, R15, UR72, RZ ;  /* 0x000000480f0f7c24 */ /* 0x000fe2000f8e02ff */
        /* <DEDUP_REMOVED lines=27> */
[----:B------:R-:W1:Y:S01]  /*7240*/  LDCU UR72, c[0x0][0x3b0] ;  /* 0x00007600ff4877ac */ /* 0x000e620008000800 */
[----:B------:R-:W-:-:S02]  /*7250*/  SEL R100, R149, R100, !P0 ;  /* 0x0000006495647207 */ /* 0x000fc40004000000 */
[C---:B------:R-:W-:Y:S01]  /*7260*/  SEL R102, R149.reuse, R102, !P0 ;  /* 0x0000006695667207 */ /* 0x040fe20004000000 */
[----:B------:R-:W1:Y:S01]  /*7270*/  LDCU UR69, c[0x0][0x3b0] ;  /* 0x00007600ff4577ac */ /* 0x000e620008000800 */
[C---:B------:R-:W-:Y:S02]  /*7280*/  SEL R104, R149.reuse, R104, !P0 ;  /* 0x0000006895687207 */ /* 0x040fe40004000000 */
[C---:B------:R-:W-:Y:S01]  /*7290*/  SEL R223, R149.reuse, R106, !P0 ;  /* 0x0000006a95df7207 */ /* 0x040fe20004000000 */
[----:B------:R-:W1:Y:S01]  /*72a0*/  LDCU UR71, c[0x0][0x3b0] ;  /* 0x00007600ff4777ac */ /* 0x000e620008000800 */
[C---:B------:R-:W-:Y:S01]  /*72b0*/  SEL R54, R149.reuse, R107, !P0 ;  /* 0x0000006b95367207 */ /* 0x040fe20004000000 */
[----:B------:R-:W-:Y:S01]  /*72c0*/  IMAD R107, R88, UR31, RZ ;  /* 0x0000001f586b7c24 */ /* 0x000fe2000f8e02ff */
[----:B------:R-:W-:Y:S01]  /*72d0*/  SEL R108, R149, R108, !P0 ;  /* 0x0000006c956c7207 */ /* 0x000fe20004000000 */
[----:B------:R-:W-:Y:S01]  /*72e0*/  IMAD R223, R223, UR25, RZ ;  /* 0x00000019dfdf7c24 */ /* 0x000fe2000f8e02ff */
[C---:B------:R-:W-:Y:S01]  /*72f0*/  SEL R56, R149.reuse, R109, !P0 ;  /* 0x0000006d95387207 */ /* 0x040fe20004000000 */
[----:B------:R-:W-:Y:S01]  /*7300*/  IMAD R109, R92, UR29, RZ ;  /* 0x0000001d5c6d7c24 */ /* 0x000fe2000f8e02ff */
[C---:B------:R-:W-:Y:S01]  /*7310*/  SEL R110, R149.reuse, R110, !P0 ;  /* 0x0000006e956e7207 */ /* 0x040fe20004000000 */
[----:B------:R-:W1:Y:S01]  /*7320*/  LDCU UR66, c[0x0][0x3b0] ;  /* 0x00007600ff4277ac */ /* 0x000e620008000800 */
        /* <DEDUP_REMOVED lines=19> */
[----:B------:R-:W2:Y:S01]  /*7460*/  LDCU UR65, c[0x0][0x3b0] ;  /* 0x00007600ff4177ac */ /* 0x000ea20008000800 */
        /* <DEDUP_REMOVED lines=10> */
[----:B------:R-:W-:Y:S01]  /*7510*/  SEL R157, R149, R126, !P0 ;  /* 0x0000007e959d7207 */ /* 0x000fe20004000000 */
[----:B------:R-:W-:Y:S01]  /*7520*/  IMAD R151, R151, UR13, RZ ;  /* 0x0000000d97977c24 */ /* 0x000fe2000f8e02ff */
[C---:B------:R-:W-:Y:S01]  /*7530*/  SEL R159, R149.reuse, R127, !P0 ;  /* 0x0000007f959f7207 */ /* 0x040fe20004000000 */
[----:B------:R-:W-:Y:S01]  /*7540*/  IMAD R127, R56, UR22, RZ ;  /* 0x00000016387f7c24 */ /* 0x000fe2000f8e02ff */
[----:B------:R-:W-:Y:S01]  /*7550*/  SEL R161, R149, R128, !P0 ;  /* 0x0000008095a17207 */ /* 0x000fe20004000000 */
[----:B-1----:R-:W-:Y:S01]  /*7560*/  IMAD R157, R157, UR72, RZ ;  /* 0x000000489d9d7c24 */ /* 0x002fe2000f8e02ff */
[C---:B------:R-:W-:Y:S01]  /*7570*/  SEL R163, R149.reuse, R129, !P0 ;  /* 0x0000008195a37207 */ /* 0x040fe20004000000 */
[----:B------:R-:W-:Y:S01]  /*7580*/  IMAD R129, R110, UR21, RZ ;  /* 0x000000156e817c24 */ /* 0x000fe2000f8e02ff */
[----:B------:R-:W-:Y:S01]  /*7590*/  SEL R217, R149, R130, !P0 ;  /* 0x0000008295d97207 */ /* 0x000fe20004000000 */
        /* <DEDUP_REMOVED lines=16> */
[----:B--2---:R-:W-:Y:S01]  /*76a0*/  IMAD R219, R219, UR74, RZ ;  /* 0x0000004adbdb7c24 */ /* 0x004fe2000f8e02ff */
[----:B------:R-:W-:Y:S01]  /*76b0*/  SEL R179, R149, R140, !P0 ;  /* 0x0000008c95b37207 */ /* 0x000fe20004000000 */
[----:B------:R-:W-:Y:S01]  /*76c0*/  IMAD R159, R159, UR71, RZ ;  /* 0x000000479f9f7c24 */ /* 0x000fe2000f8e02ff */
[----:B------:R-:W-:Y:S01]  /*76d0*/  SEL R181, R149, R142, !P0 ;  /* 0x0000008e95b57207 */ /* 0x000fe20004000000 */
[----:B------:R-:W-:Y:S01]  /*76e0*/  IMAD R167, R167, UR66, RZ ;  /* 0x00000042a7a77c24 */ /* 0x000fe2000f8e02ff */
[C---:B------:R-:W-:Y:S01]  /*76f0*/  SEL R183, R149.reuse, R144, !P0 ;  /* 0x0000009095b77207 */ /* 0x040fe20004000000 */
[----:B------:R-:W2:Y:S01]  /*7700*/  LDCU UR64, c[0x0][0x3b0] ;  /* 0x00007600ff4077ac */ /* 0x000ea20008000800 */
[----:B------:R-:W-:Y:S01]  /*7710*/  SEL R185, R149, R12, !P0 ;  /* 0x0000000c95b97207 */ /* 0x000fe20004000000 */
[----:B------:R-:W-:Y:S01]  /*7720*/  IMAD R155, R155, UR73, RZ ;  /* 0x000000499b9b7c24 */ /* 0x000fe2000f8e02ff */
[C---:B------:R-:W-:Y:S01]  /*7730*/  SEL R187, R149.reuse, R146, !P0 ;  /* 0x0000009295bb7207 */ /* 0x040fe20004000000 */
[----:B------:R-:W1:Y:S01]  /*7740*/  LDCU UR59, c[0x0][0x3b0] ;  /* 0x00007600ff3b77ac */ /* 0x000e620008000800 */
        /* <DEDUP_REMOVED lines=15> */
[----:B------:R-:W2:Y:S01]  /*7840*/  LDCU UR51, c[0x0][0x3b0] ;  /* 0x00007600ff3377ac */ /* 0x000ea20008000800 */
[----:B------:R-:W-:Y:S01]  /*7850*/  SEL R211, R149, R28, !P0 ;  /* 0x0000001c95d37207 */ /* 0x000fe20004000000 */
[----:B------:R-:W-:Y:S01]  /*7860*/  IMAD R215, R215, UR60, RZ ;  /* 0x0000003cd7d77c24 */ /* 0x000fe2000f8e02ff */
[C---:B------:R-:W-:Y:S01]  /*7870*/  SEL R201, R149.reuse, R30, !P0 ;  /* 0x0000001e95c97207 */ /* 0x040fe20004000000 */
[----:B------:R-:W3:Y:S01]  /*7880*/  LDCU UR58, c[0x0][0x3b0] ;  /* 0x00007600ff3a77ac */ /* 0x000ee20008000800 */
[----:B------:R-:W-:Y:S01]  /*7890*/  SEL R32, R149, R32, !P0 ;  /* 0x0000002095207207 */ /* 0x000fe20004000000 */
[----:B------:R-:W-:Y:S01]  /*78a0*/  IMAD R165, R165, UR67, RZ ;  /* 0x00000043a5a57c24 */ /* 0x000fe2000f8e02ff */
[C---:B------:R-:W-:Y:S01]  /*78b0*/  SEL R86, R149.reuse, R36, !P0 ;  /* 0x0000002495567207 */ /* 0x040fe20004000000 */
[----:B------:R-:W3:Y:S01]  /*78c0*/  LDCU UR53, c[0x0][0x3b0] ;  /* 0x00007600ff3577ac */ /* 0x000ee20008000800 */
[C---:B------:R-:W-:Y:S01]  /*78d0*/  SEL R84, R149.reuse, R38, !P0 ;  /* 0x0000002695547207 */ /* 0x040fe20004000000 */
[----:B------:R-:W-:Y:S01]  /*78e0*/  IMAD R88, R32, UR42, RZ ;  /* 0x0000002a20587c24 */ /* 0x000fe2000f8e02ff */
[C---:B------:R-:W-:Y:S01]  /*78f0*/  SEL R82, R149.reuse, R40, !P0 ;  /* 0x0000002895527207 */ /* 0x040fe20004000000 */
[----:B------:R-:W3:Y:S01]  /*7900*/  LDCU UR48, c[0x0][0x3b0] ;  /* 0x00007600ff3077ac */ /* 0x000ee20008000800 */
[----:B------:R-:W-:Y:S01]  /*7910*/  SEL R85, R149, R42, !P0 ;  /* 0x0000002a95557207 */ /* 0x000fe20004000000 */
[----:B-1----:R-:W-:Y:S01]  /*7920*/  IMAD R175, R175, UR62, RZ ;  /* 0x0000003eafaf7c24 */ /* 0x002fe2000f8e02ff */
[----:B------:R-:W-:Y:S01]  /*7930*/  SEL R87, R149, R44, !P0 ;  /* 0x0000002c95577207 */ /* 0x000fe20004000000 */
[----:B------:R-:W-:Y:S01]  /*7940*/  IMAD R183, R183, UR57, RZ ;  /* 0x00000039b7b77c24 */ /* 0x000fe2000f8e02ff */
[C---:B------:R-:W-:Y:S01]  /*7950*/  SEL R89, R149.reuse, R46, !P0 ;  /* 0x0000002e95597207 */ /* 0x040fe20004000000 */
[----:B------:R-:W1:Y:S01]  /*7960*/  LDCU UR55, c[0x0][0x3b0] ;  /* 0x00007600ff3777ac */ /* 0x000e620008000800 */
[----:B------:R-:W-:Y:S01]  /*7970*/  SEL R225, R149, R50, !P0 ;  /* 0x0000003295e17207 */ /* 0x000fe20004000000 */
[----:B--2---:R-:W-:Y:S01]  /*7980*/  IMAD R171, R171, UR64, RZ ;  /* 0x00000040abab7c24 */ /* 0x004fe2000f8e02ff */
[C---:B------:R-:W-:Y:S01]  /*7990*/  SEL R227, R149.reuse, R52, !P0 ;  /* 0x0000003495e37207 */ /* 0x040fe20004000000 */
[----:B------:R-:W2:Y:S01]  /*79a0*/  LDCU UR50, c[0x0][0x3b0] ;  /* 0x00007600ff3277ac */ /* 0x000ea20008000800 */
[C---:B------:R-:W-:Y:S01]  /*79b0*/  SEL R229, R149.reuse, R139, !P0 ;  /* 0x0000008b95e57207 */ /* 0x040fe20004000000 */
[----:B------:R-:W-:Y:S01]  /*79c0*/  IMAD R139, R116, UR11, RZ ;  /* 0x0000000b748b7c24 */ /* 0x000fe2000f8e02ff */
[C---:B------:R-:W-:Y:S01]  /*79d0*/  SEL R231, R149.reuse, R141, !P0 ;  /* 0x0000008d95e77207 */ /* 0x040fe20004000000 */
[----:B------:R-:W-:Y:S01]  /*79e0*/  IMAD R141, R66, UR9, RZ ;  /* 0x00000009428d7c24 */ /* 0x000fe2000f8e02ff */
[C---:B------:R-:W-:Y:S01]  /*79f0*/  SEL R233, R149.reuse, R147, !P0 ;  /* 0x0000009395e97207 */ /* 0x040fe20004000000 */
[----:B------:R-:W-:Y:S01]  /*7a00*/  IMAD R147, R120, UR12, RZ ;  /* 0x0000000c78937c24 */ /* 0x000fe2000f8e02ff */
[C---:B------:R-:W-:Y:S01]  /*7a10*/  SEL R235, R149.reuse, R145, !P0 ;  /* 0x0000009195eb7207 */ /* 0x040fe20004000000 */
[----:B----4-:R-:W-:Y:S01]  /*7a20*/  IMAD R145, R68, UR15, RZ ;  /* 0x0000000f44917c24 */ /* 0x010fe2000f8e02ff */
[----:B------:R-:W-:Y:S01]  /*7a30*/  SEL R237, R149, R143, !P0 ;  /* 0x0000008f95ed7207 */ /* 0x000fe20004000000 */
[----:B------:R-:W-:Y:S01]  /*7a40*/  IMAD R149, R70, UR75, RZ ;  /* 0x0000004b46957c24 */ /* 0x000fe2000f8e02ff */
[----:B------:R-:W-:Y:S01]  /*7a50*/  ISETP.GE.U32.AND P3, PT, R6, 0x7fffff7e, PT ;  /* 0x7fffff7e0600780c */ /* 0x000fe20003f66070 */
[----:B---3--:R-:W-:Y:S01]  /*7a60*/  IMAD R143, R118, UR14, RZ ;  /* 0x0000000e768f7c24 */ /* 0x008fe2000f8e02ff */
[----:B------:R-:W-:Y:S01]  /*7a70*/  LEA.HI.X.SX32 R5, R10, R0, 0x2, P4 ;  /* 0x000000000a057211 */ /* 0x000fe200020f16ff */
[----:B------:R-:W3:Y:S01]  /*7a80*/  LDCU UR45, c[0x0][0x3b0] ;  /* 0x00007600ff2d77ac */ /* 0x000ee20008000800 */
[-C--:B------:R-:W-:Y:S01]  /*7a90*/  LEA R244, P0, R245, R236.reuse, 0x2 ;  /* 0x000000ecf5f47211 */ /* 0x080fe200078010ff */
[----:B------:R-:W-:Y:S01]  /*7aa0*/  IMAD R179, R179, UR59, RZ ;  /* 0x0000003bb3b37c24 */ /* 0x000fe2000f8e02ff */
[-C--:B------:R-:W-:Y:S01]  /*7ab0*/  LEA R6, P1, R7, R236.reuse, 0x2 ;  /* 0x000000ec07067211 */ /* 0x080fe200078210ff */
[----:B------:R-:W-:Y:S01]  /*7ac0*/  IMAD R189, R189, UR54, RZ ;  /* 0x00000036bdbd7c24 */ /* 0x000fe2000f8e02ff */
[----:B------:R-:W-:Y:S01]  /*7ad0*/  LEA R10, P4, R11, R236, 0x2 ;  /* 0x000000ec0b0a7211 */ /* 0x000fe200078810ff */
[----:B------:R-:W4:Y:S01]  /*7ae0*/  LDCU UR52, c[0x0][0x3b0] ;  /* 0x00007600ff3477ac */ /* 0x000f220008000800 */
[-C--:B------:R-:W-:Y:S01]  /*7af0*/  LEA.HI.X.SX32 R245, R245, R0.reuse, 0x2, P0 ;  /* 0x00000000f5f57211 */ /* 0x080fe200000f16ff */
[----:B------:R-:W-:Y:S01]  /*7b00*/  IMAD R177, R177, UR61, RZ ;  /* 0x0000003db1b17c24 */ /* 0x000fe2000f8e02ff */
[-C--:B------:R-:W-:Y:S01]  /*7b10*/  LEA.HI.X.SX32 R7, R7, R0.reuse, 0x2, P1 ;  /* 0x0000000007077211 */ /* 0x080fe200008f16ff */
[----:B------:R-:W1:Y:S01]  /*7b20*/  LDCU UR47, c[0x0][0x3b0] ;  /* 0x00007600ff2f77ac */ /* 0x000e620008000800 */
[----:B------:R-:W-:Y:S01]  /*7b30*/  LEA.HI.X.SX32 R11, R11, R0, 0x2, P4 ;  /* 0x000000000b0b7211 */ /* 0x000fe200020f16ff */
[----:B------:R-:W-:Y:S01]  /*7b40*/  IMAD R185, R185, UR56, RZ ;  /* 0x00000038b9b97c24 */ /* 0x000fe2000f8e02ff */
[-C--:B------:R-:W-:Y:S01]  /*7b50*/  LEA R242, P0, R243, R236.reuse, 0x2 ;  /* 0x000000ecf3f27211 */ /* 0x080fe200078010ff */
[----:B------:R-:W-:Y:S01]  /*7b60*/  IMAD R193, R193, UR51, RZ ;  /* 0x00000033c1c17c24 */ /* 0x000fe2000f8e02ff */
[-C--:B------:R-:W-:Y:S01]  /*7b70*/  LEA R12, P1, R13, R236.reuse, 0x2 ;  /* 0x000000ec0d0c7211 */ /* 0x080fe200078210ff */
[----:B------:R-:W2:Y:S01]  /*7b80*/  LDCU UR49, c[0x0][0x3b0] ;  /* 0x00007600ff3177ac */ /* 0x000ea20008000800 */
[----:B------:R-:W-:Y:S01]  /*7b90*/  LEA R16, P4, R17, R236, 0x2 ;  /* 0x000000ec11107211 */ /* 0x000fe200078810ff */
[----:B------:R-:W-:Y:S01]  /*7ba0*/  IMAD R181, R181, UR58, RZ ;  /* 0x0000003ab5b57c24 */ /* 0x000fe2000f8e02ff */
[-C--:B------:R-:W-:Y:S01]  /*7bb0*/  LEA.HI.X.SX32 R243, R243, R0.reuse, 0x2, P0 ;  /* 0x00000000f3f37211 */ /* 0x080fe200000f16ff */
[----:B------:R-:W4:Y:S01]  /*7bc0*/  LDCU UR44, c[0x0][0x3b0] ;  /* 0x00007600ff2c77ac */ /* 0x000f220008000800 */
[-C--:B------:R-:W-:Y:S01]  /*7bd0*/  LEA.HI.X.SX32 R13, R13, R0.reuse, 0x2, P1 ;  /* 0x000000000d0d7211 */ /* 0x080fe200008f16ff */
[----:B------:R-:W-:Y:S01]  /*7be0*/  IMAD R191, R191, UR53, RZ ;  /* 0x00000035bfbf7c24 */ /* 0x000fe2000f8e02ff */
[----:B------:R-:W-:Y:S01]  /*7bf0*/  LEA.HI.X.SX32 R17, R17, R0, 0x2, P4 ;  /* 0x0000000011117211 */ /* 0x000fe200020f16ff */
[----:B------:R-:W4:Y:S01]  /*7c00*/  LDCU UR39, c[0x0][0x3b0] ;  /* 0x00007600ff2777ac */ /* 0x000f220008000800 */
[-C--:B------:R-:W-:Y:S01]  /*7c10*/  LEA R8, P0, R9, R236.reuse, 0x2 ;  /* 0x000000ec09087211 */ /* 0x080fe200078010ff */
[----:B------:R-:W-:Y:S01]  /*7c20*/  IMAD R203, R203, UR48, RZ ;  /* 0x00000030cbcb7c24 */ /* 0x000fe2000f8e02ff */
[-C--:B------:R-:W-:Y:S01]  /*7c30*/  LEA R18, P1, R19, R236.reuse, 0x2 ;  /* 0x000000ec13127211 */ /* 0x080fe200078210ff */
[----:B------:R-:W4:Y:S01]  /*7c40*/  LDCU UR46, c[0x0][0x3b0] ;  /* 0x00007600ff2e77ac */ /* 0x000f220008000800 */
[----:B------:R-:W-:Y:S01]  /*7c50*/  LEA R22, P4, R23, R236, 0x2 ;  /* 0x000000ec17167211 */ /* 0x000fe200078810ff */
[----:B-1----:R-:W-:Y:S01]  /*7c60*/  IMAD R187, R187, UR55, RZ ;  /* 0x00000037bbbb7c24 */ /* 0x002fe2000f8e02ff */
[-C--:B------:R-:W-:Y:S01]  /*7c70*/  LEA.HI.X.SX32 R9, R9, R0.reuse, 0x2, P0 ;  /* 0x0000000009097211 */ /* 0x080fe200000f16ff */
[----:B------:R-:W1:Y:S01]  /*7c80*/  LDCU UR36, c[0x0][0x3b0] ;  /* 0x00007600ff2477ac */ /* 0x000e620008000800 */
[-C--:B------:R-:W-:Y:S01]  /*7c90*/  LEA.HI.X.SX32 R19, R19, R0.reuse, 0x2, P1 ;  /* 0x0000000013137211 */ /* 0x080fe200008f16ff */
[----:B--2---:R-:W-:Y:S01]  /*7ca0*/  IMAD R195, R195, UR50, RZ ;  /* 0x00000032c3c37c24 */ /* 0x004fe2000f8e02ff */
[----:B------:R-:W-:Y:S01]  /*7cb0*/  LEA.HI.X.SX32 R23, R23, R0, 0x2, P4 ;  /* 0x0000000017177211 */ /* 0x000fe200020f16ff */
[----:B---3--:R-:W-:Y:S01]  /*7cc0*/  IMAD R209, R209, UR45, RZ ;  /* 0x0000002dd1d17c24 */ /* 0x008fe2000f8e02ff */
[-C--:B------:R-:W-:Y:S01]  /*7cd0*/  LEA R14, P0, R15, R236.reuse, 0x2 ;  /* 0x000000ec0f0e7211 */ /* 0x080fe200078010ff */
[----:B------:R-:W2:Y:S01]  /*7ce0*/  LDCU UR43, c[0x0][0x3b0] ;  /* 0x00007600ff2b77ac */ /* 0x000ea20008000800 */
[-C--:B------:R-:W-:Y:S01]  /*7cf0*/  LEA R24, P1, R25, R236.reuse, 0x2 ;  /* 0x000000ec19187211 */ /* 0x080fe200078210ff */
[----:B----4-:R-:W-:Y:S01]  /*7d00*/  IMAD R213, R213, UR52, RZ ;  /* 0x00000034d5d57c24 */ /* 0x010fe2000f8e02ff */
[----:B------:R-:W-:Y:S01]  /*7d10*/  LEA R28, P4, R29, R236, 0x2 ;  /* 0x000000ec1d1c7211 */ /* 0x000fe200078810ff */
[----:B------:R-:W3:Y:S01]  /*7d20*/  LDCU UR41, c[0x0][0x3b0] ;  /* 0x00007600ff2977ac */ /* 0x000ee20008000800 */
[-C--:B------:R-:W-:Y:S01]  /*7d30*/  LEA.HI.X.SX32 R15, R15, R0.reuse, 0x2, P0 ;  /* 0x000000000f0f7211 */ /* 0x080fe200000f16ff */
[----:B------:R-:W-:Y:S01]  /*7d40*/  IMAD R205, R205, UR47, RZ ;  /* 0x0000002fcdcd7c24 */ /* 0x000fe2000f8e02ff */
[-C--:B------:R-:W-:Y:S01]  /*7d50*/  LEA.HI.X.SX32 R25, R25, R0.reuse, 0x2, P1 ;  /* 0x0000000019197211 */ /* 0x080fe200008f16ff */
[----:B------:R-:W4:Y:S01]  /*7d60*/  LDCU UR40, c[0x0][0x3b0] ;  /* 0x00007600ff2877ac */ /* 0x000f220008000800 */
[----:B------:R-:W-:Y:S01]  /*7d70*/  LEA.HI.X.SX32 R29, R29, R0, 0x2, P4 ;  /* 0x000000001d1d7211 */ /* 0x000fe200020f16ff */
[----:B------:R-:W-:Y:S01]  /*7d80*/  IMAD R197, R197, UR49, RZ ;  /* 0x00000031c5c57c24 */ /* 0x000fe2000f8e02ff */
[-C--:B------:R-:W-:Y:S01]  /*7d90*/  LEA R20, P0, R21, R236.reuse, 0x2 ;  /* 0x000000ec15147211 */ /* 0x080fe200078010ff */
[----:B------:R-:W2:Y:S01]  /*7da0*/  LDCU UR38, c[0x0][0x3b0] ;  /* 0x00007600ff2677ac */ /* 0x000ea20008000800 */
[-C--:B------:R-:W-:Y:S01]  /*7db0*/  LEA R2, P1, R34, R236.reuse, 0x2 ;  /* 0x000000ec22027211 */ /* 0x080fe200078210ff */
[----:B------:R-:W-:Y:S01]  /*7dc0*/  IMAD R211, R211, UR44, RZ ;  /* 0x0000002cd3d37c24 */ /* 0x000fe2000f8e02ff */
        /* <DEDUP_REMOVED lines=9> */
[----:B------:R4:W-:Y:S01]  /*7e60*/  STL.64 [R1+0x678], R2 ;  /* 0x0006780201007387 */ /* 0x0009e20000100a00 */
[----:B------:R-:W-:Y:S01]  /*7e70*/  LEA R38, P4, R39, R236, 0x2 ;  /* 0x000000ec27267211 */ /* 0x000fe200078810ff */
[----:B-1----:R-:W-:Y:S01]  /*7e80*/  IMAD R89, R89, UR36, RZ ;  /* 0x0000002459597c24 */ /* 0x002fe2000f8e02ff */
[-C--:B------:R-:W-:Y:S01]  /*7e90*/  LEA.HI.X.SX32 R27, R27, R0.reuse, 0x2, P0 ;  /* 0x000000001b1b7211 */ /* 0x080fe200000f16ff */
[----:B------:R-:W1:Y:S01]  /*7ea0*/  LDCU UR34, c[0x0][0x3b0] ;  /* 0x00007600ff2277ac */ /* 0x000e620008000800 */
[----:B------:R-:W-:Y:S01]  /*7eb0*/  LEA.HI.X.SX32 R39, R39, R0, 0x2, P4 ;  /* 0x0000000027277211 */ /* 0x000fe200020f16ff */
[----:B--2---:R-:W-:Y:S01]  /*7ec0*/  IMAD R201, R201, UR43, RZ ;  /* 0x0000002bc9c97c24 */ /* 0x004fe2000f8e02ff */
[-C--:B------:R-:W-:Y:S01]  /*7ed0*/  LEA R30, P0, R31, R236.reuse, 0x2 ;  /* 0x000000ec1f1e7211 */ /* 0x080fe200078010ff */
[----:B------:R-:W2:Y:S01]  /*7ee0*/  LDCU UR33, c[0x0][0x3b0] ;  /* 0x00007600ff2177ac */ /* 0x000ea20008000800 */
[----:B------:R-:W-:Y:S01]  /*7ef0*/  LEA R34, P1, R35, R236, 0x2 ;  /* 0x000000ec23227211 */ /* 0x000fe200078210ff */
[----:B---3--:R-:W-:Y:S01]  /*7f00*/  IMAD R86, R86, UR41, RZ ;  /* 0x0000002956567c24 */ /* 0x008fe2000f8e02ff */
[----:B------:R-:W-:Y:S01]  /*7f10*/  LEA.HI.X.SX32 R31, R31, R0, 0x2, P0 ;  /* 0x000000001f1f7211 */ /* 0x000fe200000f16ff */
[----:B------:R-:W3:Y:S01]  /*7f20*/  LDCU UR32, c[0x0][0x3b0] ;  /* 0x00007600ff2077ac */ /* 0x000ee20008000800 */
[----:B----4-:R-:W-:Y:S01]  /*7f30*/  LEA R2, P4, R48, R236, 0x2 ;  /* 0x000000ec30027211 */ /* 0x010fe200078810ff */
[----:B------:R-:W-:Y:S01]  /*7f40*/  IMAD R84, R84, UR40, RZ ;  /* 0x0000002854547c24 */ /* 0x000fe2000f8e02ff */
[-C--:B------:R-:W-:Y:S01]  /*7f50*/  LEA.HI.X.SX32 R35, R35, R0.reuse, 0x2, P1 ;  /* 0x0000000023237211 */ /* 0x080fe200008f16ff */
[----:B------:R-:W4:Y:S01]  /*7f60*/  LDCU UR31, c[0x0][0x3b0] ;  /* 0x00007600ff1f77ac */ /* 0x000f220008000800 */
[----:B------:R-:W-:Y:S01]  /*7f70*/  LEA.HI.X.SX32 R3, R48, R0, 0x2, P4 ;  /* 0x0000000030037211 */ /* 0x000fe200020f16ff */
[----:B------:R-:W-:Y:S01]  /*7f80*/  IMAD R85, R85, UR38, RZ ;  /* 0x0000002655557c24 */ /* 0x000fe2000f8e02ff */
[-C--:B------:R-:W-:Y:S01]  /*7f90*/  LEA R36, P0, R37, R236.reuse, 0x2 ;  /* 0x000000ec25247211 */ /* 0x080fe200078010ff */
[----:B------:R-:W4:Y:S01]  /*7fa0*/  LDCU UR30, c[0x0][0x3b0] ;  /* 0x00007600ff1e77ac */ /* 0x000f220008000800 */
[-C--:B------:R-:W-:Y:S01]  /*7fb0*/  LEA R40, P1, R41, R236.reuse, 0x2 ;  /* 0x000000ec29287211 */ /* 0x080fe200078210ff */
[----:B------:R3:W-:Y:S01]  /*7fc0*/  STL.64 [R1+0x698], R2 ;  /* 0x0006980201007387 */ /* 0x0007e20000100a00 */
[----:B------:R-:W-:Y:S01]  /*7fd0*/  LEA R48, P4, R49, R236, 0x2 ;  /* 0x000000ec31307211 */ /* 0x000fe200078810ff */
[----:B------:R-:W4:Y:S01]  /*7fe0*/  LDCU UR29, c[0x0][0x3b0] ;  /* 0x00007600ff1d77ac */ /* 0x000f220008000800 */
[-C--:B------:R-:W-:Y:S01]  /*7ff0*/  LEA.HI.X.SX32 R37, R37, R0.reuse, 0x2, P0 ;  /* 0x0000000025257211 */ /* 0x080fe200000f16ff */
[----:B------:R-:W-:Y:S01]  /*8000*/  IMAD R87, R87, UR37, RZ ;  /* 0x0000002557577c24 */ /* 0x000fe2000f8e02ff */
[-C--:B------:R-:W-:Y:S01]  /*8010*/  LEA.HI.X.SX32 R41, R41, R0.reuse, 0x2, P1 ;  /* 0x0000000029297211 */ /* 0x080fe200008f16ff */
[----:B------:R-:W-:Y:S01]  /*8020*/  IMAD R225, R225, UR35, RZ ;  /* 0x00000023e1e17c24 */ /* 0x000fe2000f8e02ff */
[----:B------:R-:W-:Y:S01]  /*8030*/  LEA.HI.X.SX32 R49, R49, R0, 0x2, P4 ;  /* 0x0000000031317211 */ /* 0x000fe200020f16ff */
[----:B-1----:R-:W-:Y:S01]  /*8040*/  IMAD R227, R227, UR34, RZ ;  /* 0x00000022e3e37c24 */ /* 0x002fe2000f8e02ff */
[-C--:B------:R-:W-:Y:S01]  /*8050*/  LEA R42, P0, R43, R236.reuse, 0x2 ;  /* 0x000000ec2b2a7211 */ /* 0x080fe200078010ff */
[----:B--2---:R-:W-:Y:S01]  /*8060*/  IMAD R229, R229, UR33, RZ ;  /* 0x00000021e5e57c24 */ /* 0x004fe2000f8e02ff */
[-C--:B------:R-:W-:Y:S01]  /*8070*/  LEA R44, P1, R45, R236.reuse, 0x2 ;  /* 0x000000ec2d2c7211 */ /* 0x080fe200078210ff */
[----:B---3--:R-:W-:Y:S01]  /*8080*/  IMAD R231, R231, UR32, RZ ;  /* 0x00000020e7e77c24 */ /* 0x008fe2000f8e02ff */
[----:B------:R-:W-:Y:S01]  /*8090*/  LEA R54, P4, R55, R236, 0x2 ;  /* 0x000000ec37367211 */ /* 0x000fe200078810ff */
[----:B----4-:R-:W-:Y:S01]  /*80a0*/  IMAD R233, R233, UR31, RZ ;  /* 0x0000001fe9e97c24 */ /* 0x010fe2000f8e02ff */
[-C--:B------:R-:W-:Y:S01]  /*80b0*/  LEA.HI.X.SX32 R43, R43, R0.reuse, 0x2, P0 ;  /* 0x000000002b2b7211 */ /* 0x080fe200000f16ff */
[----:B------:R-:W-:Y:S01]  /*80c0*/  IMAD R235, R235, UR30, RZ ;  /* 0x0000001eebeb7c24 */ /* 0x000fe2000f8e02ff */
[-C--:B------:R-:W-:Y:S01]  /*80d0*/  LEA.HI.X.SX32 R45, R45, R0.reuse, 0x2, P1 ;  /* 0x000000002d2d7211 */ /* 0x080fe200008f16ff */
[----:B------:R-:W-:Y:S01]  /*80e0*/  USHF.L.U32 UR28, UR4, 0x15, URZ ;  /* 0x00000015041c7899 */ /* 0x000fe200080006ff */
[----:B------:R-:W-:Y:S01]  /*80f0*/  LEA.HI.X.SX32 R55, R55, R0, 0x2, P4 ;  /* 0x0000000037377211 */ /* 0x000fe200020f16ff */
[----:B------:R-:W-:Y:S01]  /*8100*/  IMAD R237, R237, UR29, RZ ;  /* 0x0000001deded7c24 */ /* 0x000fe2000f8e02ff */
[-C--:B------:R-:W-:Y:S01]  /*8110*/  LEA R46, P0, R47, R236.reuse, 0x2 ;  /* 0x000000ec2f2e7211 */ /* 0x080fe200078010ff */
[----:B------:R-:W-:Y:S01]  /*8120*/  ULOP3.LUT UR28, UR28, 0x600000, URZ, 0xc0, !UPT ;  /* 0x006000001c1c7892 */ /* 0x000fe2000f8ec0ff */
[-C--:B------:R-:W-:Y:S01]  /*8130*/  LEA R50, P1, R51, R236.reuse, 0x2 ;  /* 0x000000ec33327211 */ /* 0x080fe200078210ff */
[----:B------:R-:W-:Y:S01]  /*8140*/  UIADD3 UR8, UPT, UPT, UR7, 0x70000, URZ ;  /* 0x0007000007087890 */ /* 0x000fe2000fffe0ff */
[----:B------:R-:W-:-:S02]  /*8150*/  LEA R58, P4, R59, R236, 0x2 ;  /* 0x000000ec3b3a7211 */ /* 0x000fc400078810ff */
[-C--:B------:R-:W-:Y:S02]  /*8160*/  LEA.HI.X.SX32 R47, R47, R0.reuse, 0x2, P0 ;  /* 0x000000002f2f7211 */ /* 0x080fe400000f16ff */
[-C--:B------:R-:W-:Y:S02]  /*8170*/  LEA.HI.X.SX32 R51, R51, R0.reuse, 0x2, P1 ;  /* 0x0000000033337211 */ /* 0x080fe400008f16ff */
[----:B------:R-:W-:Y:S02]  /*8180*/  LEA.HI.X.SX32 R59, R59, R0, 0x2, P4 ;  /* 0x000000003b3b7211 */ /* 0x000fe400020f16ff */
[-C--:B------:R-:W-:Y:S02]  /*8190*/  LEA R52, P0, R53, R236.reuse, 0x2 ;  /* 0x000000ec35347211 */ /* 0x080fe400078010ff */
[-C--:B------:R-:W-:Y:S02]  /*81a0*/  LEA R56, P1, R57, R236.reuse, 0x2 ;  /* 0x000000ec39387211 */ /* 0x080fe400078210ff */
        /* <DEDUP_REMOVED lines=9> */
[----:B------:R-:W-:Y:S01]  /*8240*/  LEA.HI.X.SX32 R71, R71, R0, 0x2, P4 ;  /* 0x0000000047477211 */ /* 0x000fe200020f16ff */
[----:B------:R1:W-:Y:S01]  /*8250*/  STL.64 [R1+0x6a8], R2 ;  /* 0x0006a80201007387 */ /* 0x0003e20000100a00 */
[-C--:B------:R-:W-:Y:S02]  /*8260*/  LEA R66, P1, R67, R236.reuse, 0x2 ;  /* 0x000000ec43427211 */ /* 0x080fe400078210ff */
[-C--:B------:R-:W-:Y:S02]  /*8270*/  LEA R74, P4, R75, R236.reuse, 0x2 ;  /* 0x000000ec4b4a7211 */ /* 0x080fe400078810ff */
[----:B------:R-:W-:-:S02]  /*8280*/  LEA R62, P0, R63, R236, 0x2 ;  /* 0x000000ec3f3e7211 */ /* 0x000fc400078010ff */
[-C--:B------:R-:W-:Y:S02]  /*8290*/  LEA.HI.X.SX32 R67, R67, R0.reuse, 0x2, P1 ;  /* 0x0000000043437211 */ /* 0x080fe400008f16ff */
[----:B------:R-:W-:Y:S02]  /*82a0*/  LEA.HI.X.SX32 R75, R75, R0, 0x2, P4 ;  /* 0x000000004b4b7211 */ /* 0x000fe400020f16ff */
[-C--:B------:R-:W-:Y:S02]  /*82b0*/  LEA R80, P4, R81, R236.reuse, 0x2 ;  /* 0x000000ec51507211 */ /* 0x080fe400078810ff */
[----:B-1----:R-:W-:Y:S02]  /*82c0*/  LEA R2, P1, R251, R236, 0x2 ;  /* 0x000000ecfb027211 */ /* 0x002fe400078210ff */
[----:B------:R-:W-:Y:S02]  /*82d0*/  LEA.HI.X.SX32 R63, R63, R0, 0x2, P0 ;  /* 0x000000003f3f7211 */ /* 0x000fe400000f16ff */
[----:B------:R-:W-:-:S02]  /*82e0*/  IADD3 R72, PT, PT, R252, -0x1, RZ ;  /* 0xfffffffffc487810 */ /* 0x000fc40007ffe0ff */
[----:B------:R-:W-:Y:S02]  /*82f0*/  LEA R68, P0, R69, R236, 0x2 ;  /* 0x000000ec45447211 */ /* 0x000fe400078010ff */
[-C--:B------:R-:W-:Y:S02]  /*8300*/  LEA.HI.X.SX32 R3, R251, R0.reuse, 0x2, P1 ;  /* 0x00000000fb037211 */ /* 0x080fe400008f16ff */
[----:B------:R-:W-:Y:S02]  /*8310*/  LEA.HI.X.SX32 R81, R81, R0, 0x2, P4 ;  /* 0x0000000051517211 */ /* 0x000fe400020f16ff */
[-C--:B------:R-:W-:Y:S01]  /*8320*/  LEA R76, P1, R77, R236.reuse, 0x2 ;  /* 0x000000ec4d4c7211 */ /* 0x080fe200078210ff */
[----:B------:R1:W-:Y:S01]  /*8330*/  STL.64 [R1+0x6c8], R2 ;  /* 0x0006c80201007387 */ /* 0x0003e20000100a00 */
[----:B------:R-:W-:Y:S02]  /*8340*/  LEA R250, P4, R249, R236, 0x2 ;  /* 0x000000ecf9fa7211 */ /* 0x000fe400078810ff */
[----:B------:R-:W-:-:S02]  /*8350*/  ISETP.GE.U32.AND P6, PT, R72, 0x7fffff80, PT ;  /* 0x7fffff804800780c */ /* 0x000fc40003fc6070 */
[----:B------:R-:W-:Y:S02]  /*8360*/  LEA.HI.X.SX32 R69, R69, R0, 0x2, P0 ;  /* 0x0000000045457211 */ /* 0x000fe400000f16ff */
[----:B------:R-:W-:Y:S02]  /*8370*/  LEA R72, P0, R73, R236, 0x2 ;  /* 0x000000ec49487211 */ /* 0x000fe400078010ff */
[-C--:B------:R-:W-:Y:S02]  /*8380*/  LEA.HI.X.SX32 R77, R77, R0.reuse, 0x2, P1 ;  /* 0x000000004d4d7211 */ /* 0x080fe400008f16ff */
[----:B------:R-:W-:Y:S01]  /*8390*/  LEA.HI.X.SX32 R251, R249, R0, 0x2, P4 ;  /* 0x00000000f9fb7211 */ /* 0x000fe200020f16ff */
[----:B-1----:R1:W5:Y:S01]  /*83a0*/  LDL.LU.64 R2, [R1+0x11f0] ;  /* 0x0011f00001027983 */ /* 0x0023620000300a00 */
[-C--:B------:R-:W-:Y:S02]  /*83b0*/  LEA R90, P1, R91, R236.reuse, 0x2 ;  /* 0x000000ec5b5a7211 */ /* 0x080fe400078210ff */
[----:B------:R-:W-:-:S02]  /*83c0*/  LEA R98, P4, R99, R236, 0x2 ;  /* 0x000000ec63627211 */ /* 0x000fc400078810ff */
[----:B------:R-:W-:Y:S02]  /*83d0*/  LEA.HI.X.SX32 R73, R73, R0, 0x2, P0 ;  /* 0x0000000049497211 */ /* 0x000fe400000f16ff */
[----:B------:R-:W-:Y:S02]  /*83e0*/  LEA R78, P0, R79, R236, 0x2 ;  /* 0x000000ec4f4e7211 */ /* 0x000fe400078010ff */
[-C--:B------:R-:W-:Y:S02]  /*83f0*/  LEA.HI.X.SX32 R91, R91, R0.reuse, 0x2, P1 ;  /* 0x000000005b5b7211 */ /* 0x080fe400008f16ff */
[----:B------:R-:W-:Y:S02]  /*8400*/  LEA.HI.X.SX32 R99, R99, R0, 0x2, P4 ;  /* 0x0000000063637211 */ /* 0x000fe400020f16ff */
        /* <DEDUP_REMOVED lines=19> */
[----:B------:R-:W-:Y:S01]  /*8540*/  LEA R120, P4, R121, R236, 0x2 ;  /* 0x000000ec79787211 */ /* 0x000fe200078810ff */
[----:B------:R2:W-:Y:S01]  /*8550*/  STL.64 [R1+0x6d8], R250 ;  /* 0x0006d8fa01007387 */ /* 0x0005e20000100a00 */
[----:B------:R-:W-:-:S02]  /*8560*/  LEA.HI.X.SX32 R103, R103, R0, 0x2, P0 ;  /* 0x0000000067677211 */ /* 0x000fc400000f16ff */
[-C--:B------:R-:W-:Y:S02]  /*8570*/  LEA.HI.X.SX32 R111, R111, R0.reuse, 0x2, P1 ;  /* 0x000000006f6f7211 */ /* 0x080fe400008f16ff */
[----:B------:R-:W-:Y:S02]  /*8580*/  LEA.HI.X.SX32 R121, R121, R0, 0x2, P4 ;  /* 0x0000000079797211 */ /* 0x000fe400020f16ff */
[-C--:B------:R-:W-:Y:S02]  /*8590*/  LEA R116, P1, R117, R236.reuse, 0x2 ;  /* 0x000000ec75747211 */ /* 0x080fe400078210ff */
[-C--:B------:R-:W-:Y:S02]  /*85a0*/  LEA R124, P4, R125, R236.reuse, 0x2 ;  /* 0x000000ec7d7c7211 */ /* 0x080fe400078810ff */
[----:B------:R-:W-:Y:S02]  /*85b0*/  ISETP.NE.U32.AND P2, PT, R83, RZ, PT ;  /* 0x000000ff5300720c */ /* 0x000fe40003f45070 */
[----:B--2---:R-:W-:-:S02]  /*85c0*/  LEA R250, P0, R247, R236, 0x2 ;  /* 0x000000ecf7fa7211 */ /* 0x004fc400078010ff */
[-C--:B------:R-:W-:Y:S02]  /*85d0*/  LEA.HI.X.SX32 R117, R117, R0.reuse, 0x2, P1 ;  /* 0x0000000075757211 */ /* 0x080fe400008f16ff */
[----:B------:R-:W-:Y:S02]  /*85e0*/  LEA.HI.X.SX32 R251, R247, R0, 0x2, P0 ;  /* 0x00000000f7fb7211 */ /* 0x000fe400000f16ff */
[----:B------:R-:W-:Y:S02]  /*85f0*/  LEA R112, P0, R113, R236, 0x2 ;  /* 0x000000ec71707211 */ /* 0x000fe400078010ff */
        /* <DEDUP_REMOVED lines=87> */
[----:B------:R-:W-:Y:S01]  /*8b70*/  STL.64 [R1+0x6f8], R250 ;  /* 0x0006f8fa01007387 */ /* 0x000fe20000100a00 */
[----:B------:R-:W-:-:S02]  /*8b80*/  LEA.HI.X.SX32 R187, R187, R0, 0x2, P0 ;  /* 0x00000000bbbb7211 */ /* 0x000fc400000f16ff */
[----:B------:R-:W-:Y:S01]  /*8b90*/  LEA R216, P0, R213, R236, 0x2 ;  /* 0x000000ecd5d87211 */ /* 0x000fe200078010ff */
[----:B------:R-:W-:Y:S01]  /*8ba0*/  STL.64 [R1+0x708], R248 ;  /* 0x000708f801007387 */ /* 0x000fe20000100a00 */
[-C--:B------:R-:W-:Y:S02]  /*8bb0*/  LEA.HI.X.SX32 R195, R195, R0.reuse, 0x2, P1 ;  /* 0x00000000c3c37211 */ /* 0x080fe400008f16ff */
[----:B------:R-:W-:Y:S01]  /*8bc0*/  LEA.HI.X.SX32 R209, R209, R0, 0x2, P4 ;  /* 0x00000000d1d17211 */ /* 0x000fe200020f16ff */
[----:B------:R-:W-:Y:S01]  /*8bd0*/  STL.64 [R1+0x738], R246 ;  /* 0x000738f601007387 */ /* 0x000fe20000100a00 */
        /* <DEDUP_REMOVED lines=8> */
[----:B------:R2:W-:Y:S01]  /*8c60*/  STL.64 [R1+0x798], R218 ;  /* 0x000798da01007387 */ /* 0x0005e20000100a00 */
[----:B------:R-:W-:Y:S02]  /*8c70*/  LEA R214, P1, R211, R236, 0x2 ;  /* 0x000000ecd3d67211 */ /* 0x000fe400078210ff */
[----:B------:R-:W-:Y:S02]  /*8c80*/  LEA.HI.X.SX32 R197, R197, R0, 0x2, P0 ;  /* 0x00000000c5c57211 */ /* 0x000fe400000f16ff */
[----:B------:R-:W-:-:S02]  /*8c90*/  LEA R206, P0, R207, R236, 0x2 ;  /* 0x000000eccfce7211 */ /* 0x000fc400078010ff */
[----:B------:R-:W-:Y:S02]  /*8ca0*/  LEA.HI.X.SX32 R215, R211, R0, 0x2, P1 ;  /* 0x00000000d3d77211 */ /* 0x000fe400008f16ff */
[----:B--2---:R-:W-:-:S04]  /*8cb0*/  LEA R218, P4, R82, R236, 0x2 ;  /* 0x000000ec52da7211 */ /* 0x004fc800078810ff */
[----:B------:R-:W-:Y:S02]  /*8cc0*/  LEA.HI.X.SX32 R219, R82, R0, 0x2, P4 ;  /* 0x0000000052db7211 */ /* 0x000fe400020f16ff */
[----:B------:R-:W-:Y:S01]  /*8cd0*/  LEA R246, P4, R89, R236, 0x2 ;  /* 0x000000ec59f67211 */ /* 0x000fe200078810ff */
[----:B------:R2:W-:Y:S01]  /*8ce0*/  STL.64 [R1+0x7b8], R216 ;  /* 0x0007b8d801007387 */ /* 0x0005e20000100a00 */
[----:B------:R-:W-:Y:S02]  /*8cf0*/  LEA.HI.X.SX32 R207, R207, R0, 0x2, P0 ;  /* 0x00000000cfcf7211 */ /* 0x000fe400000f16ff */
[----:B------:R-:W-:Y:S01]  /*8d00*/  LEA R210, P0, R201, R236, 0x2 ;  /* 0x000000ecc9d27211 */ /* 0x000fe200078010ff */
[----:B------:R3:W-:Y:S01]  /*8d10*/  STL.64 [R1+0x7c8], R214 ;  /* 0x0007c8d601007387 */ /* 0x0007e20000100a00 */
[-C--:B------:R-:W-:Y:S02]  /*8d20*/  LEA.HI.X.SX32 R247, R89, R0.reuse, 0x2, P4 ;  /* 0x0000000059f77211 */ /* 0x080fe400020f16ff */
[----:B------:R-:W-:-:S03]  /*8d30*/  LEA.HI.X.SX32 R211, R201, R0, 0x2, P0 ;  /* 0x00000000c9d37211 */ /* 0x000fc600000f16ff */
[----:B------:R1:W-:Y:S01]  /*8d40*/  STL.64 [R1+0x7e8], R246 ;  /* 0x0007e8f601007387 */ /* 0x0003e20000100a00 */
[-C--:B--2---:R-:W-:Y:S02]  /*8d50*/  LEA R216, P0, R84, R236.reuse, 0x2 ;  /* 0x000000ec54d87211 */ /* 0x084fe400078010ff */
[----:B---3--:R-:W-:-:S04]  /*8d60*/  LEA R214, P1, R86, R236, 0x2 ;  /* 0x000000ec56d67211 */ /* 0x008fc800078210ff */
[----:B------:R-:W-:Y:S02]  /*8d70*/  LEA.HI.X.SX32 R215, R86, R0, 0x2, P1 ;  /* 0x0000000056d77211 */ /* 0x000fe400008f16ff */
[----:B------:R-:W-:Y:S02]  /*8d80*/  LEA R220, P1, R85, R236, 0x2 ;  /* 0x000000ec55dc7211 */ /* 0x000fe400078210ff */
[----:B------:R-:W-:Y:S02]  /*8d90*/  LEA.HI.X.SX32 R217, R84, R0, 0x2, P0 ;  /* 0x0000000054d97211 */ /* 0x000fe400000f16ff */
[----:B------:R-:W-:Y:S02]  /*8da0*/  LEA R222, P0, R87, R236, 0x2 ;  /* 0x000000ec57de7211 */ /* 0x000fe400078010ff */
[----:B------:R-:W-:Y:S02]  /*8db0*/  LEA.HI.X.SX32 R221, R85, R0, 0x2, P1 ;  /* 0x0000000055dd7211 */ /* 0x000fe400008f16ff */
[----:B------:R-:W-:-:S02]  /*8dc0*/  LEA R224, P1, R225, R236, 0x2 ;  /* 0x000000ece1e07211 */ /* 0x000fc400078210ff */
[----:B------:R-:W-:Y:S02]  /*8dd0*/  LEA.HI.X.SX32 R223, R87, R0, 0x2, P0 ;  /* 0x0000000057df7211 */ /* 0x000fe400000f16ff */
[-C--:B------:R-:W-:Y:S02]  /*8de0*/  LEA R226, P0, R227, R236.reuse, 0x2 ;  /* 0x000000ece3e27211 */ /* 0x080fe400078010ff */
[----:B------:R-:W-:Y:S02]  /*8df0*/  LEA R228, P4, R229, R236, 0x2 ;  /* 0x000000ece5e47211 */ /* 0x000fe400078810ff */
[----:B------:R-:W-:Y:S02]  /*8e00*/  LEA.HI.X.SX32 R225, R225, R0, 0x2, P1 ;  /* 0x00000000e1e17211 */ /* 0x000fe400008f16ff */
[----:B------:R-:W-:Y:S02]  /*8e10*/  LEA R230, P1, R231, R236, 0x2 ;  /* 0x000000ece7e67211 */ /* 0x000fe400078210ff */
[----:B------:R-:W-:-:S02]  /*8e20*/  LEA.HI.X.SX32 R227, R227, R0, 0x2, P0 ;  /* 0x00000000e3e37211 */ /* 0x000fc400000f16ff */
[----:B------:R-:W-:Y:S02]  /*8e30*/  LEA.HI.X.SX32 R229, R229, R0, 0x2, P4 ;  /* 0x00000000e5e57211 */ /* 0x000fe400020f16ff */
[-C--:B------:R-:W-:Y:S02]  /*8e40*/  LEA R232, P0, R233, R236.reuse, 0x2 ;  /* 0x000000ece9e87211 */ /* 0x080fe400078010ff */
[----:B------:R-:W-:Y:S02]  /*8e50*/  LEA R234, P4, R235, R236, 0x2 ;  /* 0x000000ecebea7211 */ /* 0x000fe400078810ff */
[----:B------:R-:W-:Y:S02]  /*8e60*/  LEA.HI.X.SX32 R231, R231, R0, 0x2, P1 ;  /* 0x00000000e7e77211 */ /* 0x000fe400008f16ff */
[----:B------:R-:W-:Y:S01]  /*8e70*/  LEA R236, P1, R237, R236, 0x2 ;  /* 0x000000ecedec7211 */ /* 0x000fe200078210ff */
[C---:B------:R-:W-:Y:S01]  /*8e80*/  VIADD R84, R252.reuse, 0xfffffffb ;  /* 0xfffffffbfc547836 */ /* 0x040fe20000000000 */
[-C--:B------:R-:W-:Y:S01]  /*8e90*/  LEA.HI.X.SX32 R233, R233, R0.reuse, 0x2, P0 ;  /* 0x00000000e9e97211 */ /* 0x080fe200000f16ff */
[----:B------:R-:W-:Y:S01]  /*8ea0*/  VIADD R82, R252, 0xfffffffa ;  /* 0xfffffffafc527836 */ /* 0x000fe20000000000 */
[----:B------:R-:W-:-:S02]  /*8eb0*/  LEA.HI.X.SX32 R235, R235, R0, 0x2, P4 ;  /* 0x00000000ebeb7211 */ /* 0x000fc400020f16ff */
[----:B------:R-:W-:Y:S02]  /*8ec0*/  LEA.HI.X.SX32 R237, R237, R0, 0x2, P1 ;  /* 0x00000000eded7211 */ /* 0x000fe400008f16ff */
[----:B------:R-:W-:Y:S01]  /*8ed0*/  IADD3 R85, PT, PT, R252, -0x4, RZ ;  /* 0xfffffffcfc557810 */ /* 0x000fe20007ffe0ff */
[----:B------:R-:W-:Y:S01]  /*8ee0*/  UIADD3 UR11, UPT, UPT, UR10, UR28, URZ ;  /* 0x0000001c0a0b7290 */ /* 0x000fe2000fffe0ff */
[----:B------:R-:W-:Y:S01]  /*8ef0*/  UMOV UR12, 0x1 ;  /* 0x00000001000c7882 */ /* 0x000fe20000000000 */
[----:B-1----:R-:W-:Y:S10]  /*8f00*/  BRA.U UP0, `(.L_x_5) ;  /* 0x0000000100187547 */ /* 0x002ff4000b800000 */
[----:B------:R-:W-:Y:S01]  /*8f10*/  ELECT P0, URZ, PT ;  /* 0x0000000000ff782f */ /* 0x000fe20003800000 */
[----:B------:R-:W-:Y:S01]  /*8f20*/  IMAD.MOV.U32 R0, RZ, RZ, 0x1 ;  /* 0x00000001ff007424 */ /* 0x000fe200078e00ff */
[----:B------:R-:W-:Y:S01]  /*8f30*/  UMOV UR6, 0x40 ;  /* 0x0000004000067882 */ /* 0x000fe20000000000 */
[----:B------:R-:W-:Y:S01]  /*8f40*/  UVIRTCOUNT.DEALLOC.SMPOOL 0x80 ;  /* 0x000000800000784c */ /* 0x000fe20000000000 */
[----:B------:R-:W-:-:S09]  /*8f50*/  ULEA UR6, UR5, UR6, 0x18 ;  /* 0x0000000605067291 */ /* 0x000fd2000f8ec0ff */
[----:B------:R1:W-:Y:S03]  /*8f60*/  @P0 STS.U8 [UR6], R0 ;  /* 0x00000000ff000988 */ /* 0x0003e60008000006 */
.L_x_5:
[----:B------:R-:W-:Y:S01]  /*8f70*/  STTM.x64 tmem[UR11], RZ ;  /* 0x000000ff000079ed */ /* 0x000fe2000834000b */
[----:B------:R-:W-:Y:S01]  /*8f80*/  STTM.x64 tmem[UR11+0x40], RZ ;  /* 0x000040ff000079ed */ /* 0x000fe2000834000b */
[----:B------:R-:W-:Y:S01]  /*8f90*/  STTM.x64 tmem[UR11+0x80], RZ ;  /* 0x000080ff000079ed */ /* 0x000fe2000834000b */
[----:B------:R-:W-:Y:S01]  /*8fa0*/  STTM.x64 tmem[UR11+0xc0], RZ ;  /* 0x0000c0ff000079ed */ /* 0x000fe2000834000b */
[----:B------:R-:W2:Y:S02]  /*8fb0*/  FENCE.VIEW.ASYNC.T ;  /* 0x00000000000073c6 */ /* 0x000ea40000000200 */
[----:B--2---:R-:W-:Y:S01]  /*8fc0*/  VOTEU.ALL UP1, P2 ;  /* 0x0000000000ff7886 */ /* 0x004fe20001020000 */
[----:B------:R-:W2:Y:S01]  /*8fd0*/  LDCU.64 UR16, c[0x0][0x358] ;  /* 0x00006b00ff1077ac */ /* 0x000ea20008000a00 */
[----:B------:R-:W-:Y:S01]  /*8fe0*/  LEA R88, R83, UR7, 0x2 ;  /* 0x0000000753587c11 */ /* 0x000fe2000f8e10ff */
[----:B------:R-:W-:Y:S01]  /*8ff0*/  STL.64 [R1+0x1278], R236 ;  /* 0x001278ec01007387 */ /* 0x000fe20000100a00 */
[----:B-1----:R-:W-:Y:S01]  /*9000*/  IADD3 R0, PT, PT, R252, -0x7, RZ ;  /* 0xfffffff9fc007810 */ /* 0x002fe20007ffe0ff */
[----:B------:R-:W-:Y:S01]  /*9010*/  VOTEU.ALL UP2, P2 ;  /* 0x0000000000ff7886 */ /* 0x000fe20001040000 */
[----:B------:R-:W-:-:S04]  /*9020*/  @!UP1 UIADD3 UR14, UPT, UPT, -UR12, 0x100000, URZ ;  /* 0x001000000c0e9890 */ /* 0x000fc8000fffe1ff */
[----:B------:R-:W-:Y:S02]  /*9030*/  @!UP1 USHF.L.U32 UR15, UR14, 0xb, URZ ;  /* 0x0000000b0e0f9899 */ /* 0x000fe400080006ff */
[----:B------:R-:W-:Y:S01]  /*9040*/  @!UP1 USHF.L.U32 UR14, UR14, 0x1, URZ ;  /* 0x000000010e0e9899 */ /* 0x000fe200080006ff */
[----:B------:R-:W-:Y:S01]  /*9050*/  STL.64 [R1+0x1270], R14 ;  /* 0x0012700e01007387 */ /* 0x000fe20000100a00 */
[----:B------:R-:W-:-:S04]  /*9060*/  @!UP1 UIADD3 UR12, UPT, UPT, -UR12, 0x100000, URZ ;  /* 0x001000000c0c9890 */ /* 0x000fc8000fffe1ff */
[----:B------:R-:W-:Y:S02]  /*9070*/  @!UP1 USHF.L.U32 UR13, UR12, 0xb, URZ ;  /* 0x0000000b0c0d9899 */ /* 0x000fe400080006ff */
[----:B------:R-:W-:Y:S01]  /*9080*/  @!UP1 USHF.L.U32 UR12, UR12, 0x1, URZ ;  /* 0x000000010c0c9899 */ /* 0x000fe200080006ff */
[----:B------:R-:W-:Y:S01]  /*9090*/  VOTEU.ALL UP1, P2 ;  /* 0x0000000000ff7886 */ /* 0x000fe20001020000 */
[--C-:B-----5:R-:W-:Y:S01]  /*90a0*/  IMAD.WIDE R86, R2, 0x4, R240.reuse ;  /* 0x0000000402567825 */ /* 0x120fe200078e02f0 */
[----:B------:R-:W-:Y:S01]  /*90b0*/  BAR.SYNC.DEFER_BLOCKING 0x0 ;  /* 0x0000000000007b1d */ /* 0x000fe20000010000 */
[----:B------:R-:W-:Y:S02]  /*90c0*/  ISETP.GE.U32.AND P1, PT, R82, 0x7fffff7b, PT ;  /* 0x7fffff7b5200780c */ /* 0x000fe40003f26070 */
[----:B------:R-:W-:Y:S01]  /*90d0*/  VIADD R82, R252, 0xfffffff8 ;  /* 0xfffffff8fc527836 */ /* 0x000fe20000000000 */
[----:B------:R-:W-:Y:S01]  /*90e0*/  ISETP.GE.U32.AND P4, PT, R85, 0x7fffff7d, PT ;  /* 0x7fffff7d5500780c */ /* 0x000fe20003f86070 */
[----:B------:R-:W-:Y:S01]  /*90f0*/  IMAD R250, R2, 0x78, RZ ;  /* 0x0000007802fa7824 */ /* 0x000fe200078e02ff */
[----:B------:R-:W-:Y:S01]  /*9100*/  ISETP.GE.U32.AND P0, PT, R84, 0x7fffff7c, PT ;  /* 0x7fffff7c5400780c */ /* 0x000fe20003f06070 */
[----:B------:R-:W-:Y:S01]  /*9110*/  IMAD R246, R2, 0x79, RZ ;  /* 0x0000007902f67824 */ /* 0x000fe200078e02ff */
[----:B------:R1:W-:Y:S01]  /*9120*/  STL.64 [R1+0x11f0], R198 ;  /* 0x0011f0c601007387 */ /* 0x0003e20000100a00 */
[----:B------:R-:W3:Y:S02]  /*9130*/  LDC R89, c[0x0][0x3a0] ;  /* 0x0000e800ff597b82 */ /* 0x000ee40000000800 */
[C---:B------:R-:W-:Y:S01]  /*9140*/  IMAD.WIDE R248, R246.reuse, 0x4, R240 ;  /* 0x00000004f6f87825 */ /* 0x040fe200078e02f0 */
[----:B------:R4:W-:Y:S03]  /*9150*/  STL.64 [R1+0x7e0], R86 ;  /* 0x0007e05601007387 */ /* 0x0009e60000100a00 */
[----:B------:R-:W-:-:S04]  /*9160*/  IMAD.WIDE R246, R246, 0x4, R238 ;  /* 0x00000004f6f67825 */ /* 0x000fc800078e02ee */
[----:B-1----:R-:W-:Y:S01]  /*9170*/  IMAD.WIDE R198, R2, 0x4, R238 ;  /* 0x0000000402c67825 */ /* 0x002fe200078e02ee */
[----:B------:R-:W1:Y:S02]  /*9180*/  FENCE.VIEW.ASYNC.S ;  /* 0x00000000000073c6 */ /* 0x000e640000000000 */
[----:B-1----:R1:W1:Y:S02]  /*9190*/  @!UP1 SYNCS.EXCH.64 URZ, [UR8], UR14 ;  /* 0x0000000e08ff95b2 */ /* 0x0022640008000100 */
[----:B-1----:R-:W-:Y:S06]  /*91a0*/  BAR.SYNC.DEFER_BLOCKING 0x0 ;  /* 0x0000000000007b1d */ /* 0x002fec0000010000 */
[----:B------:R1:W-:Y:S01]  /*91b0*/  STL.64 [R1+0x11f8], R198 ;  /* 0x0011f8c601007387 */ /* 0x0003e20000100a00 */
[----:B------:R1:W2:Y:S03]  /*91c0*/  @!UP2 SYNCS.EXCH.64 URZ, [UR7+0x70008], UR12 ;  /* 0x0700080c07ffa5b2 */ /* 0x0002a60008000100 */
[----:B------:R-:W-:Y:S01]  /*91d0*/  @!PT LDS RZ, [RZ] ;  /* 0x00000000fffff984 */ /* 0x000fe20000000800 */
[----:B------:R-:W-:Y:S01]  /*91e0*/  @!PT LDS RZ, [RZ] ;  /* 0x00000000fffff984 */ /* 0x000fe20000000800 */
[----:B------:R-:W-:Y:S01]  /*91f0*/  @!PT LDS RZ, [RZ] ;  /* 0x00000000fffff984 */ /* 0x000fe20000000800 */
[----:B--2---:R-:W-:Y:S04]  /*9200*/  LDGSTS.E [R88], desc[UR16][R240.64], !P6 ;  /* 0x00000000f0587fae */ /* 0x004fe8000f1a1010 */
[----:B------:R-:W-:Y:S01]  /*9210*/  LDGSTS.E [R88+0x200], desc[UR16][R238.64], !P6 ;  /* 0x00200000ee587fae */ /* 0x000fe2000f1a1010 */
[----:B------:R-:W-:Y:S01]  /*9220*/  ISETP.GE.U32.AND P6, PT, R0, 0x7fffff7a, PT ;  /* 0x7fffff7a0000780c */ /* 0x000fe20003fc6070 */
[----:B------:R-:W-:-:S02]  /*9230*/  IMAD.SHL.U32 R0, R2, 0x2, RZ ;  /* 0x0000000202007824 */ /* 0x000fc400078e00ff */
[----:B------:R4:W-:Y:S02]  /*9240*/  LDGSTS.E [R88+0x400], desc[UR16][R86.64], !P5 ;  /* 0x0040000056587fae */ /* 0x0009e4000e9a1010 */
[--C-:B------:R-:W-:Y:S02]  /*9250*/  IMAD.WIDE R236, R0, 0x4, R240.reuse ;  /* 0x0000000400ec7825 */ /* 0x100fe400078e02f0 */
[----:B------:R1:W-:Y:S01]  /*9260*/  LDGSTS.E [R88+0x600], desc[UR16][R198.64], !P5 ;  /* 0x00600000c6587fae */ /* 0x0003e2000e9a1010 */
[----:B------:R-:W-:Y:S01]  /*9270*/  ISETP.GE.U32.AND P5, PT, R82, 0x7fffff79, PT ;  /* 0x7fffff795200780c */ /* 0x000fe20003fa6070 */
[----:B------:R-:W-:Y:S02]  /*9280*/  IMAD R82, R2, 0x3, RZ ;  /* 0x0000000302527824 */ /* 0x000fe400078e02ff */
[----:B------:R-:W-:Y:S02]  /*9290*/  LDGSTS.E [R88+0x800], desc[UR16][R236.64], !P3 ;  /* 0x00800000ec587fae */ /* 0x000fe4000d9a1010 */
[----:B------:R-:W-:-:S02]  /*92a0*/  IMAD.WIDE R84, R82, 0x4, R240 ;  /* 0x0000000452547825 */ /* 0x000fc400078e02f0 */
[----:B------:R-:W-:Y:S02]  /*92b0*/  STL.64 [R1+0x7d0], R236 ;  /* 0x0007d0ec01007387 */ /* 0x000fe40000100a00 */
[----:B----4-:R-:W-:-:S04]  /*92c0*/  IMAD.WIDE R86, R0, 0x4, R238 ;  /* 0x0000000400567825 */ /* 0x010fc800078e02ee */
[----:B------:R-:W-:Y:S01]  /*92d0*/  VIADD R0, R252, 0xfffffff7 ;  /* 0xfffffff7fc007836 */ /* 0x000fe20000000000 */
[----:B------:R2:W-:Y:S01]  /*92e0*/  LDGSTS.E [R88+0xa00], desc[UR16][R86.64], !P3 ;  /* 0x00a0000056587fae */ /* 0x0005e2000d9a1010 */
[----:B------:R-:W-:Y:S01]  /*92f0*/  IMAD.WIDE R14, R82, 0x4, R238 ;  /* 0x00000004520e7825 */ /* 0x000fe200078e02ee */
[----:B------:R-:W-:Y:S02]  /*9300*/  IADD3 R82, PT, PT, R252, -0xa, RZ ;  /* 0xfffffff6fc527810 */ /* 0x000fe40007ffe0ff */
[----:B------:R-:W-:Y:S01]  /*9310*/  ISETP.GE.U32.AND P3, PT, R0, 0x7fffff78, PT ;  /* 0x7fffff780000780c */ /* 0x000fe20003f66070 */
[----:B------:R-:W-:Y:S01]  /*9320*/  IMAD.SHL.U32 R0, R2, 0x4, RZ ;  /* 0x0000000402007824 */ /* 0x000fe200078e00ff */
[----:B------:R4:W-:Y:S03]  /*9330*/  LDGSTS.E [R88+0xc00], desc[UR16][R84.64], !P4 ;  /* 0x00c0000054587fae */ /* 0x0009e6000e1a1010 */
[----:B-1----:R-:W-:Y:S01]  /*9340*/  IMAD.WIDE R198, R0, 0x4, R240 ;  /* 0x0000000400c67825 */ /* 0x002fe200078e02f0 */
[----:B------:R2:W-:Y:S04]  /*9350*/  STL.64 [R1+0x7c0], R86 ;  /* 0x0007c05601007387 */ /* 0x0005e80000100a00 */
[----:B------:R1:W-:Y:S01]  /*9360*/  LDGSTS.E [R88+0xe00], desc[UR16][R14.64], !P4 ;  /* 0x00e000000e587fae */ /* 0x0003e2000e1a1010 */
[----:B------:R-:W-:Y:S01]  /*9370*/  ISETP.GE.U32.AND P4, PT, R82, 0x7fffff77, PT ;  /* 0x7fffff775200780c */ /* 0x000fe20003f86070 */
[----:B------:R-:W-:-:S02]  /*9380*/  IMAD R82, R2, 0x5, RZ ;  /* 0x0000000502527824 */ /* 0x000fc400078e02ff */
[----:B------:R4:W-:Y:S01]  /*9390*/  STL.64 [R1+0x7b0], R84 ;  /* 0x0007b05401007387 */ /* 0x0009e20000100a00 */
[----:B--2---:R-:W-:-:S03]  /*93a0*/  IMAD.WIDE R86, R0, 0x4, R238 ;  /* 0x0000000400567825 */ /* 0x004fc600078e02ee */
[----:B------:R2:W-:Y:S01]  /*93b0*/  LDGSTS.E [R88+0x1000], desc[UR16][R198.64], !P0 ;  /* 0x01000000c6587fae */ /* 0x0005e2000c1a1010 */
[----:B------:R-:W-:-:S03]  /*93c0*/  VIADD R0, R252, 0xfffffff5 ;  /* 0xfffffff5fc007836 */ /* 0x000fc60000000000 */
[----:B------:R1:W-:Y:S01]  /*93d0*/  STL.64 [R1+0x7a8], R14 ;  /* 0x0007a80e01007387 */ /* 0x0003e20000100a00 */
[----:B----4-:R-:W-:-:S03]  /*93e0*/  IMAD.WIDE R84, R82, 0x4, R240 ;  /* 0x0000000452547825 */ /* 0x010fc600078e02f0 */
[----:B------:R4:W-:Y:S01]  /*93f0*/  LDGSTS.E [R88+0x1200], desc[UR16][R86.64], !P0 ;  /* 0x0120000056587fae */ /* 0x0009e2000c1a1010 */
[----:B------:R-:W-:Y:S01]  /*9400*/  ISETP.GE.U32.AND P0, PT, R0, 0x7fffff76, PT ;  /* 0x7fffff760000780c */ /* 0x000fe20003f06070 */
[----:B------:R-:W-:Y:S02]  /*9410*/  IMAD R0, R2, 0x6, RZ ;  /* 0x0000000602007824 */ /* 0x000fe400078e02ff */
[----:B------:R2:W-:Y:S01]  /*9420*/  STL.64 [R1+0x7a0], R198 ;  /* 0x0007a0c601007387 */ /* 0x0005e20000100a00 */
[----:B-1----:R-:W-:-:S03]  /*9430*/  IMAD.WIDE R14, R82, 0x4, R238 ;  /* 0x00000004520e7825 */ /* 0x002fc600078e02ee */
[----:B------:R1:W-:Y:S01]  /*9440*/  LDGSTS.E [R88+0x1400], desc[UR16][R84.64], !P1 ;  /* 0x0140000054587fae */ /* 0x0003e2000c9a1010 */
[----:B------:R-:W-:-:S03]  /*9450*/  VIADD R82, R252, 0xfffffff4 ;  /* 0xfffffff4fc527836 */ /* 0x000fc60000000000 */
[----:B------:R4:W-:Y:S01]  /*9460*/  STL.64 [R1+0x790], R86 ;  /* 0x0007905601007387 */ /* 0x0009e20000100a00 */
[----:B--2---:R-:W-:-:S03]  /*9470*/  IMAD.WIDE R198, R0, 0x4, R240 ;  /* 0x0000000400c67825 */ /* 0x004fc600078e02f0 */
[----:B------:R2:W-:Y:S01]  /*9480*/  LDGSTS.E [R88+0x1600], desc[UR16][R14.64], !P1 ;  /* 0x016000000e587fae */ /* 0x0005e2000c9a1010 */
[----:B------:R-:W-:Y:S01]  /*9490*/  ISETP.GE.U32.AND P1, PT, R82, 0x7fffff75, PT ;  /* 0x7fffff755200780c */ /* 0x000fe20003f26070 */
[----:B------:R-:W-:Y:S02]  /*94a0*/  IMAD R82, R2, 0x7, RZ ;  /* 0x0000000702527824 */ /* 0x000fe400078e02ff */
[----:B------:R1:W-:Y:S01]  /*94b0*/  STL.64 [R1+0x780], R84 ;  /* 0x0007805401007387 */ /* 0x0003e20000100a00 */
[----:B----4-:R-:W-:Y:S01]  /*94c0*/  IMAD.WIDE R86, R0, 0x4, R238 ;  /* 0x0000000400567825 */ /* 0x010fe200078e02ee */
[----:B------:R-:W-:Y:S02]  /*94d0*/  IADD3 R0, PT, PT, R252, -0xd, RZ ;  /* 0xfffffff3fc007810 */ /* 0x000fe40007ffe0ff */
[----:B------:R4:W-:Y:S04]  /*94e0*/  LDGSTS.E [R88+0x1800], desc[UR16][R198.64], !P6 ;  /* 0x01800000c6587fae */ /* 0x0009e8000f1a1010 */
[----:B------:R2:W-:Y:S01]  /*94f0*/  STL.64 [R1+0x778], R14 ;  /* 0x0007780e01007387 */ /* 0x0005e20000100a00 */
[----:B-1----:R-:W-:-:S03]  /*9500*/  IMAD.WIDE R84, R82, 0x4, R240 ;  /* 0x0000000452547825 */ /* 0x002fc600078e02f0 */
[----:B------:R1:W-:Y:S01]  /*9510*/  LDGSTS.E [R88+0x1a00], desc[UR16][R86.64], !P6 ;  /* 0x01a0000056587fae */ /* 0x0003e2000f1a1010 */
[----:B------:R-:W-:Y:S01]  /*9520*/  ISETP.GE.U32.AND P6, PT, R0, 0x7fffff74, PT ;  /* 0x7fffff740000780c */ /* 0x000fe20003fc6070 */
[----:B------:R-:W-:Y:S02]  /*9530*/  IMAD.SHL.U32 R0, R2, 0x8, RZ ;  /* 0x0000000802007824 */ /* 0x000fe400078e00ff */
        /* <DEDUP_REMOVED lines=26> */
[----:B------:R-:W-:Y:S02]  /*96e0*/  IMAD R82, R2, 0xb, RZ ;  /* 0x0000000b02527824 */ /* 0x000fe400078e02ff */
        /* <DEDUP_REMOVED lines=19> */
[----:B----4-:R-:W-:-:S03]  /*9820*/  IMAD.WIDE R86, R0, 0x4, R238 ;  /* 0x0000000400567825 */ /* 0x010fc600078e02ee */
[----:B------:R4:W-:Y:S01]  /*9830*/  LDGSTS.E [R88+0x3000], desc[UR16][R198.64], !P6 ;  /* 0x03000000c6587fae */ /* 0x0009e2000f1a1010 */
[----:B------:R-:W-:-:S03]  /*9840*/  VIADD R0, R252, 0xffffffed ;  /* 0xffffffedfc007836 */ /* 0x000fc60000000000 */
[----:B------:R2:W-:Y:S01]  /*9850*/  STL.64 [R1+0x700], R14 ;  /* 0x0007000e01007387 */ /* 0x0005e20000100a00 */
[----:B-1----:R-:W-:-:S03]  /*9860*/  IMAD.WIDE R84, R82, 0x4, R240 ;  /* 0x0000000452547825 */ /* 0x002fc600078e02f0 */
[----:B------:R1:W-:Y:S01]  /*9870*/  LDGSTS.E [R88+0x3200], desc[UR16][R86.64], !P6 ;  /* 0x0320000056587fae */ /* 0x0003e2000f1a1010 */
[----:B------:R-:W-:Y:S01]  /*9880*/  ISETP.GE.U32.AND P6, PT, R0, 0x7fffff6e, PT ;  /* 0x7fffff6e0000780c */ /* 0x000fe20003fc6070 */
[----:B------:R-:W-:Y:S02]  /*9890*/  IMAD R0, R2, 0xe, RZ ;  /* 0x0000000e02007824 */ /* 0x000fe400078e02ff */
[----:B------:R4:W-:Y:S01]  /*98a0*/  STL.64 [R1+0x6f0], R198 ;  /* 0x0006f0c601007387 */ /* 0x0009e20000100a00 */
[----:B--2---:R-:W-:Y:S01]  /*98b0*/  IMAD.WIDE R14, R82, 0x4, R238 ;  /* 0x00000004520e7825 */ /* 0x004fe200078e02ee */
[----:B------:R-:W-:Y:S02]  /*98c0*/  IADD3 R82, PT, PT, R252, -0x14, RZ ;  /* 0xffffffecfc527810 */ /* 0x000fe40007ffe0ff */
[----:B------:R2:W-:Y:S04]  /*98d0*/  LDGSTS.E [R88+0x3400], desc[UR16][R84.64], !P5 ;  /* 0x0340000054587fae */ /* 0x0005e8000e9a1010 */
        /* <DEDUP_REMOVED lines=13> */
[----:B------:R-:W-:Y:S02]  /*99b0*/  IMAD.SHL.U32 R0, R2, 0x10, RZ ;  /* 0x0000001002007824 */ /* 0x000fe400078e00ff */
        /* <DEDUP_REMOVED lines=46> */
[----:B-1----:R-:W-:Y:S01]  /*9ca0*/  IMAD.WIDE R86, R0, 0x4, R238 ;  /* 0x0000000400567825 */ /* 0x002fe200078e02ee */
[----:B------:R-:W-:Y:S02]  /*9cb0*/  IADD3 R0, PT, PT, R252, -0x1b, RZ ;  /* 0xffffffe5fc007810 */ /* 0x000fe40007ffe0ff */
[----:B------:R1:W-:Y:S04]  /*9cc0*/  LDGSTS.E [R88+0x5000], desc[UR16][R198.64], !P3 ;  /* 0x05000000c6587fae */ /* 0x0003e8000d9a1010 */
        /* <DEDUP_REMOVED lines=93> */
[----:B------:R-:W-:Y:S02]  /*a2a0*/  ISETP.GE.U32.AND P6, PT, R0, 0x7fffff5c, PT ;  /* 0x7fffff5c0000780c */ /* 0x000fe40003fc6070 */
[----:B------:R-:W-:Y:S01]  /*a2b0*/  SHF.L.U32 R0, R2, 0x5, RZ ;  /* 0x0000000502007819 */ /* 0x000fe200000006ff */
[----:B------:R1:W-:Y:S01]  /*a2c0*/  LDGSTS.E [R88+0x7c00], desc[UR16][R84.64], !P5 ;  /* 0x07c0000054587fae */ /* 0x0003e2000e9a1010 */
[----:B--2---:R-:W-:-:S03]  /*a2d0*/  IMAD.WIDE R14, R82, 0x4, R238 ;  /* 0x00000004520e7825 */ /* 0x004fc600078e02ee */
[----:B------:R4:W-:Y:S01]  /*a2e0*/  STL.64 [R1+0x5a8], R198 ;  /* 0x0005a8c601007387 */ /* 0x0009e20000100a00 */
[----:B------:R-:W-:-:S03]  /*a2f0*/  VIADD R82, R252, 0xffffffda ;  /* 0xffffffdafc527836 */ /* 0x000fc60000000000 */
[----:B------:R2:W-:Y:S04]  /*a300*/  LDGSTS.E [R88+0x7e00], desc[UR16][R14.64], !P5 ;  /* 0x07e000000e587fae */ /* 0x0005e8000e9a1010 */
[----:B------:R1:W-:Y:S01]  /*a310*/  STL.64 [R1+0x5a0], R86 ;  /* 0x0005a05601007387 */ /* 0x0003e20000100a00 */
[----:B------:R-:W-:Y:S01]  /*a320*/  ISETP.GE.U32.AND P5, PT, R82, 0x7fffff5b, PT ;  /* 0x7fffff5b5200780c */ /* 0x000fe20003fa6070 */
[----:B------:R-:W-:Y:S02]  /*a330*/  IMAD R82, R2, 0x21, RZ ;  /* 0x0000002102527824 */ /* 0x000fe400078e02ff */
[C---:B----4-:R-:W-:Y:S01]  /*a340*/  IMAD.WIDE R198, R0.reuse, 0x4, R240 ;  /* 0x0000000400c67825 */ /* 0x050fe200078e02f0 */
[----:B------:R4:W-:Y:S04]  /*a350*/  STL.64 [R1+0x598], R84 ;  /* 0x0005985401007387 */ /* 0x0009e80000100a00 */
[----:B------:R2:W-:Y:S01]  /*a360*/  STL.64 [R1+0x590], R14 ;  /* 0x0005900e01007387 */ /* 0x0005e20000100a00 */
[----:B-1----:R-:W-:-:S03]  /*a370*/  IMAD.WIDE R86, R0, 0x4, R238 ;  /* 0x0000000400567825 */ /* 0x002fc600078e02ee */
[----:B------:R1:W-:Y:S01]  /*a380*/  LDGSTS.E [R88+0x8000], desc[UR16][R198.64], !P3 ;  /* 0x08000000c6587fae */ /* 0x0003e2000d9a1010 */
[----:B------:R-:W-:-:S03]  /*a390*/  VIADD R0, R252, 0xffffffd9 ;  /* 0xffffffd9fc007836 */ /* 0x000fc60000000000 */
[----:B------:R1:W-:Y:S01]  /*a3a0*/  LDGSTS.E [R88+0x8200], desc[UR16][R86.64], !P3 ;  /* 0x0820000056587fae */ /* 0x0003e2000d9a1010 */
[----:B----4-:R-:W-:Y:S01]  /*a3b0*/  IMAD.WIDE R84, R82, 0x4, R240 ;  /* 0x0000000452547825 */ /* 0x010fe200078e02f0 */
[----:B------:R-:W-:-:S03]  /*a3c0*/  ISETP.GE.U32.AND P3, PT, R0, 0x7fffff5a, PT ;  /* 0x7fffff5a0000780c */ /* 0x000fc60003f66070 */
[----:B--2---:R-:W-:Y:S01]  /*a3d0*/  IMAD.WIDE R14, R82, 0x4, R238 ;  /* 0x00000004520e7825 */ /* 0x004fe200078e02ee */
[----:B------:R2:W-:Y:S03]  /*a3e0*/  LDGSTS.E [R88+0x8400], desc[UR16][R84.64], !P4 ;  /* 0x0840000054587fae */ /* 0x0005e6000e1a1010 */
[----:B------:R-:W-:Y:S01]  /*a3f0*/  VIADD R82, R252, 0xffffffd8 ;  /* 0xffffffd8fc527836 */ /* 0x000fe20000000000 */
[----:B------:R1:W-:Y:S01]  /*a400*/  STL.64 [R1+0x588], R198 ;  /* 0x000588c601007387 */ /* 0x0003e20000100a00 */
[----:B------:R-:W-:-:S03]  /*a410*/  IMAD R0, R2, 0x22, RZ ;  /* 0x0000002202007824 */ /* 0x000fc600078e02ff */
[----:B------:R4:W-:Y:S01]  /*a420*/  LDGSTS.E [R88+0x8600], desc[UR16][R14.64], !P4 ;  /* 0x086000000e587fae */ /* 0x0009e2000e1a1010 */
[----:B------:R-:W-:Y:S01]  /*a430*/  ISETP.GE.U32.AND P4, PT, R82, 0x7fffff59, PT ;  /* 0x7fffff595200780c */ /* 0x000fe20003f86070 */
[----:B------:R-:W-:Y:S02]  /*a440*/  IMAD R82, R2, 0x23, RZ ;  /* 0x0000002302527824 */ /* 0x000fe400078e02ff */
[----:B------:R2:W-:Y:S01]  /*a450*/  STL.64 [R1+0x580], R86 ;  /* 0x0005805601007387 */ /* 0x0005e20000100a00 */
[----:B-1----:R-:W-:-:S03]  /*a460*/  IMAD.WIDE R198, R0, 0x4, R240 ;  /* 0x0000000400c67825 */ /* 0x002fc600078e02f0 */
[----:B------:R1:W-:Y:S04]  /*a470*/  STL.64 [R1+0x578], R84 ;  /* 0x0005785401007387 */ /* 0x0003e80000100a00 */
[----:B------:R4:W-:Y:S01]  /*a480*/  STL.64 [R1+0x570], R14 ;  /* 0x0005700e01007387 */ /* 0x0009e20000100a00 */
[----:B--2---:R-:W-:-:S03]  /*a490*/  IMAD.WIDE R86, R0, 0x4, R238 ;  /* 0x0000000400567825 */ /* 0x004fc600078e02ee */
[----:B------:R2:W-:Y:S01]  /*a4a0*/  LDGSTS.E [R88+0x8800], desc[UR16][R198.64], !P0 ;  /* 0x08800000c6587fae */ /* 0x0005e2000c1a1010 */
[----:B------:R-:W-:-:S03]  /*a4b0*/  VIADD R0, R252, 0xffffffd7 ;  /* 0xffffffd7fc007836 */ /* 0x000fc60000000000 */
[----:B------:R2:W-:Y:S01]  /*a4c0*/  LDGSTS.E [R88+0x8a00], desc[UR16][R86.64], !P0 ;  /* 0x08a0000056587fae */ /* 0x0005e2000c1a1010 */
[----:B-1----:R-:W-:Y:S01]  /*a4d0*/  IMAD.WIDE R84, R82, 0x4, R240 ;  /* 0x0000000452547825 */ /* 0x002fe200078e02f0 */
[----:B------:R-:W-:-:S03]  /*a4e0*/  ISETP.GE.U32.AND P0, PT, R0, 0x7fffff58, PT ;  /* 0x7fffff580000780c */ /* 0x000fc60003f06070 */
[----:B----4-:R-:W-:Y:S01]  /*a4f0*/  IMAD.WIDE R14, R82, 0x4, R238 ;  /* 0x00000004520e7825 */ /* 0x010fe200078e02ee */
[----:B------:R-:W-:Y:S01]  /*a500*/  IADD3 R82, PT, PT, R252, -0x2a, RZ ;  /* 0xffffffd6fc527810 */ /* 0x000fe20007ffe0ff */
[----:B------:R1:W-:Y:S02]  /*a510*/  LDGSTS.E [R88+0x8c00], desc[UR16][R84.64], !P1 ;  /* 0x08c0000054587fae */ /* 0x0003e4000c9a1010 */
[----:B------:R-:W-:Y:S02]  /*a520*/  IMAD R0, R2, 0x24, RZ ;  /* 0x0000002402007824 */ /* 0x000fe400078e02ff */
[----:B------:R2:W-:Y:S04]  /*a530*/  STL.64 [R1+0x568], R198 ;  /* 0x000568c601007387 */ /* 0x0005e80000100a00 */
[----:B------:R4:W-:Y:S01]  /*a540*/  LDGSTS.E [R88+0x8e00], desc[UR16][R14.64], !P1 ;  /* 0x08e000000e587fae */ /* 0x0009e2000c9a1010 */
[----:B------:R-:W-:Y:S01]  /*a550*/  ISETP.GE.U32.AND P1, PT, R82, 0x7fffff57, PT ;  /* 0x7fffff575200780c */ /* 0x000fe20003f26070 */
[----:B------:R-:W-:-:S02]  /*a560*/  IMAD R82, R2, 0x25, RZ ;  /* 0x0000002502527824 */ /* 0x000fc400078e02ff */
[----:B------:R1:W-:Y:S01]  /*a570*/  STL.64 [R1+0x560], R86 ;  /* 0x0005605601007387 */ /* 0x0003e20000100a00 */
[----:B--2---:R-:W-:-:S03]  /*a580*/  IMAD.WIDE R198, R0, 0x4, R240 ;  /* 0x0000000400c67825 */ /* 0x004fc600078e02f0 */
[----:B------:R2:W-:Y:S04]  /*a590*/  STL.64 [R1+0x558], R84 ;  /* 0x0005585401007387 */ /* 0x0005e80000100a00 */
[----:B------:R4:W-:Y:S01]  /*a5a0*/  STL.64 [R1+0x550], R14 ;  /* 0x0005500e01007387 */ /* 0x0009e20000100a00 */
[----:B-1----:R-:W-:-:S03]  /*a5b0*/  IMAD.WIDE R86, R0, 0x4, R238 ;  /* 0x0000000400567825 */ /* 0x002fc600078e02ee */
[----:B------:R1:W-:Y:S01]  /*a5c0*/  LDGSTS.E [R88+0x9000], desc[UR16][R198.64], !P6 ;  /* 0x09000000c6587fae */ /* 0x0003e2000f1a1010 */
[----:B------:R-:W-:-:S03]  /*a5d0*/  VIADD R0, R252, 0xffffffd5 ;  /* 0xffffffd5fc007836 */ /* 0x000fc60000000000 */
[----:B------:R1:W-:Y:S01]  /*a5e0*/  LDGSTS.E [R88+0x9200], desc[UR16][R86.64], !P6 ;  /* 0x0920000056587fae */ /* 0x0003e2000f1a1010 */
[----:B--2---:R-:W-:Y:S01]  /*a5f0*/  IMAD.WIDE R84, R82, 0x4, R240 ;  /* 0x0000000452547825 */ /* 0x004fe200078e02f0 */
[----:B------:R-:W-:-:S03]  /*a600*/  ISETP.GE.U32.AND P6, PT, R0, 0x7fffff56, PT ;  /* 0x7fffff560000780c */ /* 0x000fc60003fc6070 */
[----:B----4-:R-:W-:Y:S01]  /*a610*/  IMAD.WIDE R14, R82, 0x4, R238 ;  /* 0x00000004520e7825 */ /* 0x010fe200078e02ee */
        /* <DEDUP_REMOVED lines=210> */
[----:B------:R-:W-:Y:S01]  /*b340*/  LDGSTS.E [R88+0xf000], desc[UR16][R198.64], !P6 ;  /* 0x0f000000c6587fae */ /* 0x000fe2000f1a1010 */
[----:B------:R-:W-:-:S03]  /*b350*/  VIADD R0, R252, 0xffffffbd ;  /* 0xffffffbdfc007836 */ /* 0x000fc60000000000 */
[----:B------:R1:W-:Y:S01]  /*b360*/  LDGSTS.E [R88+0xf200], desc[UR16][R86.64], !P6 ;  /* 0x0f20000056587fae */ /* 0x0003e2000f1a1010 */
[----:B--2---:R-:W-:Y:S01]  /*b370*/  IMAD.WIDE R84, R82, 0x4, R240 ;  /* 0x0000000452547825 */ /* 0x004fe200078e02f0 */
[----:B------:R-:W-:-:S03]  /*b380*/  ISETP.GE.U32.AND P6, PT, R0, 0x7fffff3e, PT ;  /* 0x7fffff3e0000780c */ /* 0x000fc60003fc6070 */
[----:B----4-:R-:W-:Y:S01]  /*b390*/  IMAD.WIDE R14, R82, 0x4, R238 ;  /* 0x00000004520e7825 */ /* 0x010fe200078e02ee */
[----:B------:R-:W-:Y:S03]  /*b3a0*/  STL.64 [R1+0x3c8], R198 ;  /* 0x0003c8c601007387 */ /* 0x000fe60000100a00 */
[----:B------:R-:W-:Y:S01]  /*b3b0*/  IMAD R0, R2, 0x3e, RZ ;  /* 0x0000003e02007824 */ /* 0x000fe200078e02ff */
[----:B------:R1:W-:Y:S01]  /*b3c0*/  STL.64 [R1+0x3c0], R86 ;  /* 0x0003c05601007387 */ /* 0x0003e20000100a00 */
[----:B------:R-:W-:-:S03]  /*b3d0*/  VIADD R82, R252, 0xffffffbc ;  /* 0xffffffbcfc527836 */ /* 0x000fc60000000000 */
[----:B------:R2:W-:Y:S04]  /*b3e0*/  STL.64 [R1+0x3b8], R84 ;  /* 0x0003b85401007387 */ /* 0x0005e80000100a00 */
[----:B------:R2:W-:Y:S04]  /*b3f0*/  LDGSTS.E [R88+0xf400], desc[UR16][R84.64], !P5 ;  /* 0x0f40000054587fae */ /* 0x0005e8000e9a1010 */
[----:B------:R4:W-:Y:S01]  /*b400*/  STL.64 [R1+0x3b0], R14 ;  /* 0x0003b00e01007387 */ /* 0x0009e20000100a00 */
[----:B-1----:R-:W-:-:S03]  /*b410*/  IMAD.WIDE R86, R0, 0x4, R240 ;  /* 0x0000000400567825 */ /* 0x002fc600078e02f0 */
[----:B------:R4:W-:Y:S01]  /*b420*/  LDGSTS.E [R88+0xf600], desc[UR16][R14.64], !P5 ;  /* 0x0f6000000e587fae */ /* 0x0009e2000e9a1010 */
[----:B------:R-:W-:Y:S02]  /*b430*/  ISETP.GE.U32.AND P5, PT, R82, 0x7fffff3d, PT ;  /* 0x7fffff3d5200780c */ /* 0x000fe40003fa6070 */
[----:B------:R-:W-:Y:S01]  /*b440*/  SHF.L.U32 R82, R2, 0x6, RZ ;  /* 0x0000000602527819 */ /* 0x000fe200000006ff */
[----:B------:R1:W-:Y:S01]  /*b450*/  LDGSTS.E [R88+0xf800], desc[UR16][R86.64], !P3 ;  /* 0x0f80000056587fae */ /* 0x0003e2000d9a1010 */
[----:B--2---:R-:W-:-:S03]  /*b460*/  VIADD R84, R252, 0xffffffbb ;  /* 0xffffffbbfc547836 */ /* 0x004fc60000000000 */
[----:B------:R1:W-:Y:S01]  /*b470*/  STL.64 [R1+0x3a8], R86 ;  /* 0x0003a85601007387 */ /* 0x0003e20000100a00 */
[----:B----4-:R-:W-:-:S04]  /*b480*/  IMAD.WIDE R14, R0, 0x4, R238 ;  /* 0x00000004000e7825 */ /* 0x010fc800078e02ee */
[----:B------:R-:W-:Y:S01]  /*b490*/  IMAD R0, R2, 0x3f, RZ ;  /* 0x0000003f02007824 */ /* 0x000fe200078e02ff */
[----:B------:R2:W-:Y:S01]  /*b4a0*/  LDGSTS.E [R88+0xfa00], desc[UR16][R14.64], !P3 ;  /* 0x0fa000000e587fae */ /* 0x0005e2000d9a1010 */
[----:B------:R-:W-:Y:S02]  /*b4b0*/  ISETP.GE.U32.AND P3, PT, R84, 0x7fffff3c, PT ;  /* 0x7fffff3c5400780c */ /* 0x000fe40003f66070 */
[C---:B------:R-:W-:Y:S01]  /*b4c0*/  IMAD.WIDE R236, R0.reuse, 0x4, R240 ;  /* 0x0000000400ec7825 */ /* 0x040fe200078e02f0 */
[----:B------:R2:W-:Y:S03]  /*b4d0*/  STL.64 [R1+0x3a0], R14 ;  /* 0x0003a00e01007387 */ /* 0x0005e60000100a00 */
[----:B------:R-:W-:Y:S01]  /*b4e0*/  IMAD.WIDE R198, R0, 0x4, R238 ;  /* 0x0000000400c67825 */ /* 0x000fe200078e02ee */
[----:B------:R-:W-:Y:S03]  /*b4f0*/  LDGSTS.E [R88+0xfc00], desc[UR16][R236.64], !P4 ;  /* 0x0fc00000ec587fae */ /* 0x000fe6000e1a1010 */
[----:B------:R-:W-:Y:S01]  /*b500*/  VIADD R0, R252, 0xffffffba ;  /* 0xffffffbafc007836 */ /* 0x000fe20000000000 */
[----:B------:R4:W-:Y:S01]  /*b510*/  LDGSTS.E [R88+0xfe00], desc[UR16][R198.64], !P4 ;  /* 0x0fe00000c6587fae */ /* 0x0009e2000e1a1010 */
[----:B-1----:R-:W-:-:S03]  /*b520*/  IMAD.WIDE R86, R82, 0x4, R240 ;  /* 0x0000000452567825 */ /* 0x002fc600078e02f0 */
[----:B------:R-:W-:Y:S01]  /*b530*/  ISETP.GE.U32.AND P4, PT, R0, 0x7fffff3b, PT ;  /* 0x7fffff3b0000780c */ /* 0x000fe20003f86070 */
[----:B--2---:R-:W-:Y:S01]  /*b540*/  IMAD.WIDE R14, R82, 0x4, R238 ;  /* 0x00000004520e7825 */ /* 0x004fe200078e02ee */
[----:B------:R-:W-:Y:S03]  /*b550*/  STL.64 [R1+0x398], R236 ;  /* 0x000398ec01007387 */ /* 0x000fe60000100a00 */
[----:B------:R-:W-:Y:S01]  /*b560*/  IMAD R0, R2, 0x41, RZ ;  /* 0x0000004102007824 */ /* 0x000fe200078e02ff */
[----:B------:R4:W-:Y:S01]  /*b570*/  STL.64 [R1+0x390], R198 ;  /* 0x000390c601007387 */ /* 0x0009e20000100a00 */
[----:B------:R-:W-:-:S03]  /*b580*/  VIADD R82, R252, 0xffffffb9 ;  /* 0xffffffb9fc527836 */ /* 0x000fc60000000000 */
[----:B------:R1:W-:Y:S04]  /*b590*/  STL.64 [R1+0x388], R86 ;  /* 0x0003885601007387 */ /* 0x0003e80000100a00 */
[----:B------:R1:W-:Y:S01]  /*b5a0*/  LDGSTS.E [R88+0x10000], desc[UR16][R86.64], !P0 ;  /* 0x1000000056587fae */ /* 0x0003e2000c1a1010 */
[----:B----4-:R-:W-:-:S03]  /*b5b0*/  IMAD.WIDE R198, R0, 0x4, R240 ;  /* 0x0000000400c67825 */ /* 0x010fc600078e02f0 */
[----:B------:R2:W-:Y:S01]  /*b5c0*/  LDGSTS.E [R88+0x10200], desc[UR16][R14.64], !P0 ;  /* 0x102000000e587fae */ /* 0x0005e2000c1a1010 */
[----:B------:R-:W-:Y:S01]  /*b5d0*/  ISETP.GE.U32.AND P0, PT, R82, 0x7fffff3a, PT ;  /* 0x7fffff3a5200780c */ /* 0x000fe20003f06070 */
[----:B------:R-:W-:Y:S02]  /*b5e0*/  IMAD R82, R2, 0x42, RZ ;  /* 0x0000004202527824 */ /* 0x000fe400078e02ff */
[----:B------:R4:W-:Y:S01]  /*b5f0*/  LDGSTS.E [R88+0x10400], desc[UR16][R198.64], !P1 ;  /* 0x10400000c6587fae */ /* 0x0009e2000c9a1010 */
[----:B-1----:R-:W-:-:S03]  /*b600*/  IMAD.WIDE R86, R0, 0x4, R238 ;  /* 0x0000000400567825 */ /* 0x002fc600078e02ee */
[----:B------:R2:W-:Y:S01]  /*b610*/  STL.64 [R1+0x380], R14 ;  /* 0x0003800e01007387 */ /* 0x0005e20000100a00 */
[----:B------:R-:W-:-:S03]  /*b620*/  VIADD R0, R252, 0xffffffb8 ;  /* 0xffffffb8fc007836 */ /* 0x000fc60000000000 */
[----:B------:R1:W-:Y:S01]  /*b630*/  LDGSTS.E [R88+0x10600], desc[UR16][R86.64], !P1 ;  /* 0x1060000056587fae */ /* 0x0003e2000c9a1010 */
[----:B------:R-:W-:Y:S01]  /*b640*/  IMAD.WIDE R84, R82, 0x4, R240 ;  /* 0x0000000452547825 */ /* 0x000fe200078e02f0 */
[----:B------:R-:W-:-:S03]  /*b650*/  ISETP.GE.U32.AND P1, PT, R0, 0x7fffff39, PT ;  /* 0x7fffff390000780c */ /* 0x000fc60003f26070 */
[----:B------:R-:W-:Y:S01]  /*b660*/  IMAD R0, R2, 0x43, RZ ;  /* 0x0000004302007824 */ /* 0x000fe200078e02ff */
[----:B------:R4:W-:Y:S01]  /*b670*/  STL.64 [R1+0x378], R198 ;  /* 0x000378c601007387 */ /* 0x0009e20000100a00 */
[----:B--2---:R-:W-:Y:S01]  /*b680*/  IMAD.WIDE R14, R82, 0x4, R238 ;  /* 0x00000004520e7825 */ /* 0x004fe200078e02ee */
[----:B------:R-:W-:Y:S02]  /*b690*/  IADD3 R82, PT, PT, R252, -0x49, RZ ;  /* 0xffffffb7fc527810 */ /* 0x000fe40007ffe0ff */
[----:B------:R1:W-:Y:S04]  /*b6a0*/  STL.64 [R1+0x370], R86 ;  /* 0x0003705601007387 */ /* 0x0003e80000100a00 */
[----:B------:R2:W-:Y:S01]  /*b6b0*/  LDGSTS.E [R88+0x10800], desc[UR16][R84.64], !P6 ;  /* 0x1080000054587fae */ /* 0x0005e2000f1a1010 */
[----:B----4-:R-:W-:-:S03]  /*b6c0*/  IMAD.WIDE R198, R0, 0x4, R240 ;  /* 0x0000000400c67825 */ /* 0x010fc600078e02f0 */
[----:B------:R4:W-:Y:S01]  /*b6d0*/  LDGSTS.E [R88+0x10a00], desc[UR16][R14.64], !P6 ;  /* 0x10a000000e587fae */ /* 0x0009e2000f1a1010 */
[----:B------:R-:W-:Y:S01]  /*b6e0*/  ISETP.GE.U32.AND P6, PT, R82, 0x7fffff38, PT ;  /* 0x7fffff385200780c */ /* 0x000fe20003fc6070 */
[----:B-1----:R-:W-:Y:S02]  /*b6f0*/  IMAD.WIDE R86, R0, 0x4, R238 ;  /* 0x0000000400567825 */ /* 0x002fe400078e02ee */
[----:B------:R1:W-:Y:S02]  /*b700*/  LDGSTS.E [R88+0x10c00], desc[UR16][R198.64], !P5 ;  /* 0x10c00000c6587fae */ /* 0x0003e4000e9a1010 */
[----:B------:R-:W-:Y:S02]  /*b710*/  VIADD R0, R252, 0xffffffb6 ;  /* 0xffffffb6fc007836 */ /* 0x000fe40000000000 */
[----:B------:R2:W-:Y:S01]  /*b720*/  STL.64 [R1+0x368], R84 ;  /* 0x0003685401007387 */ /* 0x0005e20000100a00 */
[----:B------:R-:W-:-:S03]  /*b730*/  IMAD R82, R2, 0x44, RZ ;  /* 0x0000004402527824 */ /* 0x000fc600078e02ff */
[----:B------:R1:W-:Y:S01]  /*b740*/  LDGSTS.E [R88+0x10e00], desc[UR16][R86.64], !P5 ;  /* 0x10e0000056587fae */ /* 0x0003e2000e9a1010 */
[----:B------:R-:W-:Y:S01]  /*b750*/  ISETP.GE.U32.AND P5, PT, R0, 0x7fffff37, PT ;  /* 0x7fffff370000780c */ /* 0x000fe20003fa6070 */
[----:B------:R-:W-:Y:S02]  /*b760*/  IMAD R0, R2, 0x45, RZ ;  /* 0x0000004502007824 */ /* 0x000fe400078e02ff */
[----:B------:R4:W-:Y:S01]  /*b770*/  STL.64 [R1+0x360], R14 ;  /* 0x0003600e01007387 */ /* 0x0009e20000100a00 */
[----:B--2---:R-:W-:-:S03]  /*b780*/  IMAD.WIDE R84, R82, 0x4, R240 ;  /* 0x0000000452547825 */ /* 0x004fc600078e02f0 */
[----:B------:R1:W-:Y:S04]  /*b790*/  STL.64 [R1+0x358], R198 ;  /* 0x000358c601007387 */ /* 0x0003e80000100a00 */
[----:B------:R2:W-:Y:S01]  /*b7a0*/  STL.64 [R1+0x350], R86 ;  /* 0x0003505601007387 */ /* 0x0005e20000100a00 */
[----:B----4-:R-:W-:-:S03]  /*b7b0*/  IMAD.WIDE R14, R82, 0x4, R238 ;  /* 0x00000004520e7825 */ /* 0x010fc600078e02ee */
[----:B------:R4:W-:Y:S01]  /*b7c0*/  LDGSTS.E [R88+0x11000], desc[UR16][R84.64], !P3 ;  /* 0x1100000054587fae */ /* 0x0009e2000d9a1010 */
[----:B------:R-:W-:-:S03]  /*b7d0*/  VIADD R82, R252, 0xffffffb5 ;  /* 0xffffffb5fc527836 */ /* 0x000fc60000000000 */
[----:B------:R3:W-:Y:S01]  /*b7e0*/  LDGSTS.E [R88+0x11200], desc[UR16][R14.64], !P3 ;  /* 0x112000000e587fae */ /* 0x0007e2000d9a1010 */
[----:B-1----:R-:W-:Y:S01]  /*b7f0*/  IMAD.WIDE R198, R0, 0x4, R240 ;  /* 0x0000000400c67825 */ /* 0x002fe200078e02f0 */
        /* <DEDUP_REMOVED lines=10> */
[----:B----4-:R-:W-:-:S03]  /*b8a0*/  IMAD.WIDE R84, R82, 0x4, R240 ;  /* 0x0000000452547825 */ /* 0x010fc600078e02f0 */
[----:B------:R1:W-:Y:S04]  /*b8b0*/  STL.64 [R1+0x338], R198 ;  /* 0x000338c601007387 */ /* 0x0003e80000100a00 */
[----:B------:R2:W-:Y:S01]  /*b8c0*/  STL.64 [R1+0x330], R86 ;  /* 0x0003305601007387 */ /* 0x0005e20000100a00 */
[----:B---3--:R-:W-:Y:S01]  /*b8d0*/  IMAD.WIDE R14, R82, 0x4, R238 ;  /* 0x00000004520e7825 */ /* 0x008fe200078e02ee */
[----:B------:R-:W-:Y:S02]  /*b8e0*/  IADD3 R82, PT, PT, R252, -0x4d, RZ ;  /* 0xffffffb3fc527810 */ /* 0x000fe40007ffe0ff */
[----:B------:R3:W-:Y:S01]  /*b8f0*/  LDGSTS.E [R88+0x11800], desc[UR16][R84.64], !P0 ;  /* 0x1180000054587fae */ /* 0x0007e2000c1a1010 */
[----:B-1----:R-:W-:-:S03]  /*b900*/  IMAD.WIDE R198, R0, 0x4, R240 ;  /* 0x0000000400c67825 */ /* 0x002fc600078e02f0 */
[----:B------:R1:W-:Y:S01]  /*b910*/  LDGSTS.E [R88+0x11a00], desc[UR16][R14.64], !P0 ;  /* 0x11a000000e587fae */ /* 0x0003e2000c1a1010 */
[----:B------:R-:W-:Y:S01]  /*b920*/  ISETP.GE.U32.AND P0, PT, R82, 0x7fffff34, PT ;  /* 0x7fffff345200780c */ /* 0x000fe20003f06070 */
[----:B--2---:R-:W-:Y:S02]  /*b930*/  IMAD.WIDE R86, R0, 0x4, R238 ;  /* 0x0000000400567825 */ /* 0x004fe400078e02ee */
        /* <DEDUP_REMOVED lines=8> */
[----:B---3--:R-:W-:-:S03]  /*b9c0*/  IMAD.WIDE R84, R82, 0x4, R240 ;  /* 0x0000000452547825 */ /* 0x008fc600078e02f0 */
        /* <DEDUP_REMOVED lines=20> */
[----:B---3--:R-:W-:Y:S01]  /*bb10*/  IMAD.WIDE R14, R82, 0x4, R238 ;  /* 0x00000004520e7825 */ /* 0x008fe200078e02ee */
[----:B------:R-:W-:Y:S02]  /*bb20*/  IADD3 R82, PT, PT, R252, -0x51, RZ ;  /* 0xffffffaffc527810 */ /* 0x000fe40007ffe0ff */
[----:B------:R1:W-:Y:S01]  /*bb30*/  LDGSTS.E [R88+0x12800], desc[UR16][R84.64], !P3 ;  /* 0x1280000054587fae */ /* 0x0003e2000d9a1010 */
[----:B--2---:R-:W-:-:S03]  /*bb40*/  IMAD.WIDE R198, R0, 0x4, R240 ;  /* 0x0000000400c67825 */ /* 0x004fc600078e02f0 */
[----:B------:R2:W-:Y:S01]  /*bb50*/  LDGSTS.E [R88+0x12a00], desc[UR16][R14.64], !P3 ;  /* 0x12a000000e587fae */ /* 0x0005e2000d9a1010 */
[----:B------:R-:W-:Y:S01]  /*bb60*/  ISETP.GE.U32.AND P3, PT, R82, 0x7fffff30, PT ;  /* 0x7fffff305200780c */ /* 0x000fe20003f66070 */
[----:B----4-:R-:W-:Y:S02]  /*bb70*/  IMAD.WIDE R86, R0, 0x4, R238 ;  /* 0x0000000400567825 */ /* 0x010fe400078e02ee */
        /* <DEDUP_REMOVED lines=15> */
[----:B---3--:R-:W-:Y:S01]  /*bc70*/  IMAD.WIDE R198, R0, 0x4, R240 ;  /* 0x0000000400c67825 */ /* 0x008fe200078e02f0 */
        /* <DEDUP_REMOVED lines=13> */
[----:B--2---:R-:W-:Y:S01]  /*bd50*/  IMAD.WIDE R14, R82, 0x4, R238 ;  /* 0x00000004520e7825 */ /* 0x004fe200078e02ee */
[----:B------:R-:W-:Y:S02]  /*bd60*/  IADD3 R82, PT, PT, R252, -0x55, RZ ;  /* 0xffffffabfc527810 */ /* 0x000fe40007ffe0ff */
[----:B------:R1:W-:Y:S01]  /*bd70*/  LDGSTS.E [R88+0x13800], desc[UR16][R84.64], !P6 ;  /* 0x1380000054587fae */ /* 0x0003e2000f1a1010 */
[----:B---3--:R-:W-:-:S03]  /*bd80*/  IMAD.WIDE R198, R0, 0x4, R240 ;  /* 0x0000000400c67825 */ /* 0x008fc600078e02f0 */
        /* <DEDUP_REMOVED lines=345> */
[----:B------:R-:W-:Y:S03]  /*d320*/  LDGSTS.E [R88+0x1d400], desc[UR16][R198.64], !P4 ;  /* 0x1d400000c6587fae */ /* 0x000fe6000e1a1010 */
        /* <DEDUP_REMOVED lines=8> */
[----:B------:R-:W-:Y:S04]  /*d3b0*/  STL.64 [R1+0x30], R198 ;  /* 0x000030c601007387 */ /* 0x000fe80000100a00 */
[----:B------:R3:W-:Y:S01]  /*d3c0*/  STL.64 [R1+0x28], R86 ;  /* 0x0000285601007387 */ /* 0x0007e20000100a00 */
[----:B--2---:R-:W-:-:S03]  /*d3d0*/  IMAD.WIDE R14, R82, 0x4, R238 ;  /* 0x00000004520e7825 */ /* 0x004fc600078e02ee */
[----:B------:R1:W-:Y:S01]  /*d3e0*/  STL.64 [R1+0x20], R84 ;  /* 0x0000205401007387 */ /* 0x0003e20000100a00 */
[----:B------:R-:W-:-:S03]  /*d3f0*/  IADD3 R82, PT, PT, R252, -0x7d, RZ ;  /* 0xffffff83fc527810 */ /* 0x000fc60007ffe0ff */
[----:B------:R1:W-:Y:S01]  /*d400*/  LDGSTS.E [R88+0x1d800], desc[UR16][R84.64], !P0 ;  /* 0x1d80000054587fae */ /* 0x0003e2000c1a1010 */
[----:B---3--:R-:W-:-:S03]  /*d410*/  IMAD.WIDE R86, R0, 0x4, R240 ;  /* 0x0000000400567825 */ /* 0x008fc600078e02f0 */
[----:B------:R2:W-:Y:S04]  /*d420*/  STL.64 [R1+0x18], R14 ;  /* 0x0000180e01007387 */ /* 0x0005e80000100a00 */
[----:B------:R2:W-:Y:S01]  /*d430*/  LDGSTS.E [R88+0x1da00], desc[UR16][R14.64], !P0 ;  /* 0x1da000000e587fae */ /* 0x0005e2000c1a1010 */
[----:B------:R-:W-:Y:S01]  /*d440*/  ISETP.GE.U32.AND P0, PT, R82, 0x7fffff04, PT ;  /* 0x7fffff045200780c */ /* 0x000fe20003f06070 */
[----:B------:R-:W-:Y:S02]  /*d450*/  VIADD R82, R252, 0xffffff82 ;  /* 0xffffff82fc527836 */ /* 0x000fe40000000000 */
[----:B-1----:R-:W-:Y:S01]  /*d460*/  IMAD.WIDE R84, R0, 0x4, R238 ;  /* 0x0000000400547825 */ /* 0x002fe200078e02ee */
[----:B------:R1:W-:Y:S03]  /*d470*/  LDGSTS.E [R88+0x1dc00], desc[UR16][R86.64], !P1 ;  /* 0x1dc0000056587fae */ /* 0x0003e6000c9a1010 */
[----:B------:R-:W-:Y:S01]  /*d480*/  VIADD R0, R252, 0xffffff81 ;  /* 0xffffff81fc007836 */ /* 0x000fe20000000000 */
[----:B------:R3:W-:Y:S01]  /*d490*/  LDGSTS.E [R88+0x1de00], desc[UR16][R84.64], !P1 ;  /* 0x1de0000054587fae */ /* 0x0007e2000c9a1010 */
[----:B------:R-:W-:Y:S01]  /*d4a0*/  ISETP.GE.U32.AND P1, PT, R82, 0x7fffff03, PT ;  /* 0x7fffff035200780c */ /* 0x000fe20003f26070 */
[----:B------:R-:W-:-:S02]  /*d4b0*/  IMAD R82, R2, 0x7b, RZ ;  /* 0x0000007b02527824 */ /* 0x000fc400078e02ff */
[C---:B--2---:R-:W-:Y:S01]  /*d4c0*/  IMAD.WIDE R14, R250.reuse, 0x4, R240 ;  /* 0x00000004fa0e7825 */ /* 0x044fe200078e02f0 */
[----:B------:R1:W-:Y:S03]  /*d4d0*/  STL.64 [R1+0x10], R86 ;  /* 0x0000105601007387 */ /* 0x0003e60000100a00 */
[--C-:B------:R-:W-:Y:S01]  /*d4e0*/  IMAD.WIDE R250, R250, 0x4, R238.reuse ;  /* 0x00000004fafa7825 */ /* 0x100fe200078e02ee */
[----:B------:R2:W-:Y:S03]  /*d4f0*/  LDGSTS.E [R88+0x1e000], desc[UR16][R14.64], !P6 ;  /* 0x1e0000000e587fae */ /* 0x0005e6000f1a1010 */
[----:B------:R-:W-:Y:S01]  /*d500*/  IMAD.WIDE R198, R82, 0x4, R238 ;  /* 0x0000000452c67825 */ /* 0x000fe200078e02ee */
[----:B------:R4:W-:Y:S01]  /*d510*/  LDGSTS.E [R88+0x1e200], desc[UR16][R250.64], !P6 ;  /* 0x1e200000fa587fae */ /* 0x0009e2000f1a1010 */
[----:B------:R-:W-:-:S02]  /*d520*/  ISETP.GE.U32.AND P6, PT, R0, 0x7fffff02, PT ;  /* 0x7fffff020000780c */ /* 0x000fc40003fc6070 */
[----:B------:R-:W-:Y:S01]  /*d530*/  IMAD R0, R2, 0x7a, RZ ;  /* 0x0000007a02007824 */ /* 0x000fe200078e02ff */
[----:B------:R3:W-:Y:S01]  /*d540*/  STL.64 [R1+0x8], R84 ;  /* 0x0000085401007387 */ /* 0x0007e20000100a00 */
[----:B-1----:R-:W-:Y:S01]  /*d550*/  VIADD R87, R252, 0x7f ;  /* 0x0000007ffc577836 */ /* 0x002fe20000000000 */
[----:B------:R-:W1:Y:S01]  /*d560*/  LDC R86, c[0x0][0x3a0] ;  /* 0x0000e800ff567b82 */ /* 0x000e620000000800 */
[C---:B------:R-:W-:Y:S01]  /*d570*/  IMAD.WIDE R236, R0.reuse, 0x4, R240 ;  /* 0x0000000400ec7825 */ /* 0x040fe200078e02f0 */
[----:B------:R2:W-:Y:S01]  /*d580*/  STL.64 [R1], R14 ;  /* 0x0000000e01007387 */ /* 0x0005e20000100a00 */
[----:B------:R-:W1:Y:S03]  /*d590*/  S2R R201, SR_TID.X ;  /* 0x0000000000c97919 */ /* 0x000e660000002100 */
[----:B------:R-:W-:Y:S02]  /*d5a0*/  LDGSTS.E [R88+0x1e400], desc[UR16][R248.64], !P5 ;  /* 0x1e400000f8587fae */ /* 0x000fe4000e9a1010 */
[----:B---3--:R-:W3:Y:S01]  /*d5b0*/  LDC R85, c[0x0][0x3a0] ;  /* 0x0000e800ff557b82 */ /* 0x008ee20000000800 */
[----:B--2---:R-:W-:Y:S01]  /*d5c0*/  IMAD.WIDE R14, R0, 0x4, R238 ;  /* 0x00000004000e7825 */ /* 0x004fe200078e02ee */
[----:B------:R4:W-:Y:S04]  /*d5d0*/  STL.64 [R1+0x1200], R250 ;  /* 0x001200fa01007387 */ /* 0x0009e80000100a00 */
[----:B------:R2:W-:Y:S01]  /*d5e0*/  LDGSTS.E [R88+0x1e600], desc[UR16][R246.64], !P5 ;  /* 0x1e600000f6587fae */ /* 0x0005e2000e9a1010 */
[----:B------:R-:W-:-:S03]  /*d5f0*/  ISETP.GT.AND P5, PT, R87, 0x7f, PT ;  /* 0x0000007f5700780c */ /* 0x000fc60003fa4270 */
[----:B------:R-:W-:Y:S01]  /*d600*/  LDGSTS.E [R88+0x1e800], desc[UR16][R236.64], !P3 ;  /* 0x1e800000ec587fae */ /* 0x000fe2000d9a1010 */
[----:B----4-:R-:W-:-:S03]  /*d610*/  IMAD.WIDE R250, R82, 0x4, R240 ;  /* 0x0000000452fa7825 */ /* 0x010fc600078e02f0 */
[----:B------:R-:W-:Y:S01]  /*d620*/  LDGSTS.E [R88+0x1ea00], desc[UR16][R14.64], !P3 ;  /* 0x1ea000000e587fae */ /* 0x000fe2000d9a1010 */
[----:B------:R-:W-:Y:S02]  /*d630*/  ISETP.GE.AND P3, PT, R83, R252, PT ;  /* 0x000000fc5300720c */ /* 0x000fe40003f66270 */
[----:B------:R-:W-:Y:S01]  /*d640*/  IADD3 R252, PT, PT, R252, -0x80, RZ ;  /* 0xffffff80fcfc7810 */ /* 0x000fe20007ffe0ff */
[----:B------:R-:W-:Y:S01]  /*d650*/  STL.64 [R1+0x1208], R248 ;  /* 0x001208f801007387 */ /* 0x000fe20000100a00 */
[----:B------:R-:W-:-:S03]  /*d660*/  SEL R0, RZ, 0x4, !P5 ;  /* 0x00000004ff007807 */ /* 0x000fc60006800000 */
[----:B------:R4:W-:Y:S01]  /*d670*/  LDGSTS.E [R88+0x1ec00], desc[UR16][R250.64], !P4 ;  /* 0x1ec00000fa587fae */ /* 0x0009e2000e1a1010 */
[----:B------:R-:W-:-:S03]  /*d680*/  IMAD R84, R2, 0x7c, RZ ;  /* 0x0000007c02547824 */ /* 0x000fc600078e02ff */
[----:B------:R1:W-:Y:S04]  /*d690*/  STL.64 [R1+0x810], R236 ;  /* 0x000810ec01007387 */ /* 0x0003e80000100a00 */
[----:B------:R1:W-:Y:S01]  /*d6a0*/  LDGSTS.E [R88+0x1ee00], desc[UR16][R198.64], !P4 ;  /* 0x1ee00000c6587fae */ /* 0x0003e2000e1a1010 */
[----:B------:R-:W-:-:S03]  /*d6b0*/  ISETP.GE.AND P4, PT, R83, R252, PT ;  /* 0x000000fc5300720c */ /* 0x000fc60003f86270 */
[----:B------:R2:W-:Y:S01]  /*d6c0*/  STL.64 [R1+0x808], R14 ;  /* 0x0008080e01007387 */ /* 0x0005e20000100a00 */
[----:B------:R-:W-:-:S03]  /*d6d0*/  SEL R82, R0, RZ, !P3 ;  /* 0x000000ff00527207 */ /* 0x000fc60005800000 */
[----:B------:R3:W-:Y:S01]  /*d6e0*/  STL.64 [R1+0x1210], R246 ;  /* 0x001210f601007387 */ /* 0x0007e20000100a00 */
[----:B------:R-:W-:Y:S02]  /*d6f0*/  ISETP.GT.AND P3, PT, R87, 0xff, PT ;  /* 0x000000ff5700780c */ /* 0x000fe40003f64270 */
[----:B------:R-:W-:Y:S01]  /*d700*/  SEL R0, RZ, 0x4, P4 ;  /* 0x00000004ff007807 */ /* 0x000fe20002000000 */
[----:B-1----:R-:W4:Y:S01]  /*d710*/  LDL.LU.64 R236, [R1+0x1278] ;  /* 0x0012780001ec7983 */ /* 0x002f220000300a00 */
[----:B------:R-:W1:Y:S03]  /*d720*/  LDC R87, c[0x0][0x3a0] ;  /* 0x0000e800ff577b82 */ /* 0x000e660000000800 */
[----:B--2---:R-:W2:Y:S01]  /*d730*/  LDL.LU.64 R14, [R1+0x1270] ;  /* 0x00127000010e7983 */ /* 0x004ea20000300a00 */
[----:B------:R-:W-:Y:S02]  /*d740*/  SEL R0, R0, RZ, P3 ;  /* 0x000000ff00007207 */ /* 0x000fe40001800000 */
[----:B------:R-:W-:Y:S01]  /*d750*/  ISETP.NE.U32.AND P3, PT, R82, RZ, PT ;  /* 0x000000ff5200720c */ /* 0x000fe20003f65070 */
[----:B------:R4:W-:Y:S01]  /*d760*/  STL.64 [R1+0x800], R250 ;  /* 0x000800fa01007387 */ /* 0x0009e20000100a00 */
[----:B---3--:R-:W-:Y:S01]  /*d770*/  IMAD.WIDE R246, R84, 0x4, R240 ;  /* 0x0000000454f67825 */ /* 0x008fe200078e02f0 */
[----:B------:R-:W-:-:S02]  /*d780*/  ISETP.GE.U32.AND P4, PT, R252, 0x7fffff01, PT ;  /* 0x7fffff01fc00780c */ /* 0x000fc40003f86070 */
[----:B------:R3:W-:Y:S01]  /*d790*/  STL.64 [R1+0x7f8], R198 ;  /* 0x0007f8c601007387 */ /* 0x0007e20000100a00 */
[----:B------:R-:W-:-:S03]  /*d7a0*/  IMAD R82, R2, 0x7d, RZ ;  /* 0x0000007d02527824 */ /* 0x000fc600078e02ff */
[----:B------:R4:W-:Y:S01]  /*d7b0*/  LDGSTS.E [R88+0x1f000], desc[UR16][R246.64], !P0 ;  /* 0x1f000000f6587fae */ /* 0x0009e2000c1a1010 */
[----:B------:R-:W-:-:S03]  /*d7c0*/  IMAD.WIDE R248, R82, 0x4, R238 ;  /* 0x0000000452f87825 */ /* 0x000fc600078e02ee */
[----:B------:R4:W-:Y:S02]  /*d7d0*/  STL.64 [R1+0xa68], R246 ;  /* 0x000a68f601007387 */ /* 0x0009e40000100a00 */
[----:B----4-:R-:W-:-:S04]  /*d7e0*/  IMAD.WIDE R250, R82, 0x4, R240 ;  /* 0x0000000452fa7825 */ /* 0x010fc800078e02f0 */
[----:B---3--:R-:W-:-:S04]  /*d7f0*/  IMAD.WIDE R198, R84, 0x4, R238 ;  /* 0x0000000454c67825 */ /* 0x008fc800078e02ee */
[----:B------:R-:W-:Y:S01]  /*d800*/  IMAD.SHL.U32 R84, R201, 0x4, RZ ;  /* 0x00000004c9547824 */ /* 0x000fe200078e00ff */
[----:B------:R3:W-:Y:S01]  /*d810*/  LDGSTS.E [R88+0x1f200], desc[UR16][R198.64], !P0 ;  /* 0x1f200000c6587fae */ /* 0x0007e2000c1a1010 */
[----:B------:R-:W-:Y:S01]  /*d820*/  ISETP.NE.U32.AND P0, PT, R0, RZ, PT ;  /* 0x000000ff0000720c */ /* 0x000fe20003f05070 */
[----:B------:R-:W-:Y:S02]  /*d830*/  IMAD R0, R2, 0x7e, RZ ;  /* 0x0000007e02007824 */ /* 0x000fe400078e02ff */
[----:B------:R3:W-:Y:S01]  /*d840*/  STL.64 [R1+0xac8], R198 ;  /* 0x000ac8c601007387 */ /* 0x0007e20000100a00 */
[----:B------:R-:W-:Y:S01]  /*d850*/  LOP3.LUT R84, R84, 0x7c, RZ, 0xc0, !PT ;  /* 0x0000007c54547812 */ /* 0x000fe200078ec0ff */
[----:B------:R-:W-:Y:S02]  /*d860*/  IMAD.WIDE R246, R0, 0x4, R240 ;  /* 0x0000000400f67825 */ /* 0x000fe400078e02f0 */
[----:B------:R-:W-:Y:S02]  /*d870*/  STL.64 [R1+0xa80], R250 ;  /* 0x000a80fa01007387 */ /* 0x000fe40000100a00 */
[----:B------:R-:W-:-:S02]  /*d880*/  VIADD R82, R85, 0xffffff7f ;  /* 0xffffff7f55527836 */ /* 0x000fc40000000000 */
[----:B------:R-:W-:Y:S01]  /*d890*/  STL.64 [R1+0xae0], R248 ;  /* 0x000ae0f801007387 */ /* 0x000fe20000100a00 */
[----:B---3--:R-:W-:-:S03]  /*d8a0*/  IMAD.WIDE R198, R0, 0x4, R238 ;  /* 0x0000000400c67825 */ /* 0x008fc600078e02ee */
[----:B------:R-:W-:Y:S01]  /*d8b0*/  STL.64 [R1+0xa98], R246 ;  /* 0x000a98f601007387 */ /* 0x000fe20000100a00 */
[----:B------:R-:W-:-:S03]  /*d8c0*/  IMAD R0, R2, 0x7f, RZ ;  /* 0x0000007f02007824 */ /* 0x000fc600078e02ff */
[----:B------:R-:W-:Y:S04]  /*d8d0*/  STL.64 [R1+0xae8], R198 ;  /* 0x000ae8c601007387 */ /* 0x000fe80000100a00 */
[----:B------:R3:W-:Y:S04]  /*d8e0*/  STL.64 [R1+0x1218], R2 ;  /* 0x0012180201007387 */ /* 0x0007e80000100a00 */
[----:B------:R-:W-:Y:S04]  /*d8f0*/  LDGSTS.E [R88+0x1f400], desc[UR16][R250.64], !P1 ;  /* 0x1f400000fa587fae */ /* 0x000fe8000c9a1010 */
[----:B------:R-:W-:Y:S01]  /*d900*/  LDGSTS.E [R88+0x1f600], desc[UR16][R248.64], !P1 ;  /* 0x1f600000f8587fae */ /* 0x000fe2000c9a1010 */
[----:B------:R-:W-:Y:S01]  /*d910*/  ISETP.GE.U32.AND P1, PT, R82, 0x7fffff00, PT ;  /* 0x7fffff005200780c */ /* 0x000fe20003f26070 */
[----:B------:R-:W-:Y:S01]  /*d920*/  VIADD R82, R86, 0xffffff7e ;  /* 0xffffff7e56527836 */ /* 0x000fe20000000000 */
[----:B---3--:R-:W-:Y:S01]  /*d930*/  LOP3.LUT R2, R201, 0x60, RZ, 0xc0, !PT ;  /* 0x00000060c9027812 */ /* 0x008fe200078ec0ff */
[----:B------:R3:W-:Y:S04]  /*d940*/  LDGSTS.E [R88+0x1f800], desc[UR16][R246.64], !P6 ;  /* 0x1f800000f6587fae */ /* 0x0007e8000f1a1010 */
[----:B------:R-:W-:Y:S01]  /*d950*/  IMAD R84, R2, 0x200, R84 ;  /* 0x0000020002547824 */ /* 0x000fe200078e0254 */
[----:B------:R4:W-:Y:S01]  /*d960*/  LDGSTS.E [R88+0x1fa00], desc[UR16][R198.64], !P6 ;  /* 0x1fa00000c6587fae */ /* 0x0009e2000f1a1010 */
[----:B------:R-:W-:-:S02]  /*d970*/  ISETP.GE.U32.AND P6, PT, R82, 0x7ffffeff, PT ;  /* 0x7ffffeff5200780c */ /* 0x000fc40003fc6070 */
[C---:B------:R-:W-:Y:S01]  /*d980*/  VIADD R2, R84.reuse, UR7 ;  /* 0x0000000754027c36 */ /* 0x040fe20008000000 */
[----:B------:R-:W-:Y:S01]  /*d990*/  STL.64 [R1+0x1220], R240 ;  /* 0x001220f001007387 */ /* 0x000fe20000100a00 */
[----:B------:R-:W-:Y:S01]  /*d9a0*/  LOP3.LUT R3, R84, 0x70, RZ, 0x3c, !PT ;  /* 0x0000007054037812 */ /* 0x000fe200078e3cff */
[----:B---3--:R-:W-:Y:S02]  /*d9b0*/  IMAD.WIDE R246, R0, 0x4, R240 ;  /* 0x0000000400f67825 */ /* 0x008fe400078e02f0 */
[----:B------:R-:W-:Y:S01]  /*d9c0*/  STL.64 [R1+0x1228], R238 ;  /* 0x001228ee01007387 */ /* 0x000fe20000100a00 */
[C---:B------:R-:W-:Y:S02]  /*d9d0*/  LOP3.LUT R86, R84.reuse, 0x20, RZ, 0x3c, !PT ;  /* 0x0000002054567812 */ /* 0x040fe400078e3cff */
[----:B------:R-:W-:Y:S01]  /*d9e0*/  LOP3.LUT R85, R84, 0x30, RZ, 0x3c, !PT ;  /* 0x0000003054557812 */ /* 0x000fe200078e3cff */
[----:B----4-:R-:W-:Y:S01]  /*d9f0*/  IMAD.WIDE R198, R0, 0x4, R238 ;  /* 0x0000000400c67825 */ /* 0x010fe200078e02ee */
[----:B------:R-:W-:Y:S01]  /*da00*/  STL.64 [R1+0xaa0], R246 ;  /* 0x000aa0f601007387 */ /* 0x000fe20000100a00 */
[----:B------:R-:W-:-:S02]  /*da10*/  IADD3 R0, PT, PT, R89, -0x83, RZ ;  /* 0xffffff7d59007810 */ /* 0x000fc40007ffe0ff */
[----:B------:R-:W-:Y:S01]  /*da20*/  LOP3.LUT R89, R84, 0x60, RZ, 0x3c, !PT ;  /* 0x0000006054597812 */ /* 0x000fe200078e3cff */
[----:B------:R-:W-:Y:S01]  /*da30*/  LDGSTS.E [R88+0x1fc00], desc[UR16][R246.64], !P4 ;  /* 0x1fc00000f6587fae */ /* 0x000fe2000e1a1010 */
[----:B------:R-:W-:Y:S01]  /*da40*/  VIADD R86, R86, UR7 ;  /* 0x0000000756567c36 */ /* 0x000fe20008000000 */
[----:B------:R-:W-:Y:S01]  /*da50*/  LOP3.LUT R82, R84, 0x40, RZ, 0x3c, !PT ;  /* 0x0000004054527812 */ /* 0x000fe200078e3cff */
[----:B------:R-:W-:Y:S01]  /*da60*/  VIADD R85, R85, UR7 ;  /* 0x0000000755557c36 */ /* 0x000fe20008000000 */
[----:B------:R3:W-:Y:S01]  /*da70*/  STL.64 [R1+0xaf0], R198 ;  /* 0x000af0c601007387 */ /* 0x0007e20000100a00 */
[----:B------:R-:W-:Y:S02]  /*da80*/  VIADD R201, R89, UR7 ;  /* 0x0000000759c97c36 */ /* 0x000fe40008000000 */
[----:B------:R-:W-:Y:S01]  /*da90*/  VIADD R89, R3, UR7 ;  /* 0x0000000703597c36 */ /* 0x000fe20008000000 */
[----:B------:R3:W-:Y:S01]  /*daa0*/  LDGSTS.E [R88+0x1fe00], desc[UR16][R198.64], !P4 ;  /* 0x1fe00000c6587fae */ /* 0x0007e2000e1a1010 */
[----:B------:R-:W-:Y:S01]  /*dab0*/  ISETP.GE.U32.AND P4, PT, R0, 0x7ffffefe, PT ;  /* 0x7ffffefe0000780c */ /* 0x000fe20003f86070 */
[----:B-1----:R-:W-:Y:S01]  /*dac0*/  VIADD R0, R87, 0xffffff7c ;  /* 0xffffff7c57007836 */ /* 0x002fe20000000000 */
[----:B------:R-:W-:Y:S01]  /*dad0*/  LOP3.LUT R87, R84, 0x10, RZ, 0x3c, !PT ;  /* 0x0000001054577812 */ /* 0x000fe200078e3cff */
[----:B------:R-:W-:Y:S01]  /*dae0*/  STL [R1+0x170], R2 ;  /* 0x0001700201007387 */ /* 0x000fe20000100800 */
[----:B------:R-:W-:-:S02]  /*daf0*/  VIADD R82, R82, UR7 ;  /* 0x0000000752527c36 */ /* 0x000fc40008000000 */
[----:B------:R-:W-:Y:S01]  /*db00*/  IADD3 R87, PT, PT, R87, UR7, RZ ;  /* 0x0000000757577c10 */ /* 0x000fe2000fffe0ff */
[----:B------:R-:W0:Y:S04]  /*db10*/  LDGDEPBAR ;  /* 0x00000000000079af */ /* 0x000e280000000000 */
[----:B------:R-:W-:Y:S01]  /*db20*/  LDGSTS.E [R2+0x40000], desc[UR16][R244.64], P3 ;  /* 0x40000000f4027fae */ /* 0x000fe200099a1010 */
[----:B---3--:R-:W-:-:S03]  /*db30*/  LOP3.LUT R198, R84, 0x50, RZ, 0x3c, !PT ;  /* 0x0000005054c67812 */ /* 0x008fc600078e3cff */
[----:B------:R-:W-:Y:S01]  /*db40*/  STL.64 [R1+0x1230], R244 ;  /* 0x001230f401007387 */ /* 0x000fe20000100a00 */
[----:B------:R-:W-:-:S03]  /*db50*/  IADD3 R252, PT, PT, R198, UR7, RZ ;  /* 0x00000007c6fc7c10 */ /* 0x000fc6000fffe0ff */
[----:B------:R-:W-:Y:S04]  /*db60*/  LDGSTS.E [R2+0x40400], desc[UR16][R16.64], P3 ;  /* 0x4040000010027fae */ /* 0x000fe800099a1010 */
[----:B------:R-:W-:Y:S04]  /*db70*/  STL.64 [R1+0x1238], R16 ;  /* 0x0012381001007387 */ /* 0x000fe80000100a00 */
        /* <DEDUP_REMOVED lines=9> */
[----:B------:R1:W-:Y:S04]  /*dc10*/  STL.64 [R1+0x1260], R94 ;  /* 0x0012605e01007387 */ /* 0x0003e80000100a00 */
[----:B------:R-:W-:Y:S04]  /*dc20*/  LDGSTS.E [R2+0x41c00], desc[UR16][R108.64], P3 ;  /* 0x41c000006c027fae */ /* 0x000fe800099a1010 */
[----:B------:R3:W-:Y:S04]  /*dc30*/  STL.64 [R1+0x1268], R108 ;  /* 0x0012686c01007387 */ /* 0x0007e80000100a00 */
[----:B-1----:R-:W4:Y:S04]  /*dc40*/  LDL.64 R94, [R1+0x698] ;  /* 0x00069800015e7983 */ /* 0x002f280000100a00 */
[----:B------:R-:W-:Y:S04]  /*dc50*/  LDGSTS.E [R2+0x42000], desc[UR16][R122.64], P3 ;  /* 0x420000007a027fae */ /* 0x000fe800099a1010 */
[----:B---3--:R-:W3:Y:S04]  /*dc60*/  LDL.64 R108, [R1+0x678] ;  /* 0x00067800016c7983 */ /* 0x008ee80000100a00 */
[----:B------:R-:W2:Y:S04]  /*dc70*/  LDL.64 R72, [R1+0x6a8] ;  /* 0x0006a80001487983 */ /* 0x000ea80000100a00 */
[----:B------:R-:W-:Y:S04]  /*dc80*/  LDGSTS.E [R2+0x42400], desc[UR16][R136.64], P3 ;  /* 0x4240000088027fae */ /* 0x000fe800099a1010 */
        /* <DEDUP_REMOVED lines=110> */
[----:B--2---:R-:W-:Y:S04]  /*e370*/  LDGSTS.E [R89+0x40380], desc[UR16][R14.64], P3 ;  /* 0x403800000e597fae */ /* 0x004fe800099a1010 */
[----:B------:R-:W2:Y:S04]  /*e380*/  LDL.64 R246, [R1+0x7b8] ;  /* 0x0007b80001f67983 */ /* 0x000ea80000100a00 */
[----:B------:R-:W2:Y:S04]  /*e390*/  LDL.64 R248, [R1+0x7c8] ;  /* 0x0007c80001f87983 */ /* 0x000ea80000100a00 */
[----:B------:R-:W2:Y:S04]  /*e3a0*/  LDL.64 R250, [R1+0x7e8] ;  /* 0x0007e80001fa7983 */ /* 0x000ea80000100a00 */
[----:B------:R-:W2:Y:S04]  /*e3b0*/  LDL.64 R198, [R1+0x7f0] ;  /* 0x0007f00001c67983 */ /* 0x000ea80000100a00 */
[----:B---3--:R-:W-:Y:S04]  /*e3c0*/  LDGSTS.E [R89+0x40780], desc[UR16][R108.64], P3 ;  /* 0x407800006c597fae */ /* 0x008fe800099a1010 */
[----:B----4-:R-:W-:Y:S04]  /*e3d0*/  LDGSTS.E [R89+0x40b80], desc[UR16][R94.64], P3 ;  /* 0x40b800005e597fae */ /* 0x010fe800099a1010 */
[----:B------:R-:W-:Y:S04]  /*e3e0*/  LDGSTS.E [R89+0x40f80], desc[UR16][R72.64], P3 ;  /* 0x40f8000048597fae */ /* 0x000fe800099a1010 */
[----:B------:R-:W3:Y:S04]  /*e3f0*/  LDL.LU.64 R108, [R1+0x1268] ;  /* 0x00126800016c7983 */ /* 0x000ee80000300a00 */
[----:B------:R-:W4:Y:S04]  /*e400*/  LDL.LU.64 R94, [R1+0x1260] ;  /* 0x00126000015e7983 */ /* 0x000f280000300a00 */
[----:B------:R-:W3:Y:S04]  /*e410*/  LDL.LU.64 R72, [R1+0x1258] ;  /* 0x0012580001487983 */ /* 0x000ee80000300a00 */
[----:B------:R-:W-:Y:S04]  /*e420*/  LDGSTS.E [R89+0x41380], desc[UR16][R58.64], P3 ;  /* 0x413800003a597fae */ /* 0x000fe800099a1010 */
[----:B------:R-:W-:Y:S04]  /*e430*/  LDGSTS.E [R89+0x41780], desc[UR16][R44.64], P3 ;  /* 0x417800002c597fae */ /* 0x000fe800099a1010 */
[----:B------:R-:W-:Y:S04]  /*e440*/  LDGSTS.E [R89+0x41b80], desc[UR16][R30.64], P3 ;  /* 0x41b800001e597fae */ /* 0x000fe800099a1010 */
[----:B------:R-:W3:Y:S04]  /*e450*/  LDL.LU.64 R58, [R1+0x1250] ;  /* 0x00125000013a7983 */ /* 0x000ee80000300a00 */
[----:B------:R-:W3:Y:S04]  /*e460*/  LDL.LU.64 R44, [R1+0x1248] ;  /* 0x00124800012c7983 */ /* 0x000ee80000300a00 */
        /* <DEDUP_REMOVED lines=8> */
[----:B------:R1:W-:Y:S04]  /*e4f0*/  LDGSTS.E [R89+0x42f80], desc[UR16][R2.64], P3 ;  /* 0x42f8000002597fae */ /* 0x0003e800099a1010 */
[----:B------:R-:W3:Y:S04]  /*e500*/  LDL.LU.64 R240, [R1+0x1220] ;  /* 0x0012200001f07983 */ /* 0x000ee80000300a00 */
[----:B------:R-:W1:Y:S04]  /*e510*/  LDL.LU.64 R2, [R1+0x1218] ;  /* 0x0012180001027983 */ /* 0x000e680000300a00 */
[----:B--2---:R-:W-:Y:S04]  /*e520*/  LDGSTS.E [R89+0x43380], desc[UR16][R246.64], P3 ;  /* 0x43380000f6597fae */ /* 0x004fe800099a1010 */
[----:B------:R-:W-:Y:S04]  /*e530*/  LDGSTS.E [R89+0x43780], desc[UR16][R248.64], P3 ;  /* 0x43780000f8597fae */ /* 0x000fe800099a1010 */
[----:B------:R-:W-:Y:S04]  /*e540*/  LDGSTS.E [R89+0x43b80], desc[UR16][R250.64], P3 ;  /* 0x43b80000fa597fae */ /* 0x000fe800099a1010 */
[----:B------:R-:W2:Y:S04]  /*e550*/  LDL.LU.64 R246, [R1+0x1210] ;  /* 0x0012100001f67983 */ /* 0x000ea80000300a00 */
[----:B------:R-:W2:Y:S04]  /*e560*/  LDL.LU.64 R248, [R1+0x1208] ;  /* 0x0012080001f87983 */ /* 0x000ea80000300a00 */
[----:B------:R-:W2:Y:S04]  /*e570*/  LDL.LU.64 R250, [R1+0x1200] ;  /* 0x0012000001fa7983 */ /* 0x000ea80000300a00 */
[----:B------:R1:W-:Y:S04]  /*e580*/  LDGSTS.E [R89+0x43f80], desc[UR16][R198.64], P3 ;  /* 0x43f80000c6597fae */ /* 0x0003e800099a1010 */
[----:B------:R-:W0:Y:S04]  /*e590*/  LDGDEPBAR ;  /* 0x00000000000079af */ /* 0x000e280000000000 */
[----:B------:R-:W2:Y:S01]  /*e5a0*/  LDL.LU.64 R198, [R1+0x11f8] ;  /* 0x0011f80001c67983 */ /* 0x000ea20000300a00 */
[----:B-1----:R-:W-:-:S04]  /*e5b0*/  IMAD.SHL.U32 R2, R2, 0x80, RZ ;  /* 0x0000008002027824 */ /* 0x002fc800078e00ff */
[----:B---3--:R-:W-:-:S05]  /*e5c0*/  IMAD.WIDE R240, R2, 0x4, R240 ;  /* 0x0000000402f07825 */ /* 0x008fca00078e02f0 */
[----:B------:R1:W-:Y:S04]  /*e5d0*/  STL.64 [R1+0xa10], R240 ;  /* 0x000a10f001007387 */ /* 0x0003e80000100a00 */
[----:B-1----:R-:W3:Y:S01]  /*e5e0*/  LDL.LU.64 R240, [R1+0x7e0] ;  /* 0x0007e00001f07983 */ /* 0x002ee20000300a00 */
[C---:B------:R-:W-:Y:S01]  /*e5f0*/  IMAD.WIDE R238, R2.reuse, 0x4, R238 ;  /* 0x0000000402ee7825 */ /* 0x040fe200078e02ee */
[----:B------:R-:W-:Y:S03]  /*e600*/  BAR.SYNC.DEFER_BLOCKING 0x0 ;  /* 0x0000000000007b1d */ /* 0x000fe60000010000 */
[----:B---3--:R-:W-:-:S05]  /*e610*/  IMAD.WIDE R240, R2, 0x4, R240 ;  /* 0x0000000402f07825 */ /* 0x008fca00078e02f0 */
[----:B------:R2:W-:Y:S02]  /*e620*/  STL.64 [R1+0xa18], R240 ;  /* 0x000a18f001007387 */ /* 0x0005e40000100a00 */
[----:B--2---:R-:W-:Y:S02]  /*e630*/  IMAD.WIDE R240, R2, 0x4, R198 ;  /* 0x0000000402f07825 */ /* 0x004fe400078e02c6 */
[----:B------:R-:W2:Y:S04]  /*e640*/  LDL.LU.64 R198, [R1+0x11f0] ;  /* 0x0011f00001c67983 */ /* 0x000ea80000300a00 */
[----:B------:R1:W-:Y:S04]  /*e650*/  STL.64 [R1+0xa08], R238 ;  /* 0x000a08ee01007387 */ /* 0x0003e80000100a00 */
[----:B------:R-:W-:Y:S04]  /*e660*/  STL.64 [R1+0x1088], R240 ;  /* 0x001088f001007387 */ /* 0x000fe80000100a00 */
[----:B-1----:R-:W3:Y:S04]  /*e670*/  LDL.64 R238, [R1+0xa18] ;  /* 0x000a180001ee7983 */ /* 0x002ee80000100a00 */
[----:B------:R1:W-:Y:S04]  /*e680*/  STL.64 [R1+0x12b0], R162 ;  /* 0x0012b0a201007387 */ /* 0x0003e80000100a00 */
[----:B-1----:R-:W3:Y:S04]  /*e690*/  LDL.64 R162, [R1+0xa10] ;  /* 0x000a100001a27983 */ /* 0x002ee80000100a00 */
[----:B------:R1:W-:Y:S04]  /*e6a0*/  STL.64 [R1+0x12a8], R176 ;  /* 0x0012a8b001007387 */ /* 0x0003e80000100a00 */
[----:B-1----:R-:W4:Y:S04]  /*e6b0*/  LDL.LU.64 R176, [R1+0x7a8] ;  /* 0x0007a80001b07983 */ /* 0x002f280000300a00 */
[----:B------:R1:W-:Y:S04]  /*e6c0*/  STL.64 [R1+0x12a0], R190 ;  /* 0x0012a0be01007387 */ /* 0x0003e80000100a00 */
[----:B-1----:R-:W4:Y:S04]  /*e6d0*/  LDL.LU.64 R190, [R1+0x7c0] ;  /* 0x0007c00001be7983 */ /* 0x002f280000300a00 */
[----:B------:R1:W-:Y:S04]  /*e6e0*/  STL.64 [R1+0x1298], R208 ;  /* 0x001298d001007387 */ /* 0x0003e80000100a00 */
[----:B-1----:R-:W4:Y:S04]  /*e6f0*/  LDL.LU.64 R208, [R1+0x7b0] ;  /* 0x0007b00001d07983 */ /* 0x002f280000300a00 */
[----:B------:R1:W-:Y:S04]  /*e700*/  STL.64 [R1+0x1290], R222 ;  /* 0x001290de01007387 */ /* 0x0003e80000100a00 */
[----:B-1----:R-:W4:Y:S04]  /*e710*/  LDL.LU.64 R222, [R1+0x7d0] ;  /* 0x0007d00001de7983 */ /* 0x002f280000300a00 */
[----:B------:R1:W-:Y:S04]  /*e720*/  STL.64 [R1+0x1288], R236 ;  /* 0x001288ec01007387 */ /* 0x0003e80000100a00 */
[----:B-1----:R-:W4:Y:S04]  /*e730*/  LDL.64 R236, [R1+0xa08] ;  /* 0x000a080001ec7983 */ /* 0x002f280000100a00 */
[----:B------:R1:W-:Y:S02]  /*e740*/  STL.64 [R1+0x1280], R14 ;  /* 0x0012800e01007387 */ /* 0x0003e40000100a00 */
[----:B-1----:R-:W1:Y:S02]  /*e750*/  LDC R15, c[0x0][0x3a0] ;  /* 0x0000e800ff0f7b82 */ /* 0x002e640000000800 */
[----:B------:R-:W-:Y:S04]  /*e760*/  STL.64 [R1+0x1210], R86 ;  /* 0x0012105601007387 */ /* 0x000fe80000100a00 */
[----:B------:R1:W-:Y:S04]  /*e770*/  STL.64 [R1+0x1208], R84 ;  /* 0x0012085401007387 */ /* 0x0003e80000100a00 */
[----:B------:R-:W-:Y:S04]  /*e780*/  STL.64 [R1+0x1200], R82 ;  /* 0x0012005201007387 */ /* 0x000fe80000100a00 */
[----:B------:R1:W-:Y:S01]  /*e790*/  STL.64 [R1+0x11f8], R200 ;  /* 0x0011f8c801007387 */ /* 0x0003e20000100a00 */
[----:B------:R-:W-:-:S02]  /*e7a0*/  ISETP.GE.U32.AND P3, PT, R0, 0x7ffffefd, PT ;  /* 0x7ffffefd0000780c */ /* 0x000fc40003f66070 */
[----:B------:R-:W2:Y:S01]  /*e7b0*/  LDC R0, c[0x0][0x3a0] ;  /* 0x0000e800ff007b82 */ /* 0x000ea20000000800 */
[----:B-1----:R-:W-:-:S07]  /*e7c0*/  VIADD R85, R15, 0xffffff7b ;  /* 0xffffff7b0f557836 */ /* 0x002fce0000000000 */
[----:B------:R-:W1:Y:S01]  /*e7d0*/  LDC R84, c[0x0][0x3a0] ;  /* 0x0000e800ff547b82 */ /* 0x000e620000000800 */
[----:B--2---:R2:W-:Y:S04]  /*e7e0*/  STL.64 [R1+0x11f0], R198 ;  /* 0x0011f0c601007387 */ /* 0x0045e80000100a00 */
[----:B------:R-:W2:Y:S04]  /*e7f0*/  LDL.LU.64 R86, [R1+0x7a0] ;  /* 0x0007a00001567983 */ /* 0x000ea80000300a00 */
[----:B------:R-:W-:Y:S01]  /*e800*/  @!PT LDS RZ, [RZ] ;  /* 0x00000000fffff984 */ /* 0x000fe20000000800 */
[----:B------:R-:W-:Y:S01]  /*e810*/  @!PT LDS RZ, [RZ] ;  /* 0x00000000fffff984 */ /* 0x000fe20000000800 */
[----:B------:R-:W-:Y:S01]  /*e820*/  @!PT LDS RZ, [RZ] ;  /* 0x00000000fffff984 */ /* 0x000fe20000000800 */
[----:B---3--:R-:W-:Y:S04]  /*e830*/  LDGSTS.E [R88+0x20000], desc[UR16][R162.64], !P1 ;  /* 0x20000000a2587fae */ /* 0x008fe8000c9a1010 */
[----:B------:R-:W3:Y:S04]  /*e840*/  LDL.LU.64 R162, [R1+0x790] ;  /* 0x0007900001a27983 */ /* 0x000ee80000300a00 */
[----:B------:R-:W3:Y:S04]  /*e850*/  LDL.LU.64 R14, [R1+0x780] ;  /* 0x00078000010e7983 */ /* 0x000ee80000300a00 */
[----:B----4-:R-:W-:Y:S04]  /*e860*/  LDGSTS.E [R88+0x20200], desc[UR16][R236.64], !P1 ;  /* 0x20200000ec587fae */ /* 0x010fe8000c9a1010 */
[----:B------:R-:W4:Y:S01]  /*e870*/  LDL.LU.64 R236, [R1+0x778] ;  /* 0x0007780001ec7983 */ /* 0x000f220000300a00 */
[----:B------:R-:W-:-:S03]  /*e880*/  IMAD.WIDE R200, R2, 0x4, R222 ;  /* 0x0000000402c87825 */ /* 0x000fc600078e02de */
[----:B------:R1:W-:Y:S01]  /*e890*/  LDGSTS.E [R88+0x20400], desc[UR16][R238.64], !P6 ;  /* 0x20400000ee587fae */ /* 0x0003e2000f1a1010 */
[----:B------:R-:W-:-:S03]  /*e8a0*/  IMAD.WIDE R190, R2, 0x4, R190 ;  /* 0x0000000402be7825 */ /* 0x000fc600078e02be */
[----:B------:R-:W-:Y:S01]  /*e8b0*/  STL.64 [R1+0xa00], R200 ;  /* 0x000a00c801007387 */ /* 0x000fe20000100a00 */
[----:B--2---:R-:W-:-:S03]  /*e8c0*/  IMAD.WIDE R198, R2, 0x4, R208 ;  /* 0x0000000402c67825 */ /* 0x004fc600078e02d0 */
[----:B------:R2:W-:Y:S01]  /*e8d0*/  STL.64 [R1+0x1080], R190 ;  /* 0x001080be01007387 */ /* 0x0005e20000100a00 */
[----:B------:R-:W-:-:S03]  /*e8e0*/  IMAD.WIDE R82, R2, 0x4, R176 ;  /* 0x0000000402527825 */ /* 0x000fc600078e02b0 */
[----:B------:R-:W4:Y:S01]  /*e8f0*/  LDL.LU.64 R222, [R1+0x770] ;  /* 0x0007700001de7983 */ /* 0x000f220000300a00 */
[----:B------:R-:W-:Y:S01]  /*e900*/  ISETP.GE.U32.AND P1, PT, R85, 0x7ffffefc, PT ;  /* 0x7ffffefc5500780c */ /* 0x000fe20003f26070 */
[----:B-1----:R-:W1:Y:S02]  /*e910*/  LDC R239, c[0x0][0x3a0] ;  /* 0x0000e800ffef7b82 */ /* 0x002e640000000800 */
[----:B------:R-:W4:Y:S04]  /*e920*/  LDL.LU.64 R176, [R1+0x760] ;  /* 0x0007600001b07983 */ /* 0x000f280000300a00 */
[----:B------:R1:W-:Y:S01]  /*e930*/  LDGSTS.E [R88+0x20600], desc[UR16][R240.64], !P6 ;  /* 0x20600000f0587fae */ /* 0x0003e2000f1a1010 */
[----:B------:R-:W-:Y:S01]  /*e940*/  IADD3 R0, PT, PT, R0, -0x86, RZ ;  /* 0xffffff7a00007810 */ /* 0x000fe20007ffe0ff */
[----:B------:R-:W2:Y:S02]  /*e950*/  LDC R85, c[0x0][0x3a0] ;  /* 0x0000e800ff557b82 */ /* 0x000ea40000000800 */
[----:B------:R-:W-:Y:S04]  /*e960*/  STL.64 [R1+0x9f8], R198 ;  /* 0x0009f8c601007387 */ /* 0x000fe80000100a00 */
[----:B------:R-:W-:Y:S04]  /*e970*/  LDGSTS.E [R88+0x20800], desc[UR16][R200.64], !P4 ;  /* 0x20800000c8587fae */ /* 0x000fe8000e1a1010 */
[----:B------:R1:W-:Y:S02]  /*e980*/  STL.64 [R1+0x1078], R82 ;  /* 0x0010785201007387 */ /* 0x0003e40000100a00 */
[----:B-1----:R-:W1:Y:S02]  /*e990*/  LDC R240, c[0x0][0x3a0] ;  /* 0x0000e800fff07b82 */ /* 0x002e640000000800 */
[----:B------:R-:W4:Y:S04]  /*e9a0*/  LDL.LU.64 R208, [R1+0x758] ;  /* 0x0007580001d07983 */ /* 0x000f280000300a00 */
[----:B------:R-:W-:Y:S01]  /*e9b0*/  LDGSTS.E [R88+0x20a00], desc[UR16][R190.64], !P4 ;  /* 0x20a00000be587fae */ /* 0x000fe2000e1a1010 */
[----:B------:R-:W-:-:S03]  /*e9c0*/  IMAD.WIDE R86, R2, 0x4, R86 ;  /* 0x0000000402567825 */ /* 0x000fc600078e0256 */
[----:B--2---:R-:W2:Y:S01]  /*e9d0*/  LDL.LU.64 R190, [R1+0x750] ;  /* 0x0007500001be7983 */ /* 0x004ea20000300a00 */
[----:B------:R-:W1:Y:S03]  /*e9e0*/  LDC R241, c[0x0][0x3a0] ;  /* 0x0000e800fff17b82 */ /* 0x000e660000000800 */
[----:B------:R-:W-:Y:S04]  /*e9f0*/  LDGSTS.E [R88+0x20c00], desc[UR16][R198.64], !P3 ;  /* 0x20c00000c6587fae */ /* 0x000fe8000d9a1010 */
[----:B------:R1:W-:Y:S04]  /*ea00*/  STL.64 [R1+0x9f0], R86 ;  /* 0x0009f05601007387 */ /* 0x0003e80000100a00 */
[----:B------:R3:W-:Y:S04]  /*ea10*/  LDGSTS.E [R88+0x20e00], desc[UR16][R82.64], !P3 ;  /* 0x20e0000052587fae */ /* 0x0007e8000d9a1010 */
[----:B------:R-:W-:Y:S01]  /*ea20*/  LDGSTS.E [R88+0x21000], desc[UR16][R86.64], !P1 ;  /* 0x2100000056587fae */ /* 0x000fe2000c9a1010 */
[----:B---3--:R-:W-:Y:S01]  /*ea30*/  IMAD.WIDE R162, R2, 0x4, R162 ;  /* 0x0000000402a27825 */ /* 0x008fe200078e02a2 */
[----:B------:R-:W-:Y:S01]  /*ea40*/  ISETP.GE.U32.AND P6, PT, R0, 0x7ffffefb, PT ;  /* 0x7ffffefb0000780c */ /* 0x000fe20003fc6070 */
[----:B------:R-:W3:Y:S02]  /*ea50*/  LDC R82, c[0x0][0x3a0] ;  /* 0x0000e800ff527b82 */ /* 0x000ee40000000800 */
[C---:B------:R-:W-:Y:S01]  /*ea60*/  IMAD.WIDE R200, R2.reuse, 0x4, R14 ;  /* 0x0000000402c87825 */ /* 0x040fe200078e020e */
[----:B------:R1:W-:Y:S04]  /*ea70*/  STL.64 [R1+0x1070], R162 ;  /* 0x001070a201007387 */ /* 0x0003e80000100a00 */
[----:B------:R-:W3:Y:S01]  /*ea80*/  LDL.LU.64 R14, [R1+0x748] ;  /* 0x00074800010e7983 */ /* 0x000ee20000300a00 */
[----:B------:R-:W-:Y:S01]  /*ea90*/  VIADD R238, R239, 0xffffff79 ;  /* 0xffffff79efee7836 */ /* 0x000fe20000000000 */
[----:B------:R-:W1:Y:S02]  /*eaa0*/  LDC R83, c[0x0][0x3a0] ;  /* 0x0000e800ff537b82 */ /* 0x000e640000000800 */
[----:B------:R-:W-:Y:S01]  /*eab0*/  LDGSTS.E [R88+0x21200], desc[UR16][R162.64], !P1 ;  /* 0x21200000a2587fae */ /* 0x000fe2000c9a1010 */
[----:B----4-:R-:W-:-:S04]  /*eac0*/  IMAD.WIDE R198, R2, 0x4, R236 ;  /* 0x0000000402c67825 */ /* 0x010fc800078e02ec */
[----:B-1----:R-:W-:Y:S01]  /*ead0*/  VIADD R0, R240, 0xffffff78 ;  /* 0xffffff78f0007836 */ /* 0x002fe20000000000 */
[----:B------:R-:W4:Y:S01]  /*eae0*/  LDL.LU.64 R236, [R1+0x740] ;  /* 0x0007400001ec7983 */ /* 0x000f220000300a00 */
[----:B------:R-:W1:Y:S03]  /*eaf0*/  LDC R240, c[0x0][0x3a0] ;  /* 0x0000e800fff07b82 */ /* 0x000e660000000800 */
[----:B------:R1:W-:Y:S04]  /*eb00*/  STL.64 [R1+0x9e8], R200 ;  /* 0x0009e8c801007387 */ /* 0x0003e80000100a00 */
[----:B------:R1:W-:Y:S01]  /*eb10*/  STL.64 [R1+0x1068], R198 ;  /* 0x001068c601007387 */ /* 0x0003e20000100a00 */
[----:B------:R-:W2:Y:S03]  /*eb20*/  LDC R239, c[0x0][0x3a0] ;  /* 0x0000e800ffef7b82 */ /* 0x000ea60000000800 */
[----:B------:R-:W4:Y:S04]  /*eb30*/  LDL.LU.64 R86, [R1+0x730] ;  /* 0x0007300001567983 */ /* 0x000f280000300a00 */
[----:B------:R-:W4:Y:S01]  /*eb40*/  LDL.LU.64 R162, [R1+0x728] ;  /* 0x0007280001a27983 */ /* 0x000f220000300a00 */
[----:B------:R-:W-:-:S02]  /*eb50*/  ISETP.GE.U32.AND P4, PT, R238, 0x7ffffefa, PT ;  /* 0x7ffffefaee00780c */ /* 0x000fc40003f86070 */
[----:B------:R-:W-:Y:S01]  /*eb60*/  ISETP.GE.U32.AND P3, PT, R0, 0x7ffffef9, PT ;  /* 0x7ffffef90000780c */ /* 0x000fe20003f66070 */
[----:B------:R1:W-:Y:S01]  /*eb70*/  LDGSTS.E [R88+0x21400], desc[UR16][R200.64], !P6 ;  /* 0x21400000c8587fae */ /* 0x0003e2000f1a1010 */
[----:B------:R-:W-:Y:S01]  /*eb80*/  IMAD.WIDE R176, R2, 0x4, R176 ;  /* 0x0000000402b07825 */ /* 0x000fe200078e02b0 */
[----:B------:R-:W-:Y:S02]  /*eb90*/  IADD3 R238, PT, PT, R85, -0x89, RZ ;  /* 0xffffff7755ee7810 */ /* 0x000fe40007ffe0ff */
[----:B------:R1:W-:Y:S02]  /*eba0*/  LDGSTS.E [R88+0x21600], desc[UR16][R198.64], !P6 ;  /* 0x21600000c6587fae */ /* 0x0003e4000f1a1010 */
[----:B-1----:R-:W-:Y:S02]  /*ebb0*/  VIADD R0, R240, 0xffffff76 ;  /* 0xffffff76f0007836 */ /* 0x002fe40000000000 */
[----:B------:R-:W-:-:S03]  /*ebc0*/  IMAD.WIDE R200, R2, 0x4, R222 ;  /* 0x0000000402c87825 */ /* 0x000fc600078e02de */
[----:B------:R-:W-:Y:S01]  /*ebd0*/  ISETP.GE.U32.AND P6, PT, R0, 0x7ffffef7, PT ;  /* 0x7ffffef70000780c */ /* 0x000fe20003fc6070 */
[----:B------:R-:W1:Y:S01]  /*ebe0*/  LDC R240, c[0x0][0x3a0] ;  /* 0x0000e800fff07b82 */ /* 0x000e620000000800 */
[----:B------:R-:W-:Y:S01]  /*ebf0*/  VIADD R0, R84, 0xffffff74 ;  /* 0xffffff7454007836 */ /* 0x000fe20000000000 */
[----:B------:R-:W-:Y:S01]  /*ec00*/  STL.64 [R1+0x9e0], R200 ;  /* 0x0009e0c801007387 */ /* 0x000fe20000100a00 */
[----:B------:R-:W-:-:S03]  /*ec10*/  IMAD.WIDE R198, R2, 0x4, R208 ;  /* 0x0000000402c67825 */ /* 0x000fc600078e02d0 */
[----:B------:R1:W-:Y:S04]  /*ec20*/  STL.64 [R1+0x1048], R176 ;  /* 0x001048b001007387 */ /* 0x0003e80000100a00 */
[----:B------:R-:W4:Y:S01]  /*ec30*/  LDL.LU.64 R222, [R1+0x720] ;  /* 0x0007200001de7983 */ /* 0x000f220000300a00 */
[----:B------:R-:W-:-:S03]  /*ec40*/  ISETP.GE.U32.AND P1, PT, R238, 0x7ffffef8, PT ;  /* 0x7ffffef8ee00780c */ /* 0x000fc60003f26070 */
[----:B------:R-:W-:Y:S04]  /*ec50*/  LDGSTS.E [R88+0x21800], desc[UR16][R200.64], !P4 ;  /* 0x21800000c8587fae */ /* 0x000fe8000e1a1010 */
[----:B------:R-:W-:Y:S04]  /*ec60*/  LDGSTS.E [R88+0x21a00], desc[UR16][R176.64], !P4 ;  /* 0x21a00000b0587fae */ /* 0x000fe8000e1a1010 */
[----:B------:R-:W-:Y:S01]  /*ec70*/  LDGSTS.E [R88+0x21c00], desc[UR16][R198.64], !P3 ;  /* 0x21c00000c6587fae */ /* 0x000fe2000d9a1010 */
[----:B--2---:R-:W-:-:S03]  /*ec80*/  IMAD.WIDE R84, R2, 0x4, R190 ;  /* 0x0000000402547825 */ /* 0x004fc600078e02be */
[----:B------:R-:W2:Y:S04]  /*ec90*/  LDL.LU.64 R190, [R1+0x718] ;  /* 0x0007180001be7983 */ /* 0x000ea80000300a00 */
[----:B------:R-:W-:Y:S04]  /*eca0*/  STL.64 [R1+0x9d8], R198 ;  /* 0x0009d8c601007387 */ /* 0x000fe80000100a00 */
[----:B------:R3:W-:Y:S04]  /*ecb0*/  STL.64 [R1+0x1030], R84 ;  /* 0x0010305401007387 */ /* 0x0007e80000100a00 */
[----:B------:R-:W2:Y:S04]  /*ecc0*/  LDL.LU.64 R208, [R1+0x710] ;  /* 0x0007100001d07983 */ /* 0x000ea80000300a00 */
[----:B-1----:R-:W2:Y:S04]  /*ecd0*/  LDL.LU.64 R176, [R1+0x700] ;  /* 0x0007000001b07983 */ /* 0x002ea80000300a00 */
[----:B------:R1:W-:Y:S01]  /*ece0*/  LDGSTS.E [R88+0x21e00], desc[UR16][R84.64], !P3 ;  /* 0x21e0000054587fae */ /* 0x0003e2000d9a1010 */
[C---:B---3--:R-:W-:Y:S01]  /*ecf0*/  IMAD.WIDE R14, R2.reuse, 0x4, R14 ;  /* 0x00000004020e7825 */ /* 0x048fe200078e020e */
[----:B-1----:R-:W1:Y:S04]  /*ed00*/  LDC R84, c[0x0][0x3a0] ;  /* 0x0000e800ff547b82 */ /* 0x002e680000000800 */
[----:B------:R3:W-:Y:S04]  /*ed10*/  STL.64 [R1+0x9d0], R14 ;  /* 0x0009d00e01007387 */ /* 0x0007e80000100a00 */
[----:B------:R-:W-:Y:S01]  /*ed20*/  LDGSTS.E [R88+0x22000], desc[UR16][R14.64], !P1 ;  /* 0x220000000e587fae */ /* 0x000fe2000c9a1010 */
[----:B----4-:R-:W-:-:S05]  /*ed30*/  IMAD.WIDE R236, R2, 0x4, R236 ;  /* 0x0000000402ec7825 */ /* 0x010fca00078e02ec */
[----:B------:R4:W-:Y:S04]  /*ed40*/  STL.64 [R1+0x1018], R236 ;  /* 0x001018ec01007387 */ /* 0x0009e80000100a00 */
[----:B------:R-:W-:Y:S01]  /*ed50*/  LDGSTS.E [R88+0x22200], desc[UR16][R236.64], !P1 ;  /* 0x22200000ec587fae */ /* 0x000fe2000c9a1010 */
[----:B------:R-:W-:-:S03]  /*ed60*/  IMAD.WIDE R200, R2, 0x4, R86 ;  /* 0x0000000402c87825 */ /* 0x000fc600078e0256 */
[----:B------:R-:W2:Y:S01]  /*ed70*/  LDL.LU.64 R86, [R1+0x6f0] ;  /* 0x0006f00001567983 */ /* 0x000ea20000300a00 */
[----:B------:R-:W-:-:S03]  /*ed80*/  IMAD.WIDE R198, R2, 0x4, R162 ;  /* 0x0000000402c67825 */ /* 0x000fc600078e02a2 */
[----:B------:R-:W2:Y:S04]  /*ed90*/  LDL.LU.64 R162, [R1+0x6e8] ;  /* 0x0006e80001a27983 */ /* 0x000ea80000300a00 */
[----:B------:R1:W-:Y:S04]  /*eda0*/  STL.64 [R1+0x9c8], R200 ;  /* 0x0009c8c801007387 */ /* 0x0003e80000100a00 */
[----:B------:R1:W-:Y:S04]  /*edb0*/  STL.64 [R1+0x1008], R198 ;  /* 0x001008c601007387 */ /* 0x0003e80000100a00 */
[----:B---3--:R-:W3:Y:S04]  /*edc0*/  LDL.LU.64 R14, [R1+0x6e0] ;  /* 0x0006e000010e7983 */ /* 0x008ee80000300a00 */
[----:B----4-:R-:W4:Y:S01]  /*edd0*/  LDL.LU.64 R236, [R1+0x6d0] ;  /* 0x0006d00001ec7983 */ /* 0x010f220000300a00 */
[----:B------:R-:W-:Y:S01]  /*ede0*/  VIADD R238, R241, 0xffffff75 ;  /* 0xffffff75f1ee7836 */ /* 0x000fe20000000000 */
[----:B------:R-:W-:Y:S01]  /*edf0*/  ISETP.GE.U32.AND P3, PT, R0, 0x7ffffef5, PT ;  /* 0x7ffffef50000780c */ /* 0x000fe20003f66070 */
[----:B------:R-:W1:Y:S01]  /*ee00*/  LDC R241, c[0x0][0x3a0] ;  /* 0x0000e800fff17b82 */ /* 0x000e620000000800 */
[----:B------:R1:W-:Y:S02]  /*ee10*/  LDGSTS.E [R88+0x22400], desc[UR16][R200.64], !P6 ;  /* 0x22400000c8587fae */ /* 0x0003e4000f1a1010 */
[----:B------:R-:W-:-:S02]  /*ee20*/  ISETP.GE.U32.AND P4, PT, R238, 0x7ffffef6, PT ;  /* 0x7ffffef6ee00780c */ /* 0x000fc40003f86070 */
[----:B------:R1:W-:Y:S01]  /*ee30*/  LDGSTS.E [R88+0x22600], desc[UR16][R198.64], !P6 ;  /* 0x22600000c6587fae */ /* 0x0003e2000f1a1010 */
[----:B------:R-:W-:Y:S01]  /*ee40*/  IMAD.WIDE R222, R2, 0x4, R222 ;  /* 0x0000000402de7825 */ /* 0x000fe200078e02de */
[----:B------:R-:W-:Y:S02]  /*ee50*/  IADD3 R238, PT, PT, R239, -0x8d, RZ ;  /* 0xffffff73efee7810 */ /* 0x000fe40007ffe0ff */
[----:B------:R-:W1:Y:S01]  /*ee60*/  LDC R239, c[0x0][0x3a0] ;  /* 0x0000e800ffef7b82 */ /* 0x000e620000000800 */
[----:B------:R-:W-:Y:S01]  /*ee70*/  VIADD R0, R82, 0xffffff72 ;  /* 0xffffff7252007836 */ /* 0x000fe20000000000 */
[----:B------:R1:W-:Y:S01]  /*ee80*/  STL.64 [R1+0x9c0], R222 ;  /* 0x0009c0de01007387 */ /* 0x0003e20000100a00 */
[----:B------:R-:W-:-:S04]  /*ee90*/  ISETP.GE.U32.AND P1, PT, R238, 0x7ffffef4, PT ;  /* 0x7ffffef4ee00780c */ /* 0x000fc80003f26070 */
[----:B------:R-:W-:Y:S01]  /*eea0*/  LDGSTS.E [R88+0x22800], desc[UR16][R222.64], !P4 ;  /* 0x22800000de587fae */ /* 0x000fe2000e1a1010 */
[----:B------:R-:W-:Y:S01]  /*eeb0*/  ISETP.GE.U32.AND P6, PT, R0, 0x7ffffef3, PT ;  /* 0x7ffffef30000780c */ /* 0x000fe20003fc6070 */
[----:B------:R-:W-:Y:S01]  /*eec0*/  VIADD R0, R83, 0xffffff70 ;  /* 0xffffff7053007836 */ /* 0x000fe20000000000 */
[----:B------:R-:W1:Y:S01]  /*eed0*/  LDC R82, c[0x0][0x3a0] ;  /* 0x0000e800ff527b82 */ /* 0x000e620000000800 */
[----:B--2---:R-:W-:-:S07]  /*eee0*/  IMAD.WIDE R190, R2, 0x4, R190 ;  /* 0x0000000402be7825 */ /* 0x004fce00078e02be */
[----:B------:R-:W2:Y:S01]  /*eef0*/  LDC R83, c[0x0][0x3a0] ;  /* 0x0000e800ff537b82 */ /* 0x000ea20000000800 */
[----:B------:R1:W-:Y:S04]  /*ef00*/  STL.64 [R1+0x1000], R190 ;  /* 0x001000be01007387 */ /* 0x0003e80000100a00 */
[----:B------:R-:W-:Y:S01]  /*ef10*/  LDGSTS.E [R88+0x22a00], desc[UR16][R190.64], !P4 ;  /* 0x22a00000be587fae */ /* 0x000fe2000e1a1010 */
[----:B-1----:R-:W-:-:S03]  /*ef20*/  IMAD.WIDE R200, R2, 0x4, R208 ;  /* 0x0000000402c87825 */ /* 0x002fc600078e02d0 */
[----:B------:R-:W2:Y:S01]  /*ef30*/  LDL.LU.64 R208, [R1+0x6c0] ;  /* 0x0006c00001d07983 */ /* 0x000ea20000300a00 */
[----:B------:R-:W-:-:S03]  /*ef40*/  IMAD.WIDE R198, R2, 0x4, R176 ;  /* 0x0000000402c67825 */ /* 0x000fc600078e02b0 */
[----:B------:R-:W2:Y:S04]  /*ef50*/  LDL.LU.64 R176, [R1+0x6b8] ;  /* 0x0006b80001b07983 */ /* 0x000ea80000300a00 */
[----:B------:R1:W-:Y:S04]  /*ef60*/  STL.64 [R1+0x9b8], R200 ;  /* 0x0009b8c801007387 */ /* 0x0003e80000100a00 */
[----:B------:R3:W-:Y:S04]  /*ef70*/  STL.64 [R1+0xff8], R198 ;  /* 0x000ff8c601007387 */ /* 0x0007e80000100a00 */
[----:B------:R-:W2:Y:S04]  /*ef80*/  LDL.LU.64 R222, [R1+0x6b0] ;  /* 0x0006b00001de7983 */ /* 0x000ea80000300a00 */
[----:B------:R-:W2:Y:S04]  /*ef90*/  LDL.LU.64 R190, [R1+0x6a0] ;  /* 0x0006a00001be7983 */ /* 0x000ea80000300a00 */
[----:B------:R1:W-:Y:S04]  /*efa0*/  LDGSTS.E [R88+0x22c00], desc[UR16][R200.64], !P3 ;  /* 0x22c00000c8587fae */ /* 0x0003e8000d9a1010 */
[----:B------:R3:W-:Y:S01]  /*efb0*/  LDGSTS.E [R88+0x22e00], desc[UR16][R198.64], !P3 ;  /* 0x22e00000c6587fae */ /* 0x0007e2000d9a1010 */
[----:B------:R-:W-:Y:S01]  /*efc0*/  ISETP.GE.U32.AND P3, PT, R0, 0x7ffffef1, PT ;  /* 0x7ffffef10000780c */ /* 0x000fe20003f66070 */
[----:B------:R-:W-:-:S02]  /*efd0*/  VIADD R0, R84, 0xffffff6e ;  /* 0xffffff6e54007836 */ /* 0x000fc40000000000 */
[----:B-1----:R-:W-:-:S04]  /*efe0*/  IMAD.WIDE R200, R2, 0x4, R86 ;  /* 0x0000000402c87825 */ /* 0x002fc800078e0256 */
[C---:B------:R-:W-:Y:S01]  /*eff0*/  IMAD.WIDE R162, R2.reuse, 0x4, R162 ;  /* 0x0000000402a27825 */ /* 0x040fe200078e02a2 */
[----:B------:R-:W-:Y:S04]  /*f000*/  STL.64 [R1+0x9b0], R200 ;  /* 0x0009b0c801007387 */ /* 0x000fe80000100a00 */
[----:B------:R1:W-:Y:S04]  /*f010*/  STL.64 [R1+0xff0], R162 ;  /* 0x000ff0a201007387 */ /* 0x0003e80000100a00 */
[----:B------:R-:W2:Y:S01]  /*f020*/  LDL.LU.64 R86, [R1+0x690] ;  /* 0x0006900001567983 */ /* 0x000ea20000300a00 */
[----:B---3--:R-:W-:-:S03]  /*f030*/  IMAD.WIDE R198, R2, 0x4, R14 ;  /* 0x0000000402c67825 */ /* 0x008fc600078e020e */
[----:B------:R-:W-:Y:S01]  /*f040*/  LDGSTS.E [R88+0x23000], desc[UR16][R200.64], !P1 ;  /* 0x23000000c8587fae */ /* 0x000fe2000c9a1010 */
[----:B----4-:R-:W-:-:S03]  /*f050*/  IMAD.WIDE R84, R2, 0x4, R236 ;  /* 0x0000000402547825 */ /* 0x010fc600078e02ec */
[----:B------:R-:W3:Y:S04]  /*f060*/  LDL.LU.64 R14, [R1+0x688] ;  /* 0x00068800010e7983 */ /* 0x000ee80000300a00 */
[----:B------:R-:W-:Y:S04]  /*f070*/  STL.64 [R1+0x9a8], R198 ;  /* 0x0009a8c601007387 */ /* 0x000fe80000100a00 */
[----:B------:R4:W-:Y:S04]  /*f080*/  STL.64 [R1+0xfe8], R84 ;  /* 0x000fe85401007387 */ /* 0x0009e80000100a00 */
[----:B------:R-:W3:Y:S04]  /*f090*/  LDL.LU.64 R236, [R1+0x680] ;  /* 0x0006800001ec7983 */ /* 0x000ee80000300a00 */
[----:B------:R-:W-:Y:S01]  /*f0a0*/  LDGSTS.E [R88+0x23200], desc[UR16][R162.64], !P1 ;  /* 0x23200000a2587fae */ /* 0x000fe2000c9a1010 */
[----:B------:R-:W-:-:S02]  /*f0b0*/  VIADD R238, R240, 0xffffff71 ;  /* 0xffffff71f0ee7836 */ /* 0x000fc40000000000 */
[----:B------:R-:W2:Y:S01]  /*f0c0*/  LDC R240, c[0x0][0x3a0] ;  /* 0x0000e800fff07b82 */ /* 0x000ea20000000800 */
[----:B------:R-:W-:Y:S04]  /*f0d0*/  LDGSTS.E [R88+0x23400], desc[UR16][R198.64], !P6 ;  /* 0x23400000c6587fae */ /* 0x000fe8000f1a1010 */
[----:B-1----:R-:W3:Y:S01]  /*f0e0*/  LDL.LU.64 R162, [R1+0x670] ;  /* 0x0006700001a27983 */ /* 0x002ee20000300a00 */
[----:B------:R-:W-:Y:S02]  /*f0f0*/  ISETP.GE.U32.AND P4, PT, R238, 0x7ffffef2, PT ;  /* 0x7ffffef2ee00780c */ /* 0x000fe40003f86070 */
[----:B------:R-:W-:Y:S01]  /*f100*/  IADD3 R238, PT, PT, R241, -0x91, RZ ;  /* 0xffffff6ff1ee7810 */ /* 0x000fe20007ffe0ff */
[----:B------:R4:W-:Y:S01]  /*f110*/  LDGSTS.E [R88+0x23600], desc[UR16][R84.64], !P6 ;  /* 0x2360000054587fae */ /* 0x0009e2000f1a1010 */
[----:B------:R-:W1:Y:S02]  /*f120*/  LDC R241, c[0x0][0x3a0] ;  /* 0x0000e800fff17b82 */ /* 0x000e640000000800 */
[----:B------:R-:W-:Y:S01]  /*f130*/  ISETP.GE.U32.AND P1, PT, R238, 0x7ffffef0, PT ;  /* 0x7ffffef0ee00780c */ /* 0x000fe20003f26070 */
[----:B--2---:R-:W-:-:S05]  /*f140*/  IMAD.WIDE R208, R2, 0x4, R208 ;  /* 0x0000000402d07825 */ /* 0x004fca00078e02d0 */
[----:B----4-:R-:W2:Y:S01]  /*f150*/  LDC R84, c[0x0][0x3a0] ;  /* 0x0000e800ff547b82 */ /* 0x010ea20000000800 */
[C---:B------:R-:W-:Y:S01]  /*f160*/  IMAD.WIDE R176, R2.reuse, 0x4, R176 ;  /* 0x0000000402b07825 */ /* 0x040fe200078e02b0 */
[----:B------:R4:W-:Y:S04]  /*f170*/  STL.64 [R1+0x9a0], R208 ;  /* 0x0009a0d001007387 */ /* 0x0009e80000100a00 */
[----:B------:R1:W-:Y:S04]  /*f180*/  STL.64 [R1+0xfd8], R176 ;  /* 0x000fd8b001007387 */ /* 0x0003e80000100a00 */
[----:B------:R-:W-:Y:S01]  /*f190*/  LDGSTS.E [R88+0x23800], desc[UR16][R208.64], !P4 ;  /* 0x23800000d0587fae */ /* 0x000fe2000e1a1010 */
[----:B------:R-:W-:-:S03]  /*f1a0*/  IMAD.WIDE R200, R2, 0x4, R222 ;  /* 0x0000000402c87825 */ /* 0x000fc600078e02de */
[----:B------:R-:W-:Y:S01]  /*f1b0*/  LDGSTS.E [R88+0x23a00], desc[UR16][R176.64], !P4 ;  /* 0x23a00000b0587fae */ /* 0x000fe2000e1a1010 */
[----:B------:R-:W-:-:S03]  /*f1c0*/  IMAD.WIDE R198, R2, 0x4, R190 ;  /* 0x0000000402c67825 */ /* 0x000fc600078e02be */
[----:B------:R-:W2:Y:S04]  /*f1d0*/  LDL.LU.64 R222, [R1+0x668] ;  /* 0x0006680001de7983 */ /* 0x000ea80000300a00 */
[----:B------:R-:W2:Y:S04]  /*f1e0*/  LDL.LU.64 R190, [R1+0x660] ;  /* 0x0006600001be7983 */ /* 0x000ea80000300a00 */
[----:B------:R1:W-:Y:S04]  /*f1f0*/  STL.64 [R1+0x998], R200 ;  /* 0x000998c801007387 */ /* 0x0003e80000100a00 */
[----:B------:R3:W-:Y:S04]  /*f200*/  STL.64 [R1+0xfb8], R198 ;  /* 0x000fb8c601007387 */ /* 0x0007e80000100a00 */
[----:B----4-:R-:W4:Y:S04]  /*f210*/  LDL.LU.64 R208, [R1+0x658] ;  /* 0x0006580001d07983 */ /* 0x010f280000300a00 */
[----:B-1----:R-:W4:Y:S04]  /*f220*/  LDL.LU.64 R176, [R1+0x650] ;  /* 0x0006500001b07983 */ /* 0x002f280000300a00 */
[----:B------:R1:W-:Y:S04]  /*f230*/  LDGSTS.E [R88+0x23c00], desc[UR16][R200.64], !P3 ;  /* 0x23c00000c8587fae */ /* 0x0003e8000d9a1010 */
[----:B------:R1:W-:Y:S01]  /*f240*/  LDGSTS.E [R88+0x23e00], desc[UR16][R198.64], !P3 ;  /* 0x23e00000c6587fae */ /* 0x0003e2000d9a1010 */
[----:B------:R-:W-:-:S04]  /*f250*/  IMAD.WIDE R86, R2, 0x4, R86 ;  /* 0x0000000402567825 */ /* 0x000fc800078e0256 */
[C---:B---3--:R-:W-:Y:S01]  /*f260*/  IMAD.WIDE R14, R2.reuse, 0x4, R14 ;  /* 0x00000004020e7825 */ /* 0x048fe200078e020e */
[----:B------:R3:W-:Y:S04]  /*f270*/  STL.64 [R1+0x990], R86 ;  /* 0x0009905601007387 */ /* 0x0007e80000100a00 */
[----:B------:R3:W-:Y:S04]  /*f280*/  STL.64 [R1+0xfa8], R14 ;  /* 0x000fa80e01007387 */ /* 0x0007e80000100a00 */
[----:B------:R-:W-:Y:S01]  /*f290*/  LDGSTS.E [R88+0x24000], desc[UR16][R86.64], !P1 ;  /* 0x2400000056587fae */ /* 0x000fe2000c9a1010 */
[----:B-1----:R-:W-:-:S03]  /*f2a0*/  IMAD.WIDE R200, R2, 0x4, R236 ;  /* 0x0000000402c87825 */ /* 0x002fc600078e02ec */
[----:B------:R-:W-:Y:S04]  /*f2b0*/  LDGSTS.E [R88+0x24200], desc[UR16][R14.64], !P1 ;  /* 0x242000000e587fae */ /* 0x000fe8000c9a1010 */
[----:B------:R-:W4:Y:S01]  /*f2c0*/  LDL.LU.64 R236, [R1+0x648] ;  /* 0x0006480001ec7983 */ /* 0x000f220000300a00 */
[----:B------:R-:W-:-:S03]  /*f2d0*/  IMAD.WIDE R198, R2, 0x4, R162 ;  /* 0x0000000402c67825 */ /* 0x000fc600078e02a2 */
[----:B------:R-:W4:Y:S04]  /*f2e0*/  LDL.LU.64 R162, [R1+0x640] ;  /* 0x0006400001a27983 */ /* 0x000f280000300a00 */
[----:B------:R1:W-:Y:S04]  /*f2f0*/  STL.64 [R1+0x988], R200 ;  /* 0x000988c801007387 */ /* 0x0003e80000100a00 */
[----:B------:R4:W-:Y:S04]  /*f300*/  STL.64 [R1+0xf88], R198 ;  /* 0x000f88c601007387 */ /* 0x0009e80000100a00 */
[----:B---3--:R-:W3:Y:S04]  /*f310*/  LDL.LU.64 R86, [R1+0x638] ;  /* 0x0006380001567983 */ /* 0x008ee80000300a00 */
[----:B------:R-:W3:Y:S01]  /*f320*/  LDL.LU.64 R14, [R1+0x630] ;  /* 0x00063000010e7983 */ /* 0x000ee20000300a00 */
[----:B------:R-:W-:Y:S01]  /*f330*/  ISETP.GE.U32.AND P6, PT, R0, 0x7ffffeef, PT ;  /* 0x7ffffeef0000780c */ /* 0x000fe20003fc6070 */
[----:B------:R-:W-:-:S02]  /*f340*/  VIADD R238, R239, 0xffffff6d ;  /* 0xffffff6defee7836 */ /* 0x000fc40000000000 */
[----:B------:R-:W-:Y:S01]  /*f350*/  VIADD R0, R82, 0xffffff6c ;  /* 0xffffff6c52007836 */ /* 0x000fe20000000000 */
[----:B------:R-:W1:Y:S02]  /*f360*/  LDC R239, c[0x0][0x3a0] ;  /* 0x0000e800ffef7b82 */ /* 0x000e640000000800 */
[----:B------:R-:W-:Y:S02]  /*f370*/  ISETP.GE.U32.AND P4, PT, R238, 0x7ffffeee, PT ;  /* 0x7ffffeeeee00780c */ /* 0x000fe40003f86070 */
[----:B------:R-:W-:Y:S01]  /*f380*/  ISETP.GE.U32.AND P3, PT, R0, 0x7ffffeed, PT ;  /* 0x7ffffeed0000780c */ /* 0x000fe20003f66070 */
[----:B------:R-:W-:-:S04]  /*f390*/  VIADD R0, R83, 0xffffff6a ;  /* 0xffffff6a53007836 */ /* 0x000fc80000000000 */
[----:B------:R1:W-:Y:S01]  /*f3a0*/  LDGSTS.E [R88+0x24400], desc[UR16][R200.64], !P6 ;  /* 0x24400000c8587fae */ /* 0x0003e2000f1a1010 */
[----:B------:R-:W-:Y:S01]  /*f3b0*/  IADD3 R238, PT, PT, R240, -0x95, RZ ;  /* 0xffffff6bf0ee7810 */ /* 0x000fe20007ffe0ff */
[----:B------:R-:W1:Y:S02]  /*f3c0*/  LDC R82, c[0x0][0x3a0] ;  /* 0x0000e800ff527b82 */ /* 0x000e640000000800 */
[----:B------:R4:W-:Y:S01]  /*f3d0*/  LDGSTS.E [R88+0x24600], desc[UR16][R198.64], !P6 ;  /* 0x24600000c6587fae */ /* 0x0009e2000f1a1010 */
[----:B------:R-:W-:Y:S01]  /*f3e0*/  ISETP.GE.U32.AND P6, PT, R0, 0x7ffffeeb, PT ;  /* 0x7ffffeeb0000780c */ /* 0x000fe20003fc6070 */
[----:B--2---:R-:W-:Y:S01]  /*f3f0*/  VIADD R0, R84, 0xffffff68 ;  /* 0xffffff6854007836 */ /* 0x004fe20000000000 */
[----:B------:R-:W-:-:S03]  /*f400*/  ISETP.GE.U32.AND P1, PT, R238, 0x7ffffeec, PT ;  /* 0x7ffffeecee00780c */ /* 0x000fc60003f26070 */
[----:B------:R-:W2:Y:S08]  /*f410*/  LDC R83, c[0x0][0x3a0] ;  /* 0x0000e800ff537b82 */ /* 0x000eb00000000800 */
[----:B------:R-:W1:Y:S02]  /*f420*/  LDC R240, c[0x0][0x3a0] ;  /* 0x0000e800fff07b82 */ /* 0x000e640000000800 */
[----:B-1----:R-:W-:-:S04]  /*f430*/  IMAD.WIDE R200, R2, 0x4, R222 ;  /* 0x0000000402c87825 */ /* 0x002fc800078e02de */
[C---:B------:R-:W-:Y:S01]  /*f440*/  IMAD.WIDE R190, R2.reuse, 0x4, R190 ;  /* 0x0000000402be7825 */ /* 0x040fe200078e02be */
[----:B------:R-:W-:Y:S04]  /*f450*/  STL.64 [R1+0x980], R200 ;  /* 0x000980c801007387 */ /* 0x000fe80000100a00 */
[----:B------:R1:W-:Y:S04]  /*f460*/  STL.64 [R1+0xf80], R190 ;  /* 0x000f80be01007387 */ /* 0x0003e80000100a00 */
[----:B------:R-:W2:Y:S01]  /*f470*/  LDL.LU.64 R222, [R1+0x628] ;  /* 0x0006280001de7983 */ /* 0x000ea20000300a00 */
[----:B----4-:R-:W-:-:S03]  /*f480*/  IMAD.WIDE R198, R2, 0x4, R208 ;  /* 0x0000000402c67825 */ /* 0x010fc600078e02d0 */
[----:B------:R-:W-:Y:S01]  /*f490*/  LDGSTS.E [R88+0x24800], desc[UR16][R200.64], !P4 ;  /* 0x24800000c8587fae */ /* 0x000fe2000e1a1010 */
[----:B------:R-:W-:-:S03]  /*f4a0*/  IMAD.WIDE R84, R2, 0x4, R176 ;  /* 0x0000000402547825 */ /* 0x000fc600078e02b0 */
[----:B------:R-:W-:Y:S04]  /*f4b0*/  LDGSTS.E [R88+0x24a00], desc[UR16][R190.64], !P4 ;  /* 0x24a00000be587fae */ /* 0x000fe8000e1a1010 */
[----:B------:R-:W4:Y:S04]  /*f4c0*/  LDL.LU.64 R176, [R1+0x620] ;  /* 0x0006200001b07983 */ /* 0x000f280000300a00 */
[----:B------:R-:W-:Y:S04]  /*f4d0*/  STL.64 [R1+0x978], R198 ;  /* 0x000978c601007387 */ /* 0x000fe80000100a00 */
[----:B------:R1:W-:Y:S04]  /*f4e0*/  STL.64 [R1+0xf78], R84 ;  /* 0x000f785401007387 */ /* 0x0003e80000100a00 */
[----:B------:R-:W4:Y:S04]  /*f4f0*/  LDL.LU.64 R208, [R1+0x618] ;  /* 0x0006180001d07983 */ /* 0x000f280000300a00 */
[----:B-1----:R-:W4:Y:S04]  /*f500*/  LDL.LU.64 R190, [R1+0x610] ;  /* 0x0006100001be7983 */ /* 0x002f280000300a00 */
[----:B------:R-:W-:Y:S04]  /*f510*/  LDGSTS.E [R88+0x24c00], desc[UR16][R198.64], !P3 ;  /* 0x24c00000c6587fae */ /* 0x000fe8000d9a1010 */
[----:B------:R1:W-:Y:S01]  /*f520*/  LDGSTS.E [R88+0x24e00], desc[UR16][R84.64], !P3 ;  /* 0x24e0000054587fae */ /* 0x0003e2000d9a1010 */
[C---:B------:R-:W-:Y:S01]  /*f530*/  IMAD.WIDE R236, R2.reuse, 0x4, R236 ;  /* 0x0000000402ec7825 */ /* 0x040fe200078e02ec */
[----:B-1----:R-:W1:Y:S04]  /*f540*/  LDC R84, c[0x0][0x3a0] ;  /* 0x0000e800ff547b82 */ /* 0x002e680000000800 */
[----:B------:R1:W-:Y:S04]  /*f550*/  STL.64 [R1+0x970], R236 ;  /* 0x000970ec01007387 */ /* 0x0003e80000100a00 */
[----:B------:R-:W-:Y:S01]  /*f560*/  LDGSTS.E [R88+0x25000], desc[UR16][R236.64], !P1 ;  /* 0x25000000ec587fae */ /* 0x000fe2000c9a1010 */
[----:B------:R-:W-:-:S05]  /*f570*/  IMAD.WIDE R162, R2, 0x4, R162 ;  /* 0x0000000402a27825 */ /* 0x000fca00078e02a2 */
[----:B------:R1:W-:Y:S04]  /*f580*/  STL.64 [R1+0xf70], R162 ;  /* 0x000f70a201007387 */ /* 0x0003e80000100a00 */
[----:B------:R-:W-:Y:S01]  /*f590*/  LDGSTS.E [R88+0x25200], desc[UR16][R162.64], !P1 ;  /* 0x25200000a2587fae */ /* 0x000fe2000c9a1010 */
[----:B---3--:R-:W-:-:S04]  /*f5a0*/  IMAD.WIDE R200, R2, 0x4, R86 ;  /* 0x0000000402c87825 */ /* 0x008fc800078e0256 */
[----:B------:R-:W-:-:S04]  /*f5b0*/  IMAD.WIDE R198, R2, 0x4, R14 ;  /* 0x0000000402c67825 */ /* 0x000fc800078e020e */
[----:B------:R-:W-:Y:S01]  /*f5c0*/  VIADD R238, R241, 0xffffff69 ;  /* 0xffffff69f1ee7836 */ /* 0x000fe20000000000 */
[----:B------:R-:W3:Y:S01]  /*f5d0*/  LDL.LU.64 R14, [R1+0x608] ;  /* 0x00060800010e7983 */ /* 0x000ee20000300a00 */
[----:B------:R-:W-:Y:S01]  /*f5e0*/  ISETP.GE.U32.AND P3, PT, R0, 0x7ffffee9, PT ;  /* 0x7ffffee90000780c */ /* 0x000fe20003f66070 */
[----:B------:R-:W2:Y:S02]  /*f5f0*/  LDC R241, c[0x0][0x3a0] ;  /* 0x0000e800fff17b82 */ /* 0x000ea40000000800 */
[----:B------:R-:W3:Y:S04]  /*f600*/  LDL.LU.64 R86, [R1+0x600] ;  /* 0x0006000001567983 */ /* 0x000ee80000300a00 */
[----:B------:R2:W-:Y:S04]  /*f610*/  STL.64 [R1+0x968], R200 ;  /* 0x000968c801007387 */ /* 0x0005e80000100a00 */
[----:B------:R2:W-:Y:S04]  /*f620*/  STL.64 [R1+0xf68], R198 ;  /* 0x000f68c601007387 */ /* 0x0005e80000100a00 */
[----:B-1----:R-:W3:Y:S04]  /*f630*/  LDL.LU.64 R236, [R1+0x5f8] ;  /* 0x0005f80001ec7983 */ /* 0x002ee80000300a00 */
[----:B------:R-:W3:Y:S01]  /*f640*/  LDL.LU.64 R162, [R1+0x5f0] ;  /* 0x0005f00001a27983 */ /* 0x000ee20000300a00 */
[----:B------:R-:W-:-:S03]  /*f650*/  ISETP.GE.U32.AND P4, PT, R238, 0x7ffffeea, PT ;  /* 0x7ffffeeaee00780c */ /* 0x000fc60003f86070 */
[----:B------:R1:W-:Y:S01]  /*f660*/  LDGSTS.E [R88+0x25400], desc[UR16][R200.64], !P6 ;  /* 0x25400000c8587fae */ /* 0x0003e2000f1a1010 */
[----:B------:R-:W-:Y:S01]  /*f670*/  VIADD R0, R82, 0xffffff66 ;  /* 0xffffff6652007836 */ /* 0x000fe20000000000 */
[----:B------:R-:W-:Y:S01]  /*f680*/  IADD3 R238, PT, PT, R239, -0x99, RZ ;  /* 0xffffff67efee7810 */ /* 0x000fe20007ffe0ff */
[----:B------:R-:W1:Y:S01]  /*f690*/  LDC R82, c[0x0][0x3a0] ;  /* 0x0000e800ff527b82 */ /* 0x000e620000000800 */
[----:B------:R1:W-:Y:S02]  /*f6a0*/  LDGSTS.E [R88+0x25600], desc[UR16][R198.64], !P6 ;  /* 0x25600000c6587fae */ /* 0x0003e4000f1a1010 */
[----:B------:R-:W-:Y:S02]  /*f6b0*/  ISETP.GE.U32.AND P1, PT, R238, 0x7ffffee8, PT ;  /* 0x7ffffee8ee00780c */ /* 0x000fe40003f26070 */
[----:B------:R-:W-:Y:S01]  /*f6c0*/  ISETP.GE.U32.AND P6, PT, R0, 0x7ffffee7, PT ;  /* 0x7ffffee70000780c */ /* 0x000fe20003fc6070 */
[----:B--2---:R-:W-:Y:S02]  /*f6d0*/  VIADD R0, R83, 0xffffff64 ;  /* 0xffffff6453007836 */ /* 0x004fe40000000000 */
[----:B------:R-:W2:Y:S01]  /*f6e0*/  LDC R239, c[0x0][0x3a0] ;  /* 0x0000e800ffef7b82 */ /* 0x000ea20000000800 */
[----:B------:R-:W-:-:S07]  /*f6f0*/  IMAD.WIDE R222, R2, 0x4, R222 ;  /* 0x0000000402de7825 */ /* 0x000fce00078e02de */
[----:B------:R-:W2:Y:S01]  /*f700*/  LDC R83, c[0x0][0x3a0] ;  /* 0x0000e800ff537b82 */ /* 0x000ea20000000800 */
[----:B------:R1:W-:Y:S04]  /*f710*/  STL.64 [R1+0x960], R222 ;  /* 0x000960de01007387 */ /* 0x0003e80000100a00 */
[----:B------:R-:W-:Y:S01]  /*f720*/  LDGSTS.E [R88+0x25800], desc[UR16][R222.64], !P4 ;  /* 0x25800000de587fae */ /* 0x000fe2000e1a1010 */
[----:B----4-:R-:W-:-:S05]  /*f730*/  IMAD.WIDE R176, R2, 0x4, R176 ;  /* 0x0000000402b07825 */ /* 0x010fca00078e02b0 */
        /* <DEDUP_REMOVED lines=9> */
[----:B----4-:R-:W4:Y:S04]  /*f7d0*/  LDL.LU.64 R176, [R1+0x5d0] ;  /* 0x0005d00001b07983 */ /* 0x010f280000300a00 */
[----:B------:R1:W-:Y:S04]  /*f7e0*/  LDGSTS.E [R88+0x25c00], desc[UR16][R200.64], !P3 ;  /* 0x25c00000c8587fae */ /* 0x0003e8000d9a1010 */
[----:B------:R1:W-:Y:S01]  /*f7f0*/  LDGSTS.E [R88+0x25e00], desc[UR16][R198.64], !P3 ;  /* 0x25e00000c6587fae */ /* 0x0003e2000d9a1010 */
[----:B------:R-:W-:Y:S01]  /*f800*/  ISETP.GE.U32.AND P3, PT, R0, 0x7ffffee5, PT ;  /* 0x7ffffee50000780c */ /* 0x000fe20003f66070 */
[----:B------:R-:W-:-:S02]  /*f810*/  VIADD R0, R84, 0xffffff62 ;  /* 0xffffff6254007836 */ /* 0x000fc40000000000 */
[----:B---3--:R-:W-:-:S04]  /*f820*/  IMAD.WIDE R14, R2, 0x4, R14 ;  /* 0x00000004020e7825 */ /* 0x008fc800078e020e */
[C---:B-1----:R-:W-:Y:S01]  /*f830*/  IMAD.WIDE R200, R2.reuse, 0x4, R86 ;  /* 0x0000000402c87825 */ /* 0x042fe200078e0256 */
[----:B------:R1:W-:Y:S04]  /*f840*/  STL.64 [R1+0x950], R14 ;  /* 0x0009500e01007387 */ /* 0x0003e80000100a00 */
[----:B------:R-:W-:Y:S04]  /*f850*/  STL.64 [R1+0xf28], R200 ;  /* 0x000f28c801007387 */ /* 0x000fe80000100a00 */
[----:B------:R-:W3:Y:S01]  /*f860*/  LDL.LU.64 R86, [R1+0x5c8] ;  /* 0x0005c80001567983 */ /* 0x000ee20000300a00 */
[----:B------:R-:W-:-:S03]  /*f870*/  IMAD.WIDE R198, R2, 0x4, R236 ;  /* 0x0000000402c67825 */ /* 0x000fc600078e02ec */
[----:B------:R-:W-:Y:S01]  /*f880*/  LDGSTS.E [R88+0x26000], desc[UR16][R14.64], !P1 ;  /* 0x260000000e587fae */ /* 0x000fe2000c9a1010 */
[----:B------:R-:W-:-:S03]  /*f890*/  IMAD.WIDE R84, R2, 0x4, R162 ;  /* 0x0000000402547825 */ /* 0x000fc600078e02a2 */
[----:B------:R-:W-:Y:S04]  /*f8a0*/  LDGSTS.E [R88+0x26200], desc[UR16][R200.64], !P1 ;  /* 0x26200000c8587fae */ /* 0x000fe8000c9a1010 */
[----:B------:R-:W3:Y:S04]  /*f8b0*/  LDL.LU.64 R162, [R1+0x5c0] ;  /* 0x0005c00001a27983 */ /* 0x000ee80000300a00 */
[----:B------:R-:W-:Y:S04]  /*f8c0*/  STL.64 [R1+0x948], R198 ;  /* 0x000948c601007387 */ /* 0x000fe80000100a00 */
[----:B------:R2:W-:Y:S04]  /*f8d0*/  STL.64 [R1+0xf18], R84 ;  /* 0x000f185401007387 */ /* 0x0005e80000100a00 */
[----:B-1----:R-:W3:Y:S04]  /*f8e0*/  LDL.LU.64 R14, [R1+0x5b8] ;  /* 0x0005b800010e7983 */ /* 0x002ee80000300a00 */
[----:B------:R-:W3:Y:S01]  /*f8f0*/  LDL.LU.64 R236, [R1+0x5b0] ;  /* 0x0005b00001ec7983 */ /* 0x000ee20000300a00 */
[----:B------:R-:W-:-:S02]  /*f900*/  VIADD R238, R240, 0xffffff65 ;  /* 0xffffff65f0ee7836 */ /* 0x000fc40000000000 */
[----:B------:R-:W1:Y:S01]  /*f910*/  LDC R240, c[0x0][0x3a0] ;  /* 0x0000e800fff07b82 */ /* 0x000e620000000800 */
[----:B------:R-:W-:Y:S02]  /*f920*/  LDGSTS.E [R88+0x26400], desc[UR16][R198.64], !P6 ;  /* 0x26400000c6587fae */ /* 0x000fe4000f1a1010 */
[----:B------:R-:W-:Y:S02]  /*f930*/  ISETP.GE.U32.AND P4, PT, R238, 0x7ffffee6, PT ;  /* 0x7ffffee6ee00780c */ /* 0x000fe40003f86070 */
[----:B------:R-:W-:Y:S01]  /*f940*/  IADD3 R238, PT, PT, R241, -0x9d, RZ ;  /* 0xffffff63f1ee7810 */ /* 0x000fe20007ffe0ff */
[----:B------:R1:W-:Y:S02]  /*f950*/  LDGSTS.E [R88+0x26600], desc[UR16][R84.64], !P6 ;  /* 0x2660000054587fae */ /* 0x0003e4000f1a1010 */
[----:B------:R-:W1:Y:S01]  /*f960*/  LDC R241, c[0x0][0x3a0] ;  /* 0x0000e800fff17b82 */ /* 0x000e620000000800 */
[----:B------:R-:W-:Y:S01]  /*f970*/  ISETP.GE.U32.AND P1, PT, R238, 0x7ffffee4, PT ;  /* 0x7ffffee4ee00780c */ /* 0x000fe20003f26070 */
[----:B--2---:R-:W-:-:S06]  /*f980*/  IMAD.WIDE R208, R2, 0x4, R208 ;  /* 0x0000000402d07825 */ /* 0x004fcc00078e02d0 */
[----:B-1----:R-:W1:Y:S01]  /*f990*/  LDC R84, c[0x0][0x3a0] ;  /* 0x0000e800ff547b82 */ /* 0x002e620000000800 */
[C---:B------:R-:W-:Y:S01]  /*f9a0*/  IMAD.WIDE R190, R2.reuse, 0x4, R190 ;  /* 0x0000000402be7825 */ /* 0x040fe200078e02be */
[----:B------:R2:W-:Y:S04]  /*f9b0*/  STL.64 [R1+0x940], R208 ;  /* 0x000940d001007387 */ /* 0x0005e80000100a00 */
[----:B------:R2:W-:Y:S04]  /*f9c0*/  STL.64 [R1+0xf00], R190 ;  /* 0x000f00be01007387 */ /* 0x0005e80000100a00 */
[----:B------:R-:W-:Y:S01]  /*f9d0*/  LDGSTS.E [R88+0x26800], desc[UR16][R208.64], !P4 ;  /* 0x26800000d0587fae */ /* 0x000fe2000e1a1010 */
[----:B------:R-:W-:-:S03]  /*f9e0*/  IMAD.WIDE R200, R2, 0x4, R222 ;  /* 0x0000000402c87825 */ /* 0x000fc600078e02de */
[----:B------:R-:W-:Y:S01]  /*f9f0*/  LDGSTS.E [R88+0x26a00], desc[UR16][R190.64], !P4 ;  /* 0x26a00000be587fae */ /* 0x000fe2000e1a1010 */
[----:B----4-:R-:W-:-:S03]  /*fa00*/  IMAD.WIDE R198, R2, 0x4, R176 ;  /* 0x0000000402c67825 */ /* 0x010fc600078e02b0 */
[----:B------:R-:W4:Y:S04]  /*fa10*/  LDL.LU.64 R222, [R1+0x5a8] ;  /* 0x0005a80001de7983 */ /* 0x000f280000300a00 */
[----:B------:R-:W4:Y:S04]  /*fa20*/  LDL.LU.64 R176, [R1+0x5a0] ;  /* 0x0005a00001b07983 */ /* 0x000f280000300a00 */
[----:B------:R1:W-:Y:S04]  /*fa30*/  STL.64 [R1+0x938], R200 ;  /* 0x000938c801007387 */ /* 0x0003e80000100a00 */
[----:B------:R1:W-:Y:S04]  /*fa40*/  STL.64 [R1+0xef8], R198 ;  /* 0x000ef8c601007387 */ /* 0x0003e80000100a00 */
[----:B--2---:R-:W2:Y:S04]  /*fa50*/  LDL.LU.64 R208, [R1+0x598] ;  /* 0x0005980001d07983 */ /* 0x004ea80000300a00 */
[----:B------:R-:W2:Y:S04]  /*fa60*/  LDL.LU.64 R190, [R1+0x590] ;  /* 0x0005900001be7983 */ /* 0x000ea80000300a00 */
[----:B------:R1:W-:Y:S04]  /*fa70*/  LDGSTS.E [R88+0x26c00], desc[UR16][R200.64], !P3 ;  /* 0x26c00000c8587fae */ /* 0x0003e8000d9a1010 */
[----:B------:R1:W-:Y:S01]  /*fa80*/  LDGSTS.E [R88+0x26e00], desc[UR16][R198.64], !P3 ;  /* 0x26e00000c6587fae */ /* 0x0003e2000d9a1010 */
[----:B---3--:R-:W-:-:S05]  /*fa90*/  IMAD.WIDE R86, R2, 0x4, R86 ;  /* 0x0000000402567825 */ /* 0x008fca00078e0256 */
[----:B------:R3:W-:Y:S04]  /*faa0*/  STL.64 [R1+0x930], R86 ;  /* 0x0009305601007387 */ /* 0x0007e80000100a00 */
[----:B------:R-:W-:Y:S01]  /*fab0*/  LDGSTS.E [R88+0x27000], desc[UR16][R86.64], !P1 ;  /* 0x2700000056587fae */ /* 0x000fe2000c9a1010 */
[----:B------:R-:W-:-:S05]  /*fac0*/  IMAD.WIDE R162, R2, 0x4, R162 ;  /* 0x0000000402a27825 */ /* 0x000fca00078e02a2 */
        /* <DEDUP_REMOVED lines=22> */
[----:B------:R-:W-:Y:S01]  /*fc30*/  VIADD R0, R84, 0xffffff5c ;  /* 0xffffff5c54007836 */ /* 0x000fe20000000000 */
[----:B------:R-:W-:-:S03]  /*fc40*/  ISETP.GE.U32.AND P1, PT, R238, 0x7ffffee0, PT ;  /* 0x7ffffee0ee00780c */ /* 0x000fc60003f26070 */
[----:B------:R-:W1:Y:S08]  /*fc50*/  LDC R83, c[0x0][0x3a0] ;  /* 0x0000e800ff537b82 */ /* 0x000e700000000800 */
[----:B------:R-:W1:Y:S01]  /*fc60*/  LDC R240, c[0x0][0x3a0] ;  /* 0x0000e800fff07b82 */ /* 0x000e620000000800 */
[----:B----4-:R-:W-:-:S04]  /*fc70*/  IMAD.WIDE R200, R2, 0x4, R222 ;  /* 0x0000000402c87825 */ /* 0x010fc800078e02de */
[C---:B------:R-:W-:Y:S01]  /*fc80*/  IMAD.WIDE R176, R2.reuse, 0x4, R176 ;  /* 0x0000000402b07825 */ /* 0x040fe200078e02b0 */
[----:B------:R-:W-:Y:S04]  /*fc90*/  STL.64 [R1+0x920], R200 ;  /* 0x000920c801007387 */ /* 0x000fe80000100a00 */
[----:B------:R4:W-:Y:S04]  /*fca0*/  STL.64 [R1+0xee0], R176 ;  /* 0x000ee0b001007387 */ /* 0x0009e80000100a00 */
[----:B------:R-:W3:Y:S01]  /*fcb0*/  LDL.LU.64 R222, [R1+0x568] ;  /* 0x0005680001de7983 */ /* 0x000ee20000300a00 */
[----:B--2---:R-:W-:-:S03]  /*fcc0*/  IMAD.WIDE R198, R2, 0x4, R208 ;  /* 0x0000000402c67825 */ /* 0x004fc600078e02d0 */
[----:B------:R-:W-:Y:S01]  /*fcd0*/  LDGSTS.E [R88+0x27800], desc[UR16][R200.64], !P4 ;  /* 0x27800000c8587fae */ /* 0x000fe2000e1a1010 */
[----:B------:R-:W-:-:S03]  /*fce0*/  IMAD.WIDE R84, R2, 0x4, R190 ;  /* 0x0000000402547825 */ /* 0x000fc600078e02be */
[----:B------:R-:W-:Y:S04]  /*fcf0*/  LDGSTS.E [R88+0x27a00], desc[UR16][R176.64], !P4 ;  /* 0x27a00000b0587fae */ /* 0x000fe8000e1a1010 */
[----:B------:R-:W2:Y:S04]  /*fd00*/  LDL.LU.64 R190, [R1+0x560] ;  /* 0x0005600001be7983 */ /* 0x000ea80000300a00 */
[----:B------:R-:W-:Y:S04]  /*fd10*/  STL.64 [R1+0x918], R198 ;  /* 0x000918c601007387 */ /* 0x000fe80000100a00 */
[----:B------:R1:W-:Y:S04]  /*fd20*/  STL.64 [R1+0xed0], R84 ;  /* 0x000ed05401007387 */ /* 0x0003e80000100a00 */
[----:B------:R-:W2:Y:S04]  /*fd30*/  LDL.LU.64 R208, [R1+0x558] ;  /* 0x0005580001d07983 */ /* 0x000ea80000300a00 */
[----:B----4-:R-:W4:Y:S04]  /*fd40*/  LDL.LU.64 R176, [R1+0x550] ;  /* 0x0005500001b07983 */ /* 0x010f280000300a00 */
[----:B------:R-:W-:Y:S04]  /*fd50*/  LDGSTS.E [R88+0x27c00], desc[UR16][R198.64], !P3 ;  /* 0x27c00000c6587fae */ /* 0x000fe8000d9a1010 */
[----:B------:R1:W-:Y:S01]  /*fd60*/  LDGSTS.E [R88+0x27e00], desc[UR16][R84.64], !P3 ;  /* 0x27e0000054587fae */ /* 0x0003e2000d9a1010 */
[C---:B------:R-:W-:Y:S01]  /*fd70*/  IMAD.WIDE R14, R2.reuse, 0x4, R14 ;  /* 0x00000004020e7825 */ /* 0x040fe200078e020e */
[----:B-1----:R-:W1:Y:S03]  /*fd80*/  LDC R84, c[0x0][0x3a0] ;  /* 0x0000e800ff547b82 */ /* 0x002e660000000800 */
[C---:B------:R-:W-:Y:S01]  /*fd90*/  IMAD.WIDE R236, R2.reuse, 0x4, R236 ;  /* 0x0000000402ec7825 */ /* 0x040fe200078e02ec */
[----:B------:R3:W-:Y:S04]  /*fda0*/  STL.64 [R1+0x910], R14 ;  /* 0x0009100e01007387 */ /* 0x0007e80000100a00 */
[----:B------:R3:W-:Y:S04]  /*fdb0*/  STL.64 [R1+0xeb8], R236 ;  /* 0x000eb8ec01007387 */ /* 0x0007e80000100a00 */
[----:B------:R-:W-:Y:S01]  /*fdc0*/  LDGSTS.E [R88+0x28000], desc[UR16][R14.64], !P1 ;  /* 0x280000000e587fae */ /* 0x000fe2000c9a1010 */
[----:B---3--:R-:W-:-:S03]  /*fdd0*/  IMAD.WIDE R200, R2, 0x4, R86 ;  /* 0x0000000402c87825 */ /* 0x008fc600078e0256 */
[----:B------:R-:W-:Y:S01]  /*fde0*/  LDGSTS.E [R88+0x28200], desc[UR16][R236.64], !P1 ;  /* 0x28200000ec587fae */ /* 0x000fe2000c9a1010 */
[----:B------:R-:W-:-:S03]  /*fdf0*/  IMAD.WIDE R198, R2, 0x4, R162 ;  /* 0x0000000402c67825 */ /* 0x000fc600078e02a2 */
[----:B------:R-:W3:Y:S04]  /*fe00*/  LDL.LU.64 R86, [R1+0x548] ;  /* 0x0005480001567983 */ /* 0x000ee80000300a00 */
[----:B------:R-:W3:Y:S04]  /*fe10*/  LDL.LU.64 R162, [R1+0x540] ;  /* 0x0005400001a27983 */ /* 0x000ee80000300a00 */
[----:B------:R1:W-:Y:S04]  /*fe20*/  STL.64 [R1+0x908], R200 ;  /* 0x000908c801007387 */ /* 0x0003e80000100a00 */
[----:B------:R4:W-:Y:S04]  /*fe30*/  STL.64 [R1+0xea0], R198 ;  /* 0x000ea0c601007387 */ /* 0x0009e80000100a00 */
[----:B------:R-:W3:Y:S04]  /*fe40*/  LDL.LU.64 R14, [R1+0x538] ;  /* 0x00053800010e7983 */ /* 0x000ee80000300a00 */
[----:B------:R-:W3:Y:S01]  /*fe50*/  LDL.LU.64 R236, [R1+0x530] ;  /* 0x0005300001ec7983 */ /* 0x000ee20000300a00 */
[----:B------:R-:W-:Y:S01]  /*fe60*/  VIADD R238, R241, 0xffffff5d ;  /* 0xffffff5df1ee7836 */ /* 0x000fe20000000000 */
[----:B------:R-:W-:Y:S01]  /*fe70*/  ISETP.GE.U32.AND P3, PT, R0, 0x7ffffedd, PT ;  /* 0x7ffffedd0000780c */ /* 0x000fe20003f66070 */
[----:B------:R-:W1:Y:S01]  /*fe80*/  LDC R241, c[0x0][0x3a0] ;  /* 0x0000e800fff17b82 */ /* 0x000e620000000800 */
[----:B------:R1:W-:Y:S02]  /*fe90*/  LDGSTS.E [R88+0x28400], desc[UR16][R200.64], !P6 ;  /* 0x28400000c8587fae */ /* 0x0003e4000f1a1010 */
[----:B------:R-:W-:-:S02]  /*fea0*/  ISETP.GE.U32.AND P4, PT, R238, 0x7ffffede, PT ;  /* 0x7ffffedeee00780c */ /* 0x000fc40003f86070 */
[----:B------:R4:W-:Y:S01]  /*feb0*/  LDGSTS.E [R88+0x28600], desc[UR16][R198.64], !P6 ;  /* 0x28600000c6587fae */ /* 0x0009e2000f1a1010 */
[----:B------:R-:W-:Y:S01]  /*fec0*/  VIADD R0, R82, 0xffffff5a ;  /* 0xffffff5a52007836 */ /* 0x000fe20000000000 */
[----:B------:R-:W-:Y:S01]  /*fed0*/  IADD3 R238, PT, PT, R239, -0xa5, RZ ;  /* 0xffffff5befee7810 */ /* 0x000fe20007ffe0ff */
[----:B------:R-:W1:Y:S03]  /*fee0*/  LDC R82, c[0x0][0x3a0] ;  /* 0x0000e800ff527b82 */ /* 0x000e660000000800 */
[----:B------:R-:W-:Y:S02]  /*fef0*/  ISETP.GE.U32.AND P1, PT, R238, 0x7ffffedc, PT ;  /* 0x7ffffedcee00780c */ /* 0x000fe40003f26070 */
[----:B------:R-:W-:Y:S01]  /*ff00*/  ISETP.GE.U32.AND P6, PT, R0, 0x7ffffedb, PT ;  /* 0x7ffffedb0000780c */ /* 0x000fe20003fc6070 */
[----:B------:R-:W-:Y:S02]  /*ff10*/  VIADD R0, R83, 0xffffff58 ;  /* 0xffffff5853007836 */ /* 0x000fe40000000000 */
[C---:B------:R-:W-:Y:S01]  /*ff20*/  IMAD.WIDE R222, R2.reuse, 0x4, R222 ;  /* 0x0000000402de7825 */ /* 0x040fe200078e02de */
[----:B------:R-:W3:Y:S04]  /*ff30*/  LDC R239, c[0x0][0x3a0] ;  /* 0x0000e800ffef7b82 */ /* 0x000ee80000000800 */
[----:B------:R1:W-:Y:S04]  /*ff40*/  STL.64 [R1+0x900], R222 ;  /* 0x000900de01007387 */ /* 0x0003e80000100a00 */
[----:B------:R-:W-:Y:S01]  /*ff50*/  LDGSTS.E [R88+0x28800], desc[UR16][R222.64], !P4 ;  /* 0x28800000de587fae */ /* 0x000fe2000e1a1010 */
[C---:B--2---:R-:W-:Y:S01]  /*ff60*/  IMAD.WIDE R190, R2.reuse, 0x4, R190 ;  /* 0x0000000402be7825 */ /* 0x044fe200078e02be */
[----:B------:R-:W2:Y:S04]  /*ff70*/  LDC R83, c[0x0][0x3a0] ;  /* 0x0000e800ff537b82 */ /* 0x000ea80000000800 */
[----:B------:R4:W-:Y:S04]  /*ff80*/  STL.64 [R1+0xe88], R190 ;  /* 0x000e88be01007387 */ /* 0x0009e80000100a00 */
[----:B------:R-:W-:Y:S01]  /*ff90*/  LDGSTS.E [R88+0x28a00], desc[UR16][R190.64], !P4 ;  /* 0x28a00000be587fae */ /* 0x000fe2000e1a1010 */
[----:B-1----:R-:W-:-:S03]  /*ffa0*/  IMAD.WIDE R200, R2, 0x4, R208 ;  /* 0x0000000402c87825 */ /* 0x002fc600078e02d0 */
[----:B------:R-:W2:Y:S01]  /*ffb0*/  LDL.LU.64 R208, [R1+0x528] ;  /* 0x0005280001d07983 */ /* 0x000ea20000300a00 */
[----:B----4-:R-:W-:-:S03]  /*ffc0*/  IMAD.WIDE R198, R2, 0x4, R176 ;  /* 0x0000000402c67825 */ /* 0x010fc600078e02b0 */
[----:B------:R-:W4:Y:S04]  /*ffd0*/  LDL.LU.64 R176, [R1+0x520] ;  /* 0x0005200001b07983 */ /* 0x000f280000300a00 */
[----:B------:R3:W-:Y:S04]  /*ffe0*/  STL.64 [R1+0x8f8], R200 ;  /* 0x0008f8c801007387 */ /* 0x0007e80000100a00 */
[----:B------:R1:W-:Y:S04]  /*fff0*/  STL.64 [R1+0xe78], R198 ;  /* 0x000e78c601007387 */ /* 0x0003e80000100a00 */
[----:B------:R-:W4:Y:S04]  /*10000*/  LDL.LU.64 R222, [R1+0x518] ;  /* 0x0005180001de7983 */ /* 0x000f280000300a00 */
[----:B------:R-:W4:Y:S04]  /*10010*/  LDL.LU.64 R190, [R1+0x510] ;  /* 0x0005100001be7983 */ /* 0x000f280000300a00 */
[----:B------:R3:W-:Y:S04]  /*10020*/  LDGSTS.E [R88+0x28c00], desc[UR16][R200.64], !P3 ;  /* 0x28c00000c8587fae */ /* 0x0007e8000d9a1010 */
[----:B------:R1:W-:Y:S01]  /*10030*/  LDGSTS.E [R88+0x28e00], desc[UR16][R198.64], !P3 ;  /* 0x28e00000c6587fae */ /* 0x0003e2000d9a1010 */
[----:B------:R-:W-:Y:S01]  /*10040*/  ISETP.GE.U32.AND P3, PT, R0, 0x7ffffed9, PT ;  /* 0x7ffffed90000780c */ /* 0x000fe20003f66070 */
[----:B------:R-:W-:-:S02]  /*10050*/  VIADD R0, R84, 0xffffff56 ;  /* 0xffffff5654007836 */ /* 0x000fc40000000000 */
[----:B---3--:R-:W-:-:S04]  /*10060*/  IMAD.WIDE R200, R2, 0x4, R86 ;  /* 0x0000000402c87825 */ /* 0x008fc800078e0256 */
[C---:B------:R-:W-:Y:S01]  /*10070*/  IMAD.WIDE R162, R2.reuse, 0x4, R162 ;  /* 0x0000000402a27825 */ /* 0x040fe200078e02a2 */
[----:B------:R-:W-:Y:S04]  /*10080*/  STL.64 [R1+0x8f0], R200 ;  /* 0x0008f0c801007387 */ /* 0x000fe80000100a00 */
[----:B------:R3:W-:Y:S04]  /*10090*/  STL.64 [R1+0xe70], R162 ;  /* 0x000e70a201007387 */ /* 0x0007e80000100a00 */
[----:B------:R-:W4:Y:S01]  /*100a0*/  LDL.LU.64 R86, [R1+0x508] ;  /* 0x0005080001567983 */ /* 0x000f220000300a00 */
[----:B-1----:R-:W-:-:S03]  /*100b0*/  IMAD.WIDE R198, R2, 0x4, R14 ;  /* 0x0000000402c67825 */ /* 0x002fc600078e020e */
[----:B------:R-:W-:Y:S01]  /*100c0*/  LDGSTS.E [R88+0x29000], desc[UR16][R200.64], !P1 ;  /* 0x29000000c8587fae */ /* 0x000fe2000c9a1010 */
[----:B------:R-:W-:-:S03]  /*100d0*/  IMAD.WIDE R84, R2, 0x4, R236 ;  /* 0x0000000402547825 */ /* 0x000fc600078e02ec */
[----:B------:R-:W4:Y:S04]  /*100e0*/  LDL.LU.64 R14, [R1+0x500] ;  /* 0x00050000010e7983 */ /* 0x000f280000300a00 */
[----:B------:R-:W-:Y:S04]  /*100f0*/  STL.64 [R1+0x8e8], R198 ;  /* 0x0008e8c601007387 */ /* 0x000fe80000100a00 */
[----:B------:R1:W-:Y:S04]  /*10100*/  STL.64 [R1+0xe68], R84 ;  /* 0x000e685401007387 */ /* 0x0003e80000100a00 */
[----:B------:R-:W4:Y:S04]  /*10110*/  LDL.LU.64 R236, [R1+0x4f8] ;  /* 0x0004f80001ec7983 */ /* 0x000f280000300a00 */
[----:B------:R-:W-:Y:S01]  /*10120*/  LDGSTS.E [R88+0x29200], desc[UR16][R162.64], !P1 ;  /* 0x29200000a2587fae */ /* 0x000fe2000c9a1010 */
[----:B------:R-:W-:-:S02]  /*10130*/  VIADD R238, R240, 0xffffff59 ;  /* 0xffffff59f0ee7836 */ /* 0x000fc40000000000 */
[----:B------:R-:W1:Y:S01]  /*10140*/  LDC R240, c[0x0][0x3a0] ;  /* 0x0000e800fff07b82 */ /* 0x000e620000000800 */
[----:B------:R-:W-:Y:S04]  /*10150*/  LDGSTS.E [R88+0x29400], desc[UR16][R198.64], !P6 ;  /* 0x29400000c6587fae */ /* 0x000fe8000f1a1010 */
[----:B---3--:R-:W3:Y:S01]  /*10160*/  LDL.LU.64 R162, [R1+0x4f0] ;  /* 0x0004f00001a27983 */ /* 0x008ee20000300a00 */
[----:B------:R-:W-:Y:S02]  /*10170*/  ISETP.GE.U32.AND P4, PT, R238, 0x7ffffeda, PT ;  /* 0x7ffffedaee00780c */ /* 0x000fe40003f86070 */
[----:B------:R-:W-:Y:S01]  /*10180*/  IADD3 R238, PT, PT, R241, -0xa9, RZ ;  /* 0xffffff57f1ee7810 */ /* 0x000fe20007ffe0ff */
[----:B------:R1:W-:Y:S01]  /*10190*/  LDGSTS.E [R88+0x29600], desc[UR16][R84.64], !P6 ;  /* 0x2960000054587fae */ /* 0x0003e2000f1a1010 */
[----:B------:R-:W1:Y:S02]  /*101a0*/  LDC R241, c[0x0][0x3a0] ;  /* 0x0000e800fff17b82 */ /* 0x000e640000000800 */
[----:B------:R-:W-:Y:S01]  /*101b0*/  ISETP.GE.U32.AND P1, PT, R238, 0x7ffffed8, PT ;  /* 0x7ffffed8ee00780c */ /* 0x000fe20003f26070 */
[----:B--2---:R-:W-:-:S05]  /*101c0*/  IMAD.WIDE R208, R2, 0x4, R208 ;  /* 0x0000000402d07825 */ /* 0x004fca00078e02d0 */
[----:B-1----:R-:W1:Y:S01]  /*101d0*/  LDC R84, c[0x0][0x3a0] ;  /* 0x0000e800ff547b82 */ /* 0x002e620000000800 */
[C---:B----4-:R-:W-:Y:S01]  /*101e0*/  IMAD.WIDE R176, R2.reuse, 0x4, R176 ;  /* 0x0000000402b07825 */ /* 0x050fe200078e02b0 */
[----:B------:R2:W-:Y:S04]  /*101f0*/  STL.64 [R1+0x8e0], R208 ;  /* 0x0008e0d001007387 */ /* 0x0005e80000100a00 */
[----:B------:R4:W-:Y:S04]  /*10200*/  STL.64 [R1+0xe60], R176 ;  /* 0x000e60b001007387 */ /* 0x0009e80000100a00 */
[----:B------:R-:W-:Y:S01]  /*10210*/  LDGSTS.E [R88+0x29800], desc[UR16][R208.64], !P4 ;  /* 0x29800000d0587fae */ /* 0x000fe2000e1a1010 */
[----:B------:R-:W-:-:S03]  /*10220*/  IMAD.WIDE R200, R2, 0x4, R222 ;  /* 0x0000000402c87825 */ /* 0x000fc600078e02de */
[----:B------:R-:W-:Y:S01]  /*10230*/  LDGSTS.E [R88+0x29a00], desc[UR16][R176.64], !P4 ;  /* 0x29a00000b0587fae */ /* 0x000fe2000e1a1010 */
[----:B------:R-:W-:-:S03]  /*10240*/  IMAD.WIDE R198, R2, 0x4, R190 ;  /* 0x0000000402c67825 */ /* 0x000fc600078e02be */
[----:B------:R-:W3:Y:S04]  /*10250*/  LDL.LU.64 R222, [R1+0x4e8] ;  /* 0x0004e80001de7983 */ /* 0x000ee80000300a00 */
[----:B------:R-:W3:Y:S04]  /*10260*/  LDL.LU.64 R190, [R1+0x4e0] ;  /* 0x0004e00001be7983 */ /* 0x000ee80000300a00 */
[----:B------:R1:W-:Y:S04]  /*10270*/  STL.64 [R1+0x8d8], R200 ;  /* 0x0008d8c801007387 */ /* 0x0003e80000100a00 */
[----:B------:R3:W-:Y:S04]  /*10280*/  STL.64 [R1+0xe58], R198 ;  /* 0x000e58c601007387 */ /* 0x0007e80000100a00 */
[----:B--2---:R-:W2:Y:S04]  /*10290*/  LDL.LU.64 R208, [R1+0x4d8] ;  /* 0x0004d80001d07983 */ /* 0x004ea80000300a00 */
[----:B----4-:R-:W4:Y:S04]  /*102a0*/  LDL.LU.64 R176, [R1+0x4d0] ;  /* 0x0004d00001b07983 */ /* 0x010f280000300a00 */
[----:B------:R1:W-:Y:S04]  /*102b0*/  LDGSTS.E [R88+0x29c00], desc[UR16][R200.64], !P3 ;  /* 0x29c00000c8587fae */ /* 0x0003e8000d9a1010 */
[----:B------:R3:W-:Y:S01]  /*102c0*/  LDGSTS.E [R88+0x29e00], desc[UR16][R198.64], !P3 ;  /* 0x29e00000c6587fae */ /* 0x0007e2000d9a1010 */
[----:B------:R-:W-:-:S04]  /*102d0*/  IMAD.WIDE R86, R2, 0x4, R86 ;  /* 0x0000000402567825 */ /* 0x000fc800078e0256 */
[C---:B------:R-:W-:Y:S01]  /*102e0*/  IMAD.WIDE R14, R2.reuse, 0x4, R14 ;  /* 0x00000004020e7825 */ /* 0x040fe200078e020e */
[----:B------:R3:W-:Y:S04]  /*102f0*/  STL.64 [R1+0x8d0], R86 ;  /* 0x0008d05601007387 */ /* 0x0007e80000100a00 */
[----:B------:R3:W-:Y:S04]  /*10300*/  STL.64 [R1+0xe40], R14 ;  /* 0x000e400e01007387 */ /* 0x0007e80000100a00 */
[----:B------:R-:W-:Y:S01]  /*10310*/  LDGSTS.E [R88+0x2a000], desc[UR16][R86.64], !P1 ;  /* 0x2a00000056587fae */ /* 0x000fe2000c9a1010 */
[----:B-1----:R-:W-:-:S03]  /*10320*/  IMAD.WIDE R200, R2, 0x4, R236 ;  /* 0x0000000402c87825 */ /* 0x002fc600078e02ec */
[----:B------:R-:W-:Y:S04]  /*10330*/  LDGSTS.E [R88+0x2a200], desc[UR16][R14.64], !P1 ;  /* 0x2a2000000e587fae */ /* 0x000fe8000c9a1010 */
[----:B------:R-:W4:Y:S01]  /*10340*/  LDL.LU.64 R236, [R1+0x4c8] ;  /* 0x0004c80001ec7983 */ /* 0x000f220000300a00 */
[----:B---3--:R-:W-:-:S03]  /*10350*/  IMAD.WIDE R198, R2, 0x4, R162 ;  /* 0x0000000402c67825 */ /* 0x008fc600078e02a2 */
[----:B------:R-:W3:Y:S04]  /*10360*/  LDL.LU.64 R162, [R1+0x4c0] ;  /* 0x0004c00001a27983 */ /* 0x000ee80000300a00 */
[----:B------:R1:W-:Y:S04]  /*10370*/  STL.64 [R1+0x8c8], R200 ;  /* 0x0008c8c801007387 */ /* 0x0003e80000100a00 */
[----:B------:R2:W-:Y:S04]  /*10380*/  STL.64 [R1+0xe30], R198 ;  /* 0x000e30c601007387 */ /* 0x0005e80000100a00 */
[----:B------:R-:W3:Y:S04]  /*10390*/  LDL.LU.64 R86, [R1+0x4b8] ;  /* 0x0004b80001567983 */ /* 0x000ee80000300a00 */
        /* <DEDUP_REMOVED lines=16> */
[----:B------:R-:W1:Y:S02]  /*104a0*/  LDC R240, c[0x0][0x3a0] ;  /* 0x0000e800fff07b82 */ /* 0x000e640000000800 */
[----:B-1----:R-:W-:-:S04]  /*104b0*/  IMAD.WIDE R200, R2, 0x4, R222 ;  /* 0x0000000402c87825 */ /* 0x002fc800078e02de */
[C---:B------:R-:W-:Y:S01]  /*104c0*/  IMAD.WIDE R190, R2.reuse, 0x4, R190 ;  /* 0x0000000402be7825 */ /* 0x040fe200078e02be */
[----:B------:R-:W-:Y:S04]  /*104d0*/  STL.64 [R1+0x8c0], R200 ;  /* 0x0008c0c801007387 */ /* 0x000fe80000100a00 */
[----:B------:R1:W-:Y:S04]  /*104e0*/  STL.64 [R1+0xe10], R190 ;  /* 0x000e10be01007387 */ /* 0x0003e80000100a00 */
[----:B------:R-:W3:Y:S01]  /*104f0*/  LDL.LU.64 R222, [R1+0x4a8] ;  /* 0x0004a80001de7983 */ /* 0x000ee20000300a00 */
[----:B--2---:R-:W-:-:S03]  /*10500*/  IMAD.WIDE R198, R2, 0x4, R208 ;  /* 0x0000000402c67825 */ /* 0x004fc600078e02d0 */
[----:B------:R-:W-:Y:S01]  /*10510*/  LDGSTS.E [R88+0x2a800], desc[UR16][R200.64], !P4 ;  /* 0x2a800000c8587fae */ /* 0x000fe2000e1a1010 */
[----:B----4-:R-:W-:-:S03]  /*10520*/  IMAD.WIDE R84, R2, 0x4, R176 ;  /* 0x0000000402547825 */ /* 0x010fc600078e02b0 */
[----:B------:R-:W-:Y:S04]  /*10530*/  LDGSTS.E [R88+0x2aa00], desc[UR16][R190.64], !P4 ;  /* 0x2aa00000be587fae */ /* 0x000fe8000e1a1010 */
[----:B------:R-:W2:Y:S04]  /*10540*/  LDL.LU.64 R176, [R1+0x4a0] ;  /* 0x0004a00001b07983 */ /* 0x000ea80000300a00 */
[----:B------:R-:W-:Y:S04]  /*10550*/  STL.64 [R1+0x8b8], R198 ;  /* 0x0008b8c601007387 */ /* 0x000fe80000100a00 */
[----:B------:R4:W-:Y:S04]  /*10560*/  STL.64 [R1+0xe00], R84 ;  /* 0x000e005401007387 */ /* 0x0009e80000100a00 */
[----:B------:R-:W2:Y:S04]  /*10570*/  LDL.LU.64 R208, [R1+0x498] ;  /* 0x0004980001d07983 */ /* 0x000ea80000300a00 */
[----:B-1----:R-:W2:Y:S04]  /*10580*/  LDL.LU.64 R190, [R1+0x490] ;  /* 0x0004900001be7983 */ /* 0x002ea80000300a00 */
[----:B------:R-:W-:Y:S04]  /*10590*/  LDGSTS.E [R88+0x2ac00], desc[UR16][R198.64], !P3 ;  /* 0x2ac00000c6587fae */ /* 0x000fe8000d9a1010 */
[----:B------:R4:W-:Y:S01]  /*105a0*/  LDGSTS.E [R88+0x2ae00], desc[UR16][R84.64], !P3 ;  /* 0x2ae0000054587fae */ /* 0x0009e2000d9a1010 */
[C---:B------:R-:W-:Y:S01]  /*105b0*/  IMAD.WIDE R236, R2.reuse, 0x4, R236 ;  /* 0x0000000402ec7825 */ /* 0x040fe200078e02ec */
[----:B----4-:R-:W1:Y:S04]  /*105c0*/  LDC R84, c[0x0][0x3a0] ;  /* 0x0000e800ff547b82 */ /* 0x010e680000000800 */
[----:B------:R4:W-:Y:S04]  /*105d0*/  STL.64 [R1+0x8b0], R236 ;  /* 0x0008b0ec01007387 */ /* 0x0009e80000100a00 */
[----:B------:R-:W-:Y:S01]  /*105e0*/  LDGSTS.E [R88+0x2b000], desc[UR16][R236.64], !P1 ;  /* 0x2b000000ec587fae */ /* 0x000fe2000c9a1010 */
[----:B---3--:R-:W-:-:S05]  /*105f0*/  IMAD.WIDE R162, R2, 0x4, R162 ;  /* 0x0000000402a27825 */ /* 0x008fca00078e02a2 */
[----:B------:R3:W-:Y:S04]  /*10600*/  STL.64 [R1+0xdf0], R162 ;  /* 0x000df0a201007387 */ /* 0x0007e80000100a00 */
[----:B------:R-:W-:Y:S01]  /*10610*/  LDGSTS.E [R88+0x2b200], desc[UR16][R162.64], !P1 ;  /* 0x2b200000a2587fae */ /* 0x000fe2000c9a1010 */
[----:B------:R-:W-:-:S04]  /*10620*/  IMAD.WIDE R200, R2, 0x4, R86 ;  /* 0x0000000402c87825 */ /* 0x000fc800078e0256 */
[----:B------:R-:W-:-:S04]  /*10630*/  IMAD.WIDE R198, R2, 0x4, R14 ;  /* 0x0000000402c67825 */ /* 0x000fc800078e020e */
[----:B------:R-:W-:Y:S01]  /*10640*/  VIADD R238, R241, 0xffffff51 ;  /* 0xffffff51f1ee7836 */ /* 0x000fe20000000000 */
[----:B------:R-:W2:Y:S01]  /*10650*/  LDL.LU.64 R14, [R1+0x488] ;  /* 0x00048800010e7983 */ /* 0x000ea20000300a00 */
[----:B------:R-:W-:Y:S01]  /*10660*/  ISETP.GE.U32.AND P3, PT, R0, 0x7ffffed1, PT ;  /* 0x7ffffed10000780c */ /* 0x000fe20003f66070 */
[----:B------:R-:W1:Y:S02]  /*10670*/  LDC R241, c[0x0][0x3a0] ;  /* 0x0000e800fff17b82 */ /* 0x000e640000000800 */
[----:B------:R-:W2:Y:S04]  /*10680*/  LDL.LU.64 R86, [R1+0x480] ;  /* 0x0004800001567983 */ /* 0x000ea80000300a00 */
[----:B------:R1:W-:Y:S04]  /*10690*/  STL.64 [R1+0x8a8], R200 ;  /* 0x0008a8c801007387 */ /* 0x0003e80000100a00 */
[----:B------:R1:W-:Y:S04]  /*106a0*/  STL.64 [R1+0xde8], R198 ;  /* 0x000de8c601007387 */ /* 0x0003e80000100a00 */
[----:B----4-:R-:W4:Y:S04]  /*106b0*/  LDL.LU.64 R236, [R1+0x478] ;  /* 0x0004780001ec7983 */ /* 0x010f280000300a00 */
[----:B---3--:R-:W3:Y:S01]  /*106c0*/  LDL.LU.64 R162, [R1+0x470] ;  /* 0x0004700001a27983 */ /* 0x008ee20000300a00 */
        /* <DEDUP_REMOVED lines=8> */
[----:B------:R-:W-:Y:S02]  /*10750*/  VIADD R0, R83, 0xffffff4c ;  /* 0xffffff4c53007836 */ /* 0x000fe40000000000 */
[----:B------:R-:W1:Y:S01]  /*10760*/  LDC R239, c[0x0][0x3a0] ;  /* 0x0000e800ffef7b82 */ /* 0x000e620000000800 */
[----:B------:R-:W-:-:S07]  /*10770*/  IMAD.WIDE R222, R2, 0x4, R222 ;  /* 0x0000000402de7825 */ /* 0x000fce00078e02de */
[----:B------:R-:W2:Y:S01]  /*10780*/  LDC R83, c[0x0][0x3a0] ;  /* 0x0000e800ff537b82 */ /* 0x000ea20000000800 */
[----:B------:R1:W-:Y:S04]  /*10790*/  STL.64 [R1+0x8a0], R222 ;  /* 0x0008a0de01007387 */ /* 0x0003e80000100a00 */
[----:B------:R-:W-:Y:S01]  /*107a0*/  LDGSTS.E [R88+0x2b800], desc[UR16][R222.64], !P4 ;  /* 0x2b800000de587fae */ /* 0x000fe2000e1a1010 */
[----:B--2---:R-:W-:-:S05]  /*107b0*/  IMAD.WIDE R176, R2, 0x4, R176 ;  /* 0x0000000402b07825 */ /* 0x004fca00078e02b0 */
[----:B------:R2:W-:Y:S04]  /*107c0*/  STL.64 [R1+0xde0], R176 ;  /* 0x000de0b001007387 */ /* 0x0005e80000100a00 */
[----:B------:R-:W-:Y:S01]  /*107d0*/  LDGSTS.E [R88+0x2ba00], desc[UR16][R176.64], !P4 ;  /* 0x2ba00000b0587fae */ /* 0x000fe2000e1a1010 */
[----:B-1----:R-:W-:-:S03]  /*107e0*/  IMAD.WIDE R200, R2, 0x4, R208 ;  /* 0x0000000402c87825 */ /* 0x002fc600078e02d0 */
[----:B------:R-:W3:Y:S01]  /*107f0*/  LDL.LU.64 R208, [R1+0x468] ;  /* 0x0004680001d07983 */ /* 0x000ee20000300a00 */
[----:B------:R-:W-:-:S03]  /*10800*/  IMAD.WIDE R198, R2, 0x4, R190 ;  /* 0x0000000402c67825 */ /* 0x000fc600078e02be */
[----:B------:R-:W3:Y:S04]  /*10810*/  LDL.LU.64 R190, [R1+0x460] ;  /* 0x0004600001be7983 */ /* 0x000ee80000300a00 */
[----:B------:R1:W-:Y:S04]  /*10820*/  STL.64 [R1+0x898], R200 ;  /* 0x000898c801007387 */ /* 0x0003e80000100a00 */
[----:B------:R4:W-:Y:S04]  /*10830*/  STL.64 [R1+0xdd8], R198 ;  /* 0x000dd8c601007387 */ /* 0x0009e80000100a00 */
[----:B------:R-:W3:Y:S04]  /*10840*/  LDL.LU.64 R222, [R1+0x458] ;  /* 0x0004580001de7983 */ /* 0x000ee80000300a00 */
[----:B--2---:R-:W2:Y:S04]  /*10850*/  LDL.LU.64 R176, [R1+0x450] ;  /* 0x0004500001b07983 */ /* 0x004ea80000300a00 */
[----:B------:R1:W-:Y:S04]  /*10860*/  LDGSTS.E [R88+0x2bc00], desc[UR16][R200.64], !P3 ;  /* 0x2bc00000c8587fae */ /* 0x0003e8000d9a1010 */
[----:B------:R4:W-:Y:S01]  /*10870*/  LDGSTS.E [R88+0x2be00], desc[UR16][R198.64], !P3 ;  /* 0x2be00000c6587fae */ /* 0x0009e2000d9a1010 */
[----:B------:R-:W-:Y:S01]  /*10880*/  ISETP.GE.U32.AND P3, PT, R0, 0x7ffffecd, PT ;  /* 0x7ffffecd0000780c */ /* 0x000fe20003f66070 */
[----:B------:R-:W-:-:S02]  /*10890*/  VIADD R0, R84, 0xffffff4a ;  /* 0xffffff4a54007836 */ /* 0x000fc40000000000 */
[----:B------:R-:W-:-:S04]  /*108a0*/  IMAD.WIDE R14, R2, 0x4, R14 ;  /* 0x00000004020e7825 */ /* 0x000fc800078e020e */
[C---:B-1----:R-:W-:Y:S01]  /*108b0*/  IMAD.WIDE R200, R2.reuse, 0x4, R86 ;  /* 0x0000000402c87825 */ /* 0x042fe200078e0256 */
[----:B------:R1:W-:Y:S04]  /*108c0*/  STL.64 [R1+0x890], R14 ;  /* 0x0008900e01007387 */ /* 0x0003e80000100a00 */
[----:B------:R-:W-:Y:S04]  /*108d0*/  STL.64 [R1+0xdd0], R200 ;  /* 0x000dd0c801007387 */ /* 0x000fe80000100a00 */
[----:B------:R-:W2:Y:S01]  /*108e0*/  LDL.LU.64 R86, [R1+0x448] ;  /* 0x0004480001567983 */ /* 0x000ea20000300a00 */
[----:B----4-:R-:W-:-:S03]  /*108f0*/  IMAD.WIDE R198, R2, 0x4, R236 ;  /* 0x0000000402c67825 */ /* 0x010fc600078e02ec */
[----:B------:R-:W-:Y:S01]  /*10900*/  LDGSTS.E [R88+0x2c000], desc[UR16][R14.64], !P1 ;  /* 0x2c0000000e587fae */ /* 0x000fe2000c9a1010 */
[----:B---3--:R-:W-:-:S03]  /*10910*/  IMAD.WIDE R84, R2, 0x4, R162 ;  /* 0x0000000402547825 */ /* 0x008fc600078e02a2 */
        /* <DEDUP_REMOVED lines=14> */
[----:B------:R-:W-:-:S06]  /*10a00*/  IMAD.WIDE R208, R2, 0x4, R208 ;  /* 0x0000000402d07825 */ /* 0x000fcc00078e02d0 */
[----:B----4-:R-:W4:Y:S01]  /*10a10*/  LDC R84, c[0x0][0x3a0] ;  /* 0x0000e800ff547b82 */ /* 0x010f220000000800 */
[C---:B------:R-:W-:Y:S01]  /*10a20*/  IMAD.WIDE R190, R2.reuse, 0x4, R190 ;  /* 0x0000000402be7825 */ /* 0x040fe200078e02be */
[----:B------:R1:W-:Y:S04]  /*10a30*/  STL.64 [R1+0x880], R208 ;  /* 0x000880d001007387 */ /* 0x0003e80000100a00 */
[----:B------:R1:W-:Y:S04]  /*10a40*/  STL.64 [R1+0xda0], R190 ;  /* 0x000da0be01007387 */ /* 0x0003e80000100a00 */
[----:B------:R-:W-:Y:S01]  /*10a50*/  LDGSTS.E [R88+0x2c800], desc[UR16][R208.64], !P4 ;  /* 0x2c800000d0587fae */ /* 0x000fe2000e1a1010 */
[----:B------:R-:W-:-:S03]  /*10a60*/  IMAD.WIDE R200, R2, 0x4, R222 ;  /* 0x0000000402c87825 */ /* 0x000fc600078e02de */
[----:B------:R-:W-:Y:S01]  /*10a70*/  LDGSTS.E [R88+0x2ca00], desc[UR16][R190.64], !P4 ;  /* 0x2ca00000be587fae */ /* 0x000fe2000e1a1010 */
[----:B--2---:R-:W-:-:S03]  /*10a80*/  IMAD.WIDE R198, R2, 0x4, R176 ;  /* 0x0000000402c67825 */ /* 0x004fc600078e02b0 */
[----:B------:R-:W2:Y:S04]  /*10a90*/  LDL.LU.64 R222, [R1+0x428] ;  /* 0x0004280001de7983 */ /* 0x000ea80000300a00 */
[----:B------:R-:W2:Y:S04]  /*10aa0*/  LDL.LU.64 R176, [R1+0x420] ;  /* 0x0004200001b07983 */ /* 0x000ea80000300a00 */
[----:B------:R3:W-:Y:S04]  /*10ab0*/  STL.64 [R1+0x878], R200 ;  /* 0x000878c801007387 */ /* 0x0007e80000100a00 */
[----:B------:R3:W-:Y:S04]  /*10ac0*/  STL.64 [R1+0xd80], R198 ;  /* 0x000d80c601007387 */ /* 0x0007e80000100a00 */
[----:B-1----:R-:W2:Y:S04]  /*10ad0*/  LDL.LU.64 R208, [R1+0x418] ;  /* 0x0004180001d07983 */ /* 0x002ea80000300a00 */
[----:B------:R-:W2:Y:S04]  /*10ae0*/  LDL.LU.64 R190, [R1+0x410] ;  /* 0x0004100001be7983 */ /* 0x000ea80000300a00 */
[----:B------:R1:W-:Y:S04]  /*10af0*/  LDGSTS.E [R88+0x2cc00], desc[UR16][R200.64], !P3 ;  /* 0x2cc00000c8587fae */ /* 0x0003e8000d9a1010 */
[----:B------:R1:W-:Y:S01]  /*10b00*/  LDGSTS.E [R88+0x2ce00], desc[UR16][R198.64], !P3 ;  /* 0x2ce00000c6587fae */ /* 0x0003e2000d9a1010 */
[----:B------:R-:W-:-:S05]  /*10b10*/  IMAD.WIDE R86, R2, 0x4, R86 ;  /* 0x0000000402567825 */ /* 0x000fca00078e0256 */
[----:B------:R1:W-:Y:S04]  /*10b20*/  STL.64 [R1+0x870], R86 ;  /* 0x0008705601007387 */ /* 0x0003e80000100a00 */
[----:B------:R-:W-:Y:S01]  /*10b30*/  LDGSTS.E [R88+0x2d000], desc[UR16][R86.64], !P1 ;  /* 0x2d00000056587fae */ /* 0x000fe2000c9a1010 */
[----:B---3--:R-:W-:-:S05]  /*10b40*/  IMAD.WIDE R162, R2, 0x4, R162 ;  /* 0x0000000402a27825 */ /* 0x008fca00078e02a2 */
        /* <DEDUP_REMOVED lines=9> */
[----:B---3--:R-:W3:Y:S01]  /*10be0*/  LDL.LU.64 R162, [R1+0x3f0] ;  /* 0x0003f00001a27983 */ /* 0x008ee20000300a00 */
        /* <DEDUP_REMOVED lines=12> */
[----:B----4-:R-:W-:Y:S01]  /*10cb0*/  VIADD R0, R84, 0xffffff44 ;  /* 0xffffff4454007836 */ /* 0x010fe20000000000 */
[----:B------:R-:W-:-:S03]  /*10cc0*/  ISETP.GE.U32.AND P1, PT, R238, 0x7ffffec8, PT ;  /* 0x7ffffec8ee00780c */ /* 0x000fc60003f26070 */
[----:B------:R-:W4:Y:S08]  /*10cd0*/  LDC R83, c[0x0][0x3a0] ;  /* 0x0000e800ff537b82 */ /* 0x000f300000000800 */
[----:B------:R-:W1:Y:S01]  /*10ce0*/  LDC R240, c[0x0][0x3a0] ;  /* 0x0000e800fff07b82 */ /* 0x000e620000000800 */
[----:B--2---:R-:W-:-:S04]  /*10cf0*/  IMAD.WIDE R200, R2, 0x4, R222 ;  /* 0x0000000402c87825 */ /* 0x004fc800078e02de */
[C---:B------:R-:W-:Y:S01]  /*10d00*/  IMAD.WIDE R176, R2.reuse, 0x4, R176 ;  /* 0x0000000402b07825 */ /* 0x040fe200078e02b0 */
[----:B------:R-:W-:Y:S04]  /*10d10*/  STL.64 [R1+0x860], R200 ;  /* 0x000860c801007387 */ /* 0x000fe80000100a00 */
[----:B------:R2:W-:Y:S04]  /*10d20*/  STL.64 [R1+0xd60], R176 ;  /* 0x000d60b001007387 */ /* 0x0005e80000100a00 */
[----:B------:R-:W4:Y:S01]  /*10d30*/  LDL.LU.64 R222, [R1+0x3e8] ;  /* 0x0003e80001de7983 */ /* 0x000f220000300a00 */
[----:B-1----:R-:W-:-:S03]  /*10d40*/  IMAD.WIDE R198, R2, 0x4, R208 ;  /* 0x0000000402c67825 */ /* 0x002fc600078e02d0 */
[----:B------:R-:W-:Y:S01]  /*10d50*/  LDGSTS.E [R88+0x2d800], desc[UR16][R200.64], !P4 ;  /* 0x2d800000c8587fae */ /* 0x000fe2000e1a1010 */
[----:B------:R-:W-:-:S03]  /*10d60*/  IMAD.WIDE R84, R2, 0x4, R190 ;  /* 0x0000000402547825 */ /* 0x000fc600078e02be */
[----:B------:R-:W-:Y:S04]  /*10d70*/  LDGSTS.E [R88+0x2da00], desc[UR16][R176.64], !P4 ;  /* 0x2da00000b0587fae */ /* 0x000fe8000e1a1010 */
[----:B------:R-:W4:Y:S04]  /*10d80*/  LDL.LU.64 R190, [R1+0x3e0] ;  /* 0x0003e00001be7983 */ /* 0x000f280000300a00 */
[----:B------:R-:W-:Y:S04]  /*10d90*/  STL.64 [R1+0x858], R198 ;  /* 0x000858c601007387 */ /* 0x000fe80000100a00 */
[----:B------:R1:W-:Y:S04]  /*10da0*/  STL.64 [R1+0xd58], R84 ;  /* 0x000d585401007387 */ /* 0x0003e80000100a00 */
[----:B------:R-:W4:Y:S04]  /*10db0*/  LDL.LU.64 R208, [R1+0x3d8] ;  /* 0x0003d80001d07983 */ /* 0x000f280000300a00 */
[----:B--2---:R-:W2:Y:S04]  /*10dc0*/  LDL.LU.64 R176, [R1+0x3d0] ;  /* 0x0003d00001b07983 */ /* 0x004ea80000300a00 */
        /* <DEDUP_REMOVED lines=8> */
[----:B------:R-:W-:-:S03]  /*10e50*/  IMAD.WIDE R200, R2, 0x4, R86 ;  /* 0x0000000402c87825 */ /* 0x000fc600078e0256 */
[----:B------:R-:W-:Y:S01]  /*10e60*/  LDGSTS.E [R88+0x2e200], desc[UR16][R236.64], !P1 ;  /* 0x2e200000ec587fae */ /* 0x000fe2000c9a1010 */
[----:B---3--:R-:W-:-:S03]  /*10e70*/  IMAD.WIDE R198, R2, 0x4, R162 ;  /* 0x0000000402c67825 */ /* 0x008fc600078e02a2 */
        /* <DEDUP_REMOVED lines=17> */
[----:B----4-:R-:W-:Y:S02]  /*10f90*/  VIADD R0, R83, 0xffffff40 ;  /* 0xffffff4053007836 */ /* 0x010fe40000000000 */
[C---:B------:R-:W-:Y:S01]  /*10fa0*/  IMAD.WIDE R222, R2.reuse, 0x4, R222 ;  /* 0x0000000402de7825 */ /* 0x040fe200078e02de */
[----:B------:R-:W4:Y:S04]  /*10fb0*/  LDC R239, c[0x0][0x3a0] ;  /* 0x0000e800ffef7b82 */ /* 0x000f280000000800 */
[----:B------:R1:W-:Y:S04]  /*10fc0*/  STL.64 [R1+0x840], R222 ;  /* 0x000840de01007387 */ /* 0x0003e80000100a00 */
[----:B------:R-:W-:Y:S01]  /*10fd0*/  LDGSTS.E [R88+0x2e800], desc[UR16][R222.64], !P4 ;  /* 0x2e800000de587fae */ /* 0x000fe2000e1a1010 */
[C---:B------:R-:W-:Y:S01]  /*10fe0*/  IMAD.WIDE R190, R2.reuse, 0x4, R190 ;  /* 0x0000000402be7825 */ /* 0x040fe200078e02be */
[----:B------:R-:W3:Y:S04]  /*10ff0*/  LDC R83, c[0x0][0x3a0] ;  /* 0x0000e800ff537b82 */ /* 0x000ee80000000800 */
[----:B------:R4:W-:Y:S04]  /*11000*/  STL.64 [R1+0xd28], R190 ;  /* 0x000d28be01007387 */ /* 0x0009e80000100a00 */
[----:B------:R-:W-:Y:S01]  /*11010*/  LDGSTS.E [R88+0x2ea00], desc[UR16][R190.64], !P4 ;  /* 0x2ea00000be587fae */ /* 0x000fe2000e1a1010 */
[----:B-1----:R-:W-:-:S03]  /*11020*/  IMAD.WIDE R200, R2, 0x4, R208 ;  /* 0x0000000402c87825 */ /* 0x002fc600078e02d0 */
[----:B------:R-:W3:Y:S01]  /*11030*/  LDL.LU.64 R208, [R1+0x3a8] ;  /* 0x0003a80001d07983 */ /* 0x000ee20000300a00 */
[----:B--2---:R-:W-:-:S03]  /*11040*/  IMAD.WIDE R198, R2, 0x4, R176 ;  /* 0x0000000402c67825 */ /* 0x004fc600078e02b0 */
        /* <DEDUP_REMOVED lines=31> */
[----:B------:R-:W-:-:S05]  /*11240*/  IMAD.WIDE R208, R2, 0x4, R208 ;  /* 0x0000000402d07825 */ /* 0x000fca00078e02d0 */
[----:B-1----:R-:W1:Y:S01]  /*11250*/  LDC R84, c[0x0][0x3a0] ;  /* 0x0000e800ff547b82 */ /* 0x002e620000000800 */
[C---:B--2---:R-:W-:Y:S01]  /*11260*/  IMAD.WIDE R176, R2.reuse, 0x4, R176 ;  /* 0x0000000402b07825 */ /* 0x044fe200078e02b0 */
        /* <DEDUP_REMOVED lines=21> */
[----:B------:R-:W2:Y:S01]  /*113c0*/  LDL.LU.64 R236, [R1+0x348] ;  /* 0x0003480001ec7983 */ /* 0x000ea20000300a00 */
        /* <DEDUP_REMOVED lines=39> */
[----:B-1----:R-:W1:Y:S04]  /*11640*/  LDC R84, c[0x0][0x3a0] ;  /* 0x0000e800ff547b82 */ /* 0x002e680000000800 */
        /* <DEDUP_REMOVED lines=8> */
[----:B------:R-:W4:Y:S01]  /*116d0*/  LDL.LU.64 R14, [R1+0x308] ;  /* 0x00030800010e7983 */ /* 0x000f220000300a00 */
[----:B------:R-:W-:Y:S01]  /*116e0*/  ISETP.GE.U32.AND P3, PT, R0, 0x7ffffeb9, PT ;  /* 0x7ffffeb90000780c */ /* 0x000fe20003f66070 */
[----:B------:R-:W2:Y:S02]  /*116f0*/  LDC R241, c[0x0][0x3a0] ;  /* 0x0000e800fff17b82 */ /* 0x000ea40000000800 */
[----:B------:R-:W4:Y:S04]  /*11700*/  LDL.LU.64 R86, [R1+0x300] ;  /* 0x0003000001567983 */ /* 0x000f280000300a00 */
[----:B------:R2:W-:Y:S04]  /*11710*/  STL.64 [R1+0x7a8], R200 ;  /* 0x0007a8c801007387 */ /* 0x0005e80000100a00 */
[----:B------:R4:W-:Y:S04]  /*11720*/  STL.64 [R1+0xc70], R198 ;  /* 0x000c70c601007387 */ /* 0x0009e80000100a00 */
[----:B-1----:R-:W4:Y:S04]  /*11730*/  LDL.LU.64 R236, [R1+0x2f8] ;  /* 0x0002f80001ec7983 */ /* 0x002f280000300a00 */
        /* <DEDUP_REMOVED lines=12> */
[----:B------:R-:W3:Y:S01]  /*11800*/  LDC R83, c[0x0][0x3a0] ;  /* 0x0000e800ff537b82 */ /* 0x000ee20000000800 */
[----:B------:R1:W-:Y:S04]  /*11810*/  STL.64 [R1+0x7a0], R222 ;  /* 0x0007a0de01007387 */ /* 0x0003e80000100a00 */
[----:B------:R-:W-:Y:S01]  /*11820*/  LDGSTS.E [R88+0x31800], desc[UR16][R222.64], !P4 ;  /* 0x31800000de587fae */ /* 0x000fe2000e1a1010 */
[----:B--2---:R-:W-:-:S05]  /*11830*/  IMAD.WIDE R176, R2, 0x4, R176 ;  /* 0x0000000402b07825 */ /* 0x004fca00078e02b0 */
[----:B------:R2:W-:Y:S04]  /*11840*/  STL.64 [R1+0xc68], R176 ;  /* 0x000c68b001007387 */ /* 0x0005e80000100a00 */
[----:B------:R-:W-:Y:S01]  /*11850*/  LDGSTS.E [R88+0x31a00], desc[UR16][R176.64], !P4 ;  /* 0x31a00000b0587fae */ /* 0x000fe2000e1a1010 */
[----:B-1----:R-:W-:-:S03]  /*11860*/  IMAD.WIDE R200, R2, 0x4, R208 ;  /* 0x0000000402c87825 */ /* 0x002fc600078e02d0 */
[----:B------:R-:W3:Y:S01]  /*11870*/  LDL.LU.64 R208, [R1+0x2e8] ;  /* 0x0002e80001d07983 */ /* 0x000ee20000300a00 */
[----:B----4-:R-:W-:-:S03]  /*11880*/  IMAD.WIDE R198, R2, 0x4, R190 ;  /* 0x0000000402c67825 */ /* 0x010fc600078e02be */
[----:B------:R-:W4:Y:S04]  /*11890*/  LDL.LU.64 R190, [R1+0x2e0] ;  /* 0x0002e00001be7983 */ /* 0x000f280000300a00 */
[----:B------:R1:W-:Y:S04]  /*118a0*/  STL.64 [R1+0x790], R200 ;  /* 0x000790c801007387 */ /* 0x0003e80000100a00 */
[----:B------:R1:W-:Y:S04]  /*118b0*/  STL.64 [R1+0xc60], R198 ;  /* 0x000c60c601007387 */ /* 0x0003e80000100a00 */
[----:B------:R-:W4:Y:S04]  /*118c0*/  LDL.LU.64 R222, [R1+0x2d8] ;  /* 0x0002d80001de7983 */ /* 0x000f280000300a00 */
        /* <DEDUP_REMOVED lines=10> */
[----:B------:R-:W-:-:S03]  /*11970*/  IMAD.WIDE R198, R2, 0x4, R236 ;  /* 0x0000000402c67825 */ /* 0x000fc600078e02ec */
        /* <DEDUP_REMOVED lines=284> */
[----:B------:R1:W-:Y:S02]  /*12b40*/  STL.64 [R1+0xb18], R190 ;  /* 0x000b18be01007387 */ /* 0x0003e40000100a00 */
[----:B------:R-:W2:Y:S02]  /*12b50*/  LDC R84, c[0x0][0x3a0] ;  /* 0x0000e800ff547b82 */ /* 0x000ea40000000800 */
        /* <DEDUP_REMOVED lines=32> */
[----:B------:R-:W-:Y:S01]  /*12d60*/  VIADD R0, R83, 0xffffff16 ;  /* 0xffffff1653007836 */ /* 0x000fe20000000000 */
[----:B------:R-:W-:Y:S02]  /*12d70*/  IADD3 R238, PT, PT, R240, -0xe9, RZ ;  /* 0xffffff17f0ee7810 */ /* 0x000fe40007ffe0ff */
[----:B------:R-:W1:Y:S01]  /*12d80*/  LDC R82, c[0x0][0x3a0] ;  /* 0x0000e800ff527b82 */ /* 0x000e620000000800 */
[----:B------:R2:W-:Y:S01]  /*12d90*/  LDGSTS.E [R88+0x39400], desc[UR16][R200.64], !P6 ;  /* 0x39400000c8587fae */ /* 0x0005e2000f1a1010 */
[----:B------:R-:W-:Y:S01]  /*12da0*/  ISETP.GE.U32.AND P1, PT, R238, 0x7ffffe98, PT ;  /* 0x7ffffe98ee00780c */ /* 0x000fe20003f26070 */
[----:B----4-:R-:W-:-:S02]  /*12db0*/  VIADD R238, R85, 0xffffff15 ;  /* 0xffffff1555ee7836 */ /* 0x010fc40000000000 */
[----:B------:R1:W-:Y:S01]  /*12dc0*/  LDGSTS.E [R88+0x39600], desc[UR16][R198.64], !P6 ;  /* 0x39600000c6587fae */ /* 0x0003e2000f1a1010 */
[----:B------:R-:W-:Y:S01]  /*12dd0*/  ISETP.GE.U32.AND P6, PT, R0, 0x7ffffe97, PT ;  /* 0x7ffffe970000780c */ /* 0x000fe20003fc6070 */
[----:B------:R-:W-:Y:S01]  /*12de0*/  VIADD R0, R84, 0xffffff14 ;  /* 0xffffff1454007836 */ /* 0x000fe20000000000 */
[----:B------:R-:W4:Y:S08]  /*12df0*/  LDC R83, c[0x0][0x3a0] ;  /* 0x0000e800ff537b82 */ /* 0x000f300000000800 */
[----:B------:R-:W1:Y:S01]  /*12e00*/  LDC R240, c[0x0][0x3a0] ;  /* 0x0000e800fff07b82 */ /* 0x000e620000000800 */
[----:B--2---:R-:W-:-:S04]  /*12e10*/  IMAD.WIDE R200, R2, 0x4, R222 ;  /* 0x0000000402c87825 */ /* 0x004fc800078e02de */
[C---:B------:R-:W-:Y:S01]  /*12e20*/  IMAD.WIDE R176, R2.reuse, 0x4, R176 ;  /* 0x0000000402b07825 */ /* 0x040fe200078e02b0 */
[----:B------:R-:W-:Y:S04]  /*12e30*/  STL.64 [R1+0x668], R200 ;  /* 0x000668c801007387 */ /* 0x000fe80000100a00 */
[----:B------:R2:W-:Y:S04]  /*12e40*/  STL.64 [R1+0xaf8], R176 ;  /* 0x000af8b001007387 */ /* 0x0005e80000100a00 */
[----:B------:R2:W-:Y:S01]  /*12e50*/  LDGSTS.E [R88+0x39800], desc[UR16][R200.64], !P4 ;  /* 0x39800000c8587fae */ /* 0x0005e2000e1a1010 */
[----:B-1----:R-:W-:-:S03]  /*12e60*/  IMAD.WIDE R198, R2, 0x4, R208 ;  /* 0x0000000402c67825 */ /* 0x002fc600078e02d0 */
[----:B------:R-:W-:Y:S01]  /*12e70*/  LDGSTS.E [R88+0x39a00], desc[UR16][R176.64], !P4 ;  /* 0x39a00000b0587fae */ /* 0x000fe2000e1a1010 */
[----:B------:R-:W-:-:S03]  /*12e80*/  IMAD.WIDE R84, R2, 0x4, R190 ;  /* 0x0000000402547825 */ /* 0x000fc600078e02be */
[----:B------:R-:W4:Y:S04]  /*12e90*/  LDL.LU.64 R208, [R1+0xe0] ;  /* 0x0000e00001d07983 */ /* 0x000f280000300a00 */
[----:B------:R-:W4:Y:S04]  /*12ea0*/  LDL.LU.64 R190, [R1+0xd8] ;  /* 0x0000d80001be7983 */ /* 0x000f280000300a00 */
[----:B------:R-:W-:Y:S04]  /*12eb0*/  STL.64 [R1+0x688], R198 ;  /* 0x000688c601007387 */ /* 0x000fe80000100a00 */
[----:B------:R1:W-:Y:S04]  /*12ec0*/  STL.64 [R1+0xad8], R84 ;  /* 0x000ad85401007387 */ /* 0x0003e80000100a00 */
[----:B------:R-:W4:Y:S04]  /*12ed0*/  LDL.LU.64 R222, [R1+0xd0] ;  /* 0x0000d00001de7983 */ /* 0x000f280000300a00 */
[----:B--2---:R-:W2:Y:S04]  /*12ee0*/  LDL.LU.64 R176, [R1+0xc8] ;  /* 0x0000c80001b07983 */ /* 0x004ea80000300a00 */
[----:B------:R-:W-:Y:S04]  /*12ef0*/  LDGSTS.E [R88+0x39c00], desc[UR16][R198.64], !P3 ;  /* 0x39c00000c6587fae */ /* 0x000fe8000d9a1010 */
[----:B------:R1:W-:Y:S01]  /*12f00*/  LDGSTS.E [R88+0x39e00], desc[UR16][R84.64], !P3 ;  /* 0x39e0000054587fae */ /* 0x0003e2000d9a1010 */
[----:B------:R-:W-:-:S04]  /*12f10*/  IMAD.WIDE R14, R2, 0x4, R14 ;  /* 0x00000004020e7825 */ /* 0x000fc800078e020e */
[C---:B------:R-:W-:Y:S01]  /*12f20*/  IMAD.WIDE R236, R2.reuse, 0x4, R236 ;  /* 0x0000000402ec7825 */ /* 0x040fe200078e02ec */
[----:B------:R1:W-:Y:S03]  /*12f30*/  STL.64 [R1+0x680], R14 ;  /* 0x0006800e01007387 */ /* 0x0003e60000100a00 */
[----:B------:R-:W-:Y:S01]  /*12f40*/  IMAD.WIDE R200, R2, 0x4, R86 ;  /* 0x0000000402c87825 */ /* 0x000fe200078e0256 */
[----:B------:R3:W-:Y:S01]  /*12f50*/  STL.64 [R1+0xad0], R236 ;  /* 0x000ad0ec01007387 */ /* 0x0007e20000100a00 */
[----:B------:R-:W-:Y:S01]  /*12f60*/  ISETP.GE.U32.AND P4, PT, R238, 0x7ffffe96, PT ;  /* 0x7ffffe96ee00780c */ /* 0x000fe20003f86070 */
[----:B-1----:R-:W1:Y:S01]  /*12f70*/  LDC R85, c[0x0][0x3a0] ;  /* 0x0000e800ff557b82 */ /* 0x002e620000000800 */
[----:B---3--:R-:W-:Y:S01]  /*12f80*/  IMAD.WIDE R198, R2, 0x4, R162 ;  /* 0x0000000402c67825 */ /* 0x008fe200078e02a2 */
[----:B------:R-:W-:Y:S04]  /*12f90*/  LDGSTS.E [R88+0x3a000], desc[UR16][R14.64], !P1 ;  /* 0x3a0000000e587fae */ /* 0x000fe8000c9a1010 */
[----:B------:R-:W3:Y:S02]  /*12fa0*/  LDL.LU.64 R162, [R1+0xc0] ;  /* 0x0000c00001a27983 */ /* 0x000ee40000300a00 */
[----:B------:R-:W1:Y:S02]  /*12fb0*/  LDC R84, c[0x0][0x3a0] ;  /* 0x0000e800ff547b82 */ /* 0x000e640000000800 */
[----:B------:R-:W3:Y:S04]  /*12fc0*/  LDL.LU.64 R86, [R1+0xb8] ;  /* 0x0000b80001567983 */ /* 0x000ee80000300a00 */
[----:B------:R1:W-:Y:S04]  /*12fd0*/  STL.64 [R1+0x670], R200 ;  /* 0x000670c801007387 */ /* 0x0003e80000100a00 */
[----:B------:R2:W-:Y:S04]  /*12fe0*/  STL.64 [R1+0xac0], R198 ;  /* 0x000ac0c601007387 */ /* 0x0005e80000100a00 */
[----:B------:R-:W3:Y:S04]  /*12ff0*/  LDL.LU.64 R14, [R1+0xb0] ;  /* 0x0000b000010e7983 */ /* 0x000ee80000300a00 */
[----:B------:R-:W-:Y:S01]  /*13000*/  LDGSTS.E [R88+0x3a200], desc[UR16][R236.64], !P1 ;  /* 0x3a200000ec587fae */ /* 0x000fe2000c9a1010 */
[----:B------:R-:W-:-:S03]  /*13010*/  ISETP.GE.U32.AND P3, PT, R0, 0x7ffffe95, PT ;  /* 0x7ffffe950000780c */ /* 0x000fc60003f66070 */
[----:B------:R1:W-:Y:S01]  /*13020*/  LDGSTS.E [R88+0x3a400], desc[UR16][R200.64], !P6 ;  /* 0x3a400000c8587fae */ /* 0x0003e2000f1a1010 */
[----:B------:R-:W-:-:S03]  /*13030*/  IADD3 R238, PT, PT, R239, -0xed, RZ ;  /* 0xffffff13efee7810 */ /* 0x000fc60007ffe0ff */
[----:B------:R-:W3:Y:S04]  /*13040*/  LDL.LU.64 R236, [R1+0xa8] ;  /* 0x0000a80001ec7983 */ /* 0x000ee80000300a00 */
[----:B------:R2:W-:Y:S01]  /*13050*/  LDGSTS.E [R88+0x3a600], desc[UR16][R198.64], !P6 ;  /* 0x3a600000c6587fae */ /* 0x0005e2000f1a1010 */
[----:B------:R-:W-:Y:S01]  /*13060*/  VIADD R0, R82, 0xffffff12 ;  /* 0xffffff1252007836 */ /* 0x000fe20000000000 */
[----:B------:R-:W-:Y:S01]  /*13070*/  ISETP.GE.U32.AND P1, PT, R238, 0x7ffffe94, PT ;  /* 0x7ffffe94ee00780c */ /* 0x000fe20003f26070 */
[----:B------:R-:W-:Y:S01]  /*13080*/  VIADD R238, R241, 0xffffff11 ;  /* 0xffffff11f1ee7836 */ /* 0x000fe20000000000 */
[----:B------:R-:W1:Y:S02]  /*13090*/  LDC R82, c[0x0][0x3a0] ;  /* 0x0000e800ff527b82 */ /* 0x000e640000000800 */
[----:B------:R-:W-:Y:S01]  /*130a0*/  ISETP.GE.U32.AND P6, PT, R0, 0x7ffffe93, PT ;  /* 0x7ffffe930000780c */ /* 0x000fe20003fc6070 */
[----:B----4-:R-:W-:-:S05]  /*130b0*/  VIADD R0, R83, 0xffffff10 ;  /* 0xffffff1053007836 */ /* 0x010fca0000000000 */
[----:B------:R-:W4:Y:S08]  /*130c0*/  LDC R83, c[0x0][0x3a0] ;  /* 0x0000e800ff537b82 */ /* 0x000f300000000800 */
[----:B------:R-:W1:Y:S08]  /*130d0*/  LDC R239, c[0x0][0x3a0] ;  /* 0x0000e800ffef7b82 */ /* 0x000e700000000800 */
[----:B------:R-:W1:Y:S01]  /*130e0*/  LDC R241, c[0x0][0x3a0] ;  /* 0x0000e800fff17b82 */ /* 0x000e620000000800 */
[----:B------:R-:W-:-:S04]  /*130f0*/  IMAD.WIDE R208, R2, 0x4, R208 ;  /* 0x0000000402d07825 */ /* 0x000fc800078e02d0 */
[C---:B------:R-:W-:Y:S01]  /*13100*/  IMAD.WIDE R190, R2.reuse, 0x4, R190 ;  /* 0x0000000402be7825 */ /* 0x040fe200078e02be */
[----:B------:R2:W-:Y:S04]  /*13110*/  STL.64 [R1+0x660], R208 ;  /* 0x000660d001007387 */ /* 0x0005e80000100a00 */
[----:B------:R4:W-:Y:S04]  /*13120*/  STL.64 [R1+0xab8], R190 ;  /* 0x000ab8be01007387 */ /* 0x0009e80000100a00 */
[----:B------:R-:W-:Y:S01]  /*13130*/  LDGSTS.E [R88+0x3a800], desc[UR16][R208.64], !P4 ;  /* 0x3a800000d0587fae */ /* 0x000fe2000e1a1010 */
[----:B-1----:R-:W-:-:S03]  /*13140*/  IMAD.WIDE R200, R2, 0x4, R222 ;  /* 0x0000000402c87825 */ /* 0x002fc600078e02de */
[----:B------:R-:W-:Y:S01]  /*13150*/  LDGSTS.E [R88+0x3aa00], desc[UR16][R190.64], !P4 ;  /* 0x3aa00000be587fae */ /* 0x000fe2000e1a1010 */
[----:B--2---:R-:W-:-:S03]  /*13160*/  IMAD.WIDE R198, R2, 0x4, R176 ;  /* 0x0000000402c67825 */ /* 0x004fc600078e02b0 */
[----:B------:R1:W-:Y:S04]  /*13170*/  LDGSTS.E [R88+0x3ac00], desc[UR16][R200.64], !P3 ;  /* 0x3ac00000c8587fae */ /* 0x0003e8000d9a1010 */
[----:B------:R-:W2:Y:S04]  /*13180*/  LDL.LU.64 R176, [R1+0xa0] ;  /* 0x0000a00001b07983 */ /* 0x000ea80000300a00 */
[----:B------:R-:W2:Y:S04]  /*13190*/  LDL.LU.64 R222, [R1+0x98] ;  /* 0x0000980001de7983 */ /* 0x000ea80000300a00 */
[----:B------:R1:W-:Y:S04]  /*131a0*/  STL.64 [R1+0x658], R200 ;  /* 0x000658c801007387 */ /* 0x0003e80000100a00 */
[----:B------:R1:W-:Y:S04]  /*131b0*/  STL.64 [R1+0xab0], R198 ;  /* 0x000ab0c601007387 */ /* 0x0003e80000100a00 */
[----:B------:R-:W2:Y:S04]  /*131c0*/  LDL.LU.64 R208, [R1+0x90] ;  /* 0x0000900001d07983 */ /* 0x000ea80000300a00 */
[----:B----4-:R-:W4:Y:S01]  /*131d0*/  LDL.LU.64 R190, [R1+0x88] ;  /* 0x0000880001be7983 */ /* 0x010f220000300a00 */
[----:B------:R-:W-:-:S03]  /*131e0*/  ISETP.GE.U32.AND P4, PT, R238, 0x7ffffe92, PT ;  /* 0x7ffffe92ee00780c */ /* 0x000fc60003f86070 */
[----:B------:R1:W-:Y:S01]  /*131f0*/  LDGSTS.E [R88+0x3ae00], desc[UR16][R198.64], !P3 ;  /* 0x3ae00000c6587fae */ /* 0x0003e2000d9a1010 */
[----:B------:R-:W-:Y:S01]  /*13200*/  ISETP.GE.U32.AND P3, PT, R0, 0x7ffffe91, PT ;  /* 0x7ffffe910000780c */ /* 0x000fe20003f66070 */
[----:B------:R-:W-:Y:S01]  /*13210*/  VIADD R0, R84, 0xffffff0e ;  /* 0xffffff0e54007836 */ /* 0x000fe20000000000 */
[----:B------:R-:W-:Y:S01]  /*13220*/  IADD3 R238, PT, PT, R85, -0xf1, RZ ;  /* 0xffffff0f55ee7810 */ /* 0x000fe20007ffe0ff */
[----:B---3--:R-:W-:-:S04]  /*13230*/  IMAD.WIDE R162, R2, 0x4, R162 ;  /* 0x0000000402a27825 */ /* 0x008fc800078e02a2 */
[C---:B-1----:R-:W-:Y:S01]  /*13240*/  IMAD.WIDE R200, R2.reuse, 0x4, R86 ;  /* 0x0000000402c87825 */ /* 0x042fe200078e0256 */
[----:B------:R1:W-:Y:S04]  /*13250*/  STL.64 [R1+0x648], R162 ;  /* 0x000648a201007387 */ /* 0x0003e80000100a00 */
[----:B------:R-:W-:Y:S04]  /*13260*/  STL.64 [R1+0xaa8], R200 ;  /* 0x000aa8c801007387 */ /* 0x000fe80000100a00 */
[----:B------:R-:W3:Y:S01]  /*13270*/  LDL.LU.64 R86, [R1+0x80] ;  /* 0x0000800001567983 */ /* 0x000ee20000300a00 */
[----:B------:R-:W-:-:S03]  /*13280*/  IMAD.WIDE R198, R2, 0x4, R14 ;  /* 0x0000000402c67825 */ /* 0x000fc600078e020e */
[----:B------:R-:W3:Y:S04]  /*13290*/  LDL.LU.64 R84, [R1+0x78] ;  /* 0x0000780001547983 */ /* 0x000ee80000300a00 */
[----:B------:R-:W-:Y:S04]  /*132a0*/  STL.64 [R1+0x640], R198 ;  /* 0x000640c601007387 */ /* 0x000fe80000100a00 */
[----:B------:R-:W-:Y:S04]  /*132b0*/  LDGSTS.E [R88+0x3b000], desc[UR16][R162.64], !P1 ;  /* 0x3b000000a2587fae */ /* 0x000fe8000c9a1010 */
[----:B------:R-:W-:Y:S01]  /*132c0*/  LDGSTS.E [R88+0x3b200], desc[UR16][R200.64], !P1 ;  /* 0x3b200000c8587fae */ /* 0x000fe2000c9a1010 */
[----:B------:R-:W-:-:S03]  /*132d0*/  IMAD.WIDE R14, R2, 0x4, R236 ;  /* 0x00000004020e7825 */ /* 0x000fc600078e02ec */
[----:B------:R-:W-:Y:S04]  /*132e0*/  LDGSTS.E [R88+0x3b400], desc[UR16][R198.64], !P6 ;  /* 0x3b400000c6587fae */ /* 0x000fe8000f1a1010 */
[----:B------:R2:W-:Y:S04]  /*132f0*/  STL.64 [R1+0xa90], R14 ;  /* 0x000a900e01007387 */ /* 0x0005e80000100a00 */
[----:B-1----:R-:W3:Y:S04]  /*13300*/  LDL.LU.64 R162, [R1+0x70] ;  /* 0x0000700001a27983 */ /* 0x002ee80000300a00 */
[----:B------:R-:W3:Y:S01]  /*13310*/  LDL.LU.64 R236, [R1+0x68] ;  /* 0x0000680001ec7983 */ /* 0x000ee20000300a00 */
[----:B------:R-:W-:-:S03]  /*13320*/  ISETP.GE.U32.AND P1, PT, R238, 0x7ffffe90, PT ;  /* 0x7ffffe90ee00780c */ /* 0x000fc60003f26070 */
[----:B------:R1:W-:Y:S01]  /*13330*/  LDGSTS.E [R88+0x3b600], desc[UR16][R14.64], !P6 ;  /* 0x3b6000000e587fae */ /* 0x0003e2000f1a1010 */
[C---:B--2---:R-:W-:Y:S01]  /*13340*/  IMAD.WIDE R176, R2.reuse, 0x4, R176 ;  /* 0x0000000402b07825 */ /* 0x044fe200078e02b0 */
[----:B-1----:R-:W1:Y:S03]  /*13350*/  LDC R15, c[0x0][0x3a0] ;  /* 0x0000e800ff0f7b82 */ /* 0x002e660000000800 */
[C---:B------:R-:W-:Y:S01]  /*13360*/  IMAD.WIDE R222, R2.reuse, 0x4, R222 ;  /* 0x0000000402de7825 */ /* 0x040fe200078e02de */
[----:B------:R2:W-:Y:S04]  /*13370*/  STL.64 [R1+0x630], R176 ;  /* 0x000630b001007387 */ /* 0x0005e80000100a00 */
[----:B------:R2:W-:Y:S01]  /*13380*/  STL.64 [R1+0xa88], R222 ;  /* 0x000a88de01007387 */ /* 0x0005e20000100a00 */
[----:B------:R-:W1:Y:S03]  /*13390*/  LDC R14, c[0x0][0x3a0] ;  /* 0x0000e800ff0e7b82 */ /* 0x000e660000000800 */
[----:B------:R1:W-:Y:S01]  /*133a0*/  LDGSTS.E [R88+0x3b800], desc[UR16][R176.64], !P4 ;  /* 0x3b800000b0587fae */ /* 0x0003e2000e1a1010 */
        /* <DEDUP_REMOVED lines=11> */
[----:B---3--:R-:W-:-:S04]  /*13460*/  IMAD.WIDE R86, R2, 0x4, R86 ;  /* 0x0000000402567825 */ /* 0x008fc800078e0256 */
[C---:B------:R-:W-:Y:S01]  /*13470*/  IMAD.WIDE R84, R2.reuse, 0x4, R84 ;  /* 0x0000000402547825 */ /* 0x040fe200078e0254 */
[----:B------:R3:W-:Y:S04]  /*13480*/  STL.64 [R1+0x618], R86 ;  /* 0x0006185601007387 */ /* 0x0007e80000100a00 */
[----:B------:R3:W-:Y:S04]  /*13490*/  STL.64 [R1+0xa70], R84 ;  /* 0x000a705401007387 */ /* 0x0007e80000100a00 */
[----:B-1----:R-:W2:Y:S04]  /*134a0*/  LDL.LU.64 R200, [R1+0x40] ;  /* 0x0000400001c87983 */ /* 0x002ea80000300a00 */
[----:B------:R1:W-:Y:S04]  /*134b0*/  LDGSTS.E [R88+0x3c000], desc[UR16][R86.64], !P1 ;  /* 0x3c00000056587fae */ /* 0x0003e8000c9a1010 */
[----:B------:R1:W-:Y:S01]  /*134c0*/  LDGSTS.E [R88+0x3c200], desc[UR16][R84.64], !P1 ;  /* 0x3c20000054587fae */ /* 0x0003e2000c9a1010 */
[----:B------:R-:W-:-:S04]  /*134d0*/  IMAD.WIDE R162, R2, 0x4, R162 ;  /* 0x0000000402a27825 */ /* 0x000fc800078e02a2 */
[----:B------:R-:W-:Y:S01]  /*134e0*/  IMAD.WIDE R236, R2, 0x4, R236 ;  /* 0x0000000402ec7825 */ /* 0x000fe200078e02ec */
[----:B------:R1:W-:Y:S04]  /*134f0*/  STL.64 [R1+0x610], R162 ;  /* 0x000610a201007387 */ /* 0x0003e80000100a00 */
[----:B------:R-:W2:Y:S04]  /*13500*/  LDL.LU.64 R198, [R1+0x38] ;  /* 0x0000380001c67983 */ /* 0x000ea80000300a00 */
[----:B------:R-:W-:Y:S04]  /*13510*/  STL.64 [R1+0xa60], R236 ;  /* 0x000a60ec01007387 */ /* 0x000fe80000100a00 */
[----:B---3--:R-:W3:Y:S04]  /*13520*/  LDL.LU.64 R86, [R1+0x30] ;  /* 0x0000300001567983 */ /* 0x008ee80000300a00 */
[----:B------:R-:W3:Y:S01]  /*13530*/  LDL.LU.64 R84, [R1+0x28] ;  /* 0x0000280001547983 */ /* 0x000ee20000300a00 */
[----:B------:R-:W-:Y:S01]  /*13540*/  ISETP.GE.U32.AND P6, PT, R0, 0x7ffffe8f, PT ;  /* 0x7ffffe8f0000780c */ /* 0x000fe20003fc6070 */
[----:B------:R-:W-:-:S02]  /*13550*/  VIADD R238, R240, 0xffffff0d ;  /* 0xffffff0df0ee7836 */ /* 0x000fc40000000000 */
[----:B------:R-:W-:Y:S01]  /*13560*/  VIADD R0, R82, 0xffffff0c ;  /* 0xffffff0c52007836 */ /* 0x000fe20000000000 */
[----:B------:R-:W2:Y:S02]  /*13570*/  LDC R240, c[0x0][0x3a0] ;  /* 0x0000e800fff07b82 */ /* 0x000ea40000000800 */
[----:B------:R-:W-:Y:S02]  /*13580*/  ISETP.GE.U32.AND P4, PT, R238, 0x7ffffe8e, PT ;  /* 0x7ffffe8eee00780c */ /* 0x000fe40003f86070 */
[----:B------:R-:W-:Y:S01]  /*13590*/  ISETP.GE.U32.AND P3, PT, R0, 0x7ffffe8d, PT ;  /* 0x7ffffe8d0000780c */ /* 0x000fe20003f66070 */
[----:B------:R-:W-:Y:S01]  /*135a0*/  VIADD R0, R83, 0xffffff0a ;  /* 0xffffff0a53007836 */ /* 0x000fe20000000000 */
[----:B------:R-:W-:Y:S02]  /*135b0*/  IADD3 R238, PT, PT, R239, -0xf5, RZ ;  /* 0xffffff0befee7810 */ /* 0x000fe40007ffe0ff */
[----:B------:R-:W2:Y:S01]  /*135c0*/  LDC R82, c[0x0][0x3a0] ;  /* 0x0000e800ff527b82 */ /* 0x000ea20000000800 */
[----:B------:R-:W-:Y:S01]  /*135d0*/  LDGSTS.E [R88+0x3c400], desc[UR16][R162.64], !P6 ;  /* 0x3c400000a2587fae */ /* 0x000fe2000f1a1010 */
[----:B------:R-:W-:Y:S01]  /*135e0*/  ISETP.GE.U32.AND P1, PT, R238, 0x7ffffe8c, PT ;  /* 0x7ffffe8cee00780c */ /* 0x000fe20003f26070 */
[----:B------:R-:W-:-:S02]  /*135f0*/  VIADD R238, R15, 0xffffff09 ;  /* 0xffffff090fee7836 */ /* 0x000fc40000000000 */
[----:B------:R-:W-:Y:S01]  /*13600*/  LDGSTS.E [R88+0x3c600], desc[UR16][R236.64], !P6 ;  /* 0x3c600000ec587fae */ /* 0x000fe2000f1a1010 */
[----:B------:R-:W-:Y:S01]  /*13610*/  ISETP.GE.U32.AND P6, PT, R0, 0x7ffffe8b, PT ;  /* 0x7ffffe8b0000780c */ /* 0x000fe20003fc6070 */
[----:B------:R-:W-:Y:S01]  /*13620*/  VIADD R0, R14, 0xffffff08 ;  /* 0xffffff080e007836 */ /* 0x000fe20000000000 */
[----:B------:R-:W2:Y:S01]  /*13630*/  LDC R83, c[0x0][0x3a0] ;  /* 0x0000e800ff537b82 */ /* 0x000ea20000000800 */
[----:B-1----:R-:W3:Y:S07]  /*13640*/  LDL.LU.64 R162, [R1+0x12b0] ;  /* 0x0012b00001a27983 */ /* 0x002eee0000300a00 */
[----:B------:R-:W1:Y:S01]  /*13650*/  LDC R239, c[0x0][0x3a0] ;  /* 0x0000e800ffef7b82 */ /* 0x000e620000000800 */
[----:B----4-:R-:W-:-:S04]  /*13660*/  IMAD.WIDE R208, R2, 0x4, R208 ;  /* 0x0000000402d07825 */ /* 0x010fc800078e02d0 */
[C---:B------:R-:W-:Y:S01]  /*13670*/  IMAD.WIDE R190, R2.reuse, 0x4, R190 ;  /* 0x0000000402be7825 */ /* 0x040fe200078e02be */
[----:B------:R-:W-:Y:S04]  /*13680*/  STL.64 [R1+0x600], R208 ;  /* 0x000600d001007387 */ /* 0x000fe80000100a00 */
[----:B------:R4:W-:Y:S04]  /*13690*/  STL.64 [R1+0xa58], R190 ;  /* 0x000a58be01007387 */ /* 0x0009e80000100a00 */
[----:B------:R-:W-:Y:S01]  /*136a0*/  LDGSTS.E [R88+0x3c800], desc[UR16][R208.64], !P4 ;  /* 0x3c800000d0587fae */ /* 0x000fe2000e1a1010 */
[----:B--2---:R-:W-:-:S03]  /*136b0*/  IMAD.WIDE R176, R2, 0x4, R176 ;  /* 0x0000000402b07825 */ /* 0x004fc600078e02b0 */
[----:B------:R2:W-:Y:S01]  /*136c0*/  LDGSTS.E [R88+0x3ca00], desc[UR16][R190.64], !P4 ;  /* 0x3ca00000be587fae */ /* 0x0005e2000e1a1010 */
[----:B------:R-:W-:-:S03]  /*136d0*/  IMAD.WIDE R14, R2, 0x4, R222 ;  /* 0x00000004020e7825 */ /* 0x000fc600078e02de */
[----:B------:R1:W-:Y:S04]  /*136e0*/  STL.64 [R1+0x5f8], R176 ;  /* 0x0005f8b001007387 */ /* 0x0003e80000100a00 */
[----:B------:R-:W-:Y:S04]  /*136f0*/  LDGSTS.E [R88+0x3cc00], desc[UR16][R176.64], !P3 ;  /* 0x3cc00000b0587fae */ /* 0x000fe8000d9a1010 */
[----:B----4-:R-:W2:Y:S04]  /*13700*/  LDL.LU.64 R190, [R1+0x20] ;  /* 0x0000200001be7983 */ /* 0x010ea80000300a00 */
[----:B------:R4:W-:Y:S04]  /*13710*/  STL.64 [R1+0xa50], R14 ;  /* 0x000a500e01007387 */ /* 0x0009e80000100a00 */
[----:B------:R-:W2:Y:S04]  /*13720*/  LDL.LU.64 R208, [R1+0x18] ;  /* 0x0000180001d07983 */ /* 0x000ea80000300a00 */
[----:B------:R-:W2:Y:S04]  /*13730*/  LDL.LU.64 R222, [R1+0x10] ;  /* 0x0000100001de7983 */ /* 0x000ea80000300a00 */
[----:B------:R-:W2:Y:S04]  /*13740*/  LDL.LU.64 R236, [R1+0x8] ;  /* 0x0000080001ec7983 */ /* 0x000ea80000300a00 */
[----:B-1----:R-:W2:Y:S04]  /*13750*/  LDL.LU.64 R176, [R1+0x12a8] ;  /* 0x0012a80001b07983 */ /* 0x002ea80000300a00 */
[----:B------:R1:W-:Y:S04]  /*13760*/  LDGSTS.E [R88+0x3ce00], desc[UR16][R14.64], !P3 ;  /* 0x3ce000000e587fae */ /* 0x0003e8000d9a1010 */
[----:B----4-:R-:W1:Y:S01]  /*13770*/  LDL.LU.64 R14, [R1] ;  /* 0x00000000010e7983 */ /* 0x010e620000300a00 */
[----:B------:R-:W-:-:S05]  /*13780*/  IMAD.WIDE R200, R2, 0x4, R200 ;  /* 0x0000000402c87825 */ /* 0x000fca00078e02c8 */
[----:B------:R4:W-:Y:S04]  /*13790*/  STL.64 [R1+0x5e8], R200 ;  /* 0x0005e8c801007387 */ /* 0x0009e80000100a00 */
[----:B------:R1:W-:Y:S01]  /*137a0*/  LDGSTS.E [R88+0x3d000], desc[UR16][R200.64], !P1 ;  /* 0x3d000000c8587fae */ /* 0x0003e2000c9a1010 */
[----:B------:R-:W-:-:S04]  /*137b0*/  IMAD.WIDE R198, R2, 0x4, R198 ;  /* 0x0000000402c67825 */ /* 0x000fc800078e02c6 */
[C---:B---3--:R-:W-:Y:S01]  /*137c0*/  IMAD.WIDE R86, R2.reuse, 0x4, R86 ;  /* 0x0000000402567825 */ /* 0x048fe200078e0256 */
[----:B------:R3:W-:Y:S03]  /*137d0*/  STL.64 [R1+0xa48], R198 ;  /* 0x000a48c601007387 */ /* 0x0007e60000100a00 */
[----:B------:R-:W-:Y:S01]  /*137e0*/  IMAD.WIDE R84, R2, 0x4, R84 ;  /* 0x0000000402547825 */ /* 0x000fe200078e0254 */
[----:B------:R3:W-:Y:S04]  /*137f0*/  STL.64 [R1+0x5e0], R86 ;  /* 0x0005e05601007387 */ /* 0x0007e80000100a00 */
[----:B------:R3:W-:Y:S04]  /*13800*/  STL.64 [R1+0xa40], R84 ;  /* 0x000a405401007387 */ /* 0x0007e80000100a00 */
[----:B------:R1:W-:Y:S04]  /*13810*/  LDGSTS.E [R88+0x3d200], desc[UR16][R198.64], !P1 ;  /* 0x3d200000c6587fae */ /* 0x0003e8000c9a1010 */
[----:B----4-:R-:W4:Y:S04]  /*13820*/  LDL.LU.64 R200, [R1+0x810] ;  /* 0x0008100001c87983 */ /* 0x010f280000300a00 */
[----:B------:R1:W-:Y:S04]  /*13830*/  LDGSTS.E [R88+0x3d400], desc[UR16][R86.64], !P6 ;  /* 0x3d40000056587fae */ /* 0x0003e8000f1a1010 */
[----:B---3--:R-:W3:Y:S04]  /*13840*/  LDL.LU.64 R198, [R1+0x808] ;  /* 0x0008080001c67983 */ /* 0x008ee80000300a00 */
[----:B------:R1:W-:Y:S04]  /*13850*/  LDGSTS.E [R88+0x3d600], desc[UR16][R84.64], !P6 ;  /* 0x3d60000054587fae */ /* 0x0003e8000f1a1010 */
[----:B------:R-:W3:Y:S04]  /*13860*/  LDL.LU.64 R86, [R1+0x800] ;  /* 0x0008000001567983 */ /* 0x000ee80000300a00 */
[----:B------:R-:W3:Y:S01]  /*13870*/  LDL.LU.64 R84, [R1+0x7f8] ;  /* 0x0007f80001547983 */ /* 0x000ee20000300a00 */
[----:B------:R-:W-:Y:S01]  /*13880*/  ISETP.GE.U32.AND P3, PT, R0, 0x7ffffe89, PT ;  /* 0x7ffffe890000780c */ /* 0x000fe20003f66070 */
[----:B------:R-:W-:Y:S01]  /*13890*/  VIADD R0, R82, 0xffffff06 ;  /* 0xffffff0652007836 */ /* 0x000fe20000000000 */
[----:B------:R-:W-:Y:S01]  /*138a0*/  ISETP.GE.U32.AND P4, PT, R238, 0x7ffffe8a, PT ;  /* 0x7ffffe8aee00780c */ /* 0x000fe20003f86070 */
[----:B------:R-:W2:Y:S03]  /*138b0*/  LDC R82, c[0x0][0x3a0] ;  /* 0x0000e800ff527b82 */ /* 0x000ea60000000800 */
[----:B------:R-:W-:-:S05]  /*138c0*/  ISETP.GE.U32.AND P6, PT, R0, 0x7ffffe87, PT ;  /* 0x7ffffe870000780c */ /* 0x000fca0003fc6070 */
[----:B------:R-:W2:Y:S01]  /*138d0*/  LDC R0, c[0x0][0x3a0] ;  /* 0x0000e800ff007b82 */ /* 0x000ea20000000800 */
[----:B------:R-:W-:-:S04]  /*138e0*/  IADD3 R238, PT, PT, R241, -0xf9, RZ ;  /* 0xffffff07f1ee7810 */ /* 0x000fc80007ffe0ff */
[----:B------:R-:W-:Y:S01]  /*138f0*/  ISETP.GE.U32.AND P1, PT, R238, 0x7ffffe88, PT ;  /* 0x7ffffe88ee00780c */ /* 0x000fe20003f26070 */
[----:B------:R-:W-:Y:S02]  /*13900*/  VIADD R238, R240, 0xffffff05 ;  /* 0xffffff05f0ee7836 */ /* 0x000fe40000000000 */
[C---:B------:R-:W-:Y:S01]  /*13910*/  IMAD.WIDE R250, R2.reuse, 0x4, R250 ;  /* 0x0000000402fa7825 */ /* 0x040fe200078e02fa */
[----:B------:R-:W1:Y:S03]  /*13920*/  LDC R241, c[0x0][0x3a0] ;  /* 0x0000e800fff17b82 */ /* 0x000e660000000800 */
[----:B------:R-:W-:-:S04]  /*13930*/  IMAD.WIDE R248, R2, 0x4, R248 ;  /* 0x0000000402f87825 */ /* 0x000fc800078e02f8 */
[----:B--2---:R-:W-:Y:S02]  /*13940*/  VIADD R0, R0, 0xffffff04 ;  /* 0xffffff0400007836 */ /* 0x004fe40000000000 */
[----:B------:R-:W-:Y:S01]  /*13950*/  IMAD.WIDE R246, R2, 0x4, R246 ;  /* 0x0000000402f67825 */ /* 0x000fe200078e02f6 */
[----:B------:R-:W-:-:S03]  /*13960*/  IADD3 R82, PT, PT, R82, -0x100, RZ ;  /* 0xffffff0052527810 */ /* 0x000fc60007ffe0ff */
[----:B------:R-:W-:Y:S02]  /*13970*/  IMAD.SHL.U32 R3, R3, 0x80, RZ ;  /* 0x0000008003037824 */ /* 0x000fe400078e00ff */
[----:B------:R-:W-:-:S05]  /*13980*/  IMAD.WIDE R190, R2, 0x4, R190 ;  /* 0x0000000402be7825 */ /* 0x000fca00078e02be */
[----:B------:R-:W-:Y:S01]  /*13990*/  LDGSTS.E [R88+0x3d800], desc[UR16][R190.64], !P4 ;  /* 0x3d800000be587fae */ /* 0x000fe2000e1a1010 */
[----:B------:R-:W-:-:S04]  /*139a0*/  IMAD.WIDE R208, R2, 0x4, R208 ;  /* 0x0000000402d07825 */ /* 0x000fc800078e02d0 */
[C---:B------:R-:W-:Y:S01]  /*139b0*/  IMAD.WIDE R222, R2.reuse, 0x4, R222 ;  /* 0x0000000402de7825 */ /* 0x040fe200078e02de */
[----:B------:R-:W-:Y:S03]  /*139c0*/  LDGSTS.E [R88+0x3da00], desc[UR16][R208.64], !P4 ;  /* 0x3da00000d0587fae */ /* 0x000fe6000e1a1010 */
[----:B------:R-:W-:Y:S01]  /*139d0*/  IMAD.WIDE R236, R2, 0x4, R236 ;  /* 0x0000000402ec7825 */ /* 0x000fe200078e02ec */
[----:B------:R2:W-:Y:S01]  /*139e0*/  STL.64 [R1+0x5d0], R190 ;  /* 0x0005d0be01007387 */ /* 0x0005e20000100a00 */
[----:B------:R-:W-:-:S03]  /*139f0*/  ISETP.GE.U32.AND P4, PT, R238, 0x7ffffe86, PT ;  /* 0x7ffffe86ee00780c */ /* 0x000fc60003f86070 */
[----:B------:R-:W-:Y:S04]  /*13a00*/  LDGSTS.E [R88+0x3dc00], desc[UR16][R222.64], !P3 ;  /* 0x3dc00000de587fae */ /* 0x000fe8000d9a1010 */
[----:B------:R1:W-:Y:S04]  /*13a10*/  STL.64 [R1+0xa38], R208 ;  /* 0x000a38d001007387 */ /* 0x0003e80000100a00 */
[----:B------:R-:W-:Y:S01]  /*13a20*/  LDGSTS.E [R88+0x3de00], desc[UR16][R236.64], !P3 ;  /* 0x3de00000ec587fae */ /* 0x000fe2000d9a1010 */
[----:B------:R-:W-:-:S03]  /*13a30*/  ISETP.GE.U32.AND P3, PT, R0, 0x7ffffe85, PT ;  /* 0x7ffffe850000780c */ /* 0x000fc60003f66070 */
[----:B--2---:R-:W2:Y:S01]  /*13a40*/  LDL.LU.64 R190, [R1+0x12a0] ;  /* 0x0012a00001be7983 */ /* 0x004ea20000300a00 */
[----:B-1----:R-:W-:-:S03]  /*13a50*/  IMAD.WIDE R14, R2, 0x4, R14 ;  /* 0x00000004020e7825 */ /* 0x002fc600078e020e */
[----:B------:R-:W2:Y:S04]  /*13a60*/  LDL.LU.64 R208, [R1+0x1298] ;  /* 0x0012980001d07983 */ /* 0x000ea80000300a00 */
[----:B------:R1:W-:Y:S04]  /*13a70*/  STL.64 [R1+0x5c0], R222 ;  /* 0x0005c0de01007387 */ /* 0x0003e80000100a00 */
[----:B------:R1:W-:Y:S04]  /*13a80*/  STL.64 [R1+0xa30], R236 ;  /* 0x000a30ec01007387 */ /* 0x0003e80000100a00 */
[----:B------:R-:W-:Y:S04]  /*13a90*/  LDGSTS.E [R88+0x3e000], desc[UR16][R14.64], !P1 ;  /* 0x3e0000000e587fae */ /* 0x000fe8000c9a1010 */
[----:B-1----:R-:W2:Y:S04]  /*13aa0*/  LDL.LU.64 R222, [R1+0x1290] ;  /* 0x0012900001de7983 */ /* 0x002ea80000300a00 */
[----:B------:R-:W2:Y:S04]  /*13ab0*/  LDL.LU.64 R236, [R1+0x1288] ;  /* 0x0012880001ec7983 */ /* 0x000ea80000300a00 */
[----:B------:R1:W-:Y:S04]  /*13ac0*/  STL.64 [R1+0x5b8], R14 ;  /* 0x0005b80e01007387 */ /* 0x0003e80000100a00 */
[----:B------:R-:W-:Y:S04]  /*13ad0*/  STL.64 [R1+0xa28], R250 ;  /* 0x000a28fa01007387 */ /* 0x000fe80000100a00 */
[----:B------:R-:W-:Y:S04]  /*13ae0*/  LDGSTS.E [R88+0x3e200], desc[UR16][R250.64], !P1 ;  /* 0x3e200000fa587fae */ /* 0x000fe8000c9a1010 */
[----:B-1----:R-:W2:Y:S04]  /*13af0*/  LDL.LU.64 R14, [R1+0x1280] ;  /* 0x00128000010e7983 */ /* 0x002ea80000300a00 */
[----:B------:R-:W-:Y:S04]  /*13b00*/  STL.64 [R1+0x5b0], R248 ;  /* 0x0005b0f801007387 */ /* 0x000fe80000100a00 */
[----:B------:R-:W-:Y:S04]  /*13b10*/  LDGSTS.E [R88+0x3e400], desc[UR16][R248.64], !P6 ;  /* 0x3e400000f8587fae */ /* 0x000fe8000f1a1010 */
[----:B------:R-:W-:Y:S04]  /*13b20*/  STL.64 [R1+0xa20], R246 ;  /* 0x000a20f601007387 */ /* 0x000fe80000100a00 */
[----:B------:R-:W-:Y:S01]  /*13b30*/  LDGSTS.E [R88+0x3e600], desc[UR16][R246.64], !P6 ;  /* 0x3e600000f6587fae */ /* 0x000fe2000f1a1010 */
[----:B------:R-:W-:Y:S01]  /*13b40*/  VIADD R0, R83, 0xffffff02 ;  /* 0xffffff0253007836 */ /* 0x000fe20000000000 */
[----:B------:R-:W-:-:S04]  /*13b50*/  IADD3 R238, PT, PT, R239, -0xfd, RZ ;  /* 0xffffff03efee7810 */ /* 0x000fc80007ffe0ff */
[----:B------:R-:W-:Y:S01]  /*13b60*/  ISETP.GE.U32.AND P1, PT, R238, 0x7ffffe84, PT ;  /* 0x7ffffe84ee00780c */ /* 0x000fe20003f26070 */
[----:B----4-:R-:W-:-:S04]  /*13b70*/  IMAD.WIDE R200, R2, 0x4, R200 ;  /* 0x0000000402c87825 */ /* 0x010fc800078e02c8 */
[C---:B---3--:R-:W-:Y:S01]  /*13b80*/  IMAD.WIDE R198, R2.reuse, 0x4, R198 ;  /* 0x0000000402c67825 */ /* 0x048fe200078e02c6 */
[----:B------:R-:W-:Y:S04]  /*13b90*/  STL.64 [R1+0x5a8], R200 ;  /* 0x0005a8c801007387 */ /* 0x000fe80000100a00 */
[----:B------:R-:W-:Y:S01]  /*13ba0*/  LDGSTS.E [R88+0x3e800], desc[UR16][R200.64], !P4 ;  /* 0x3e800000c8587fae */ /* 0x000fe2000e1a1010 */
[----:B------:R-:W-:-:S03]  /*13bb0*/  IMAD.WIDE R86, R2, 0x4, R86 ;  /* 0x0000000402567825 */ /* 0x000fc600078e0256 */
[----:B------:R-:W-:Y:S04]  /*13bc0*/  STL.64 [R1+0x808], R198 ;  /* 0x000808c601007387 */ /* 0x000fe80000100a00 */
[----:B------:R-:W-:Y:S01]  /*13bd0*/  LDGSTS.E [R88+0x3ea00], desc[UR16][R198.64], !P4 ;  /* 0x3ea00000c6587fae */ /* 0x000fe2000e1a1010 */
[----:B------:R-:W-:-:S03]  /*13be0*/  IMAD.WIDE R84, R2, 0x4, R84 ;  /* 0x0000000402547825 */ /* 0x000fc600078e0254 */
[----:B------:R1:W-:Y:S04]  /*13bf0*/  STL.64 [R1+0x5a0], R86 ;  /* 0x0005a05601007387 */ /* 0x0003e80000100a00 */
[----:B------:R1:W-:Y:S04]  /*13c00*/  LDGSTS.E [R88+0x3ec00], desc[UR16][R86.64], !P3 ;  /* 0x3ec0000056587fae */ /* 0x0003e8000d9a1010 */
[----:B------:R3:W-:Y:S04]  /*13c10*/  STL.64 [R1+0x7f8], R84 ;  /* 0x0007f85401007387 */ /* 0x0007e80000100a00 */
[----:B------:R3:W-:Y:S01]  /*13c20*/  LDGSTS.E [R88+0x3ee00], desc[UR16][R84.64], !P3 ;  /* 0x3ee0000054587fae */ /* 0x0007e2000d9a1010 */
[----:B------:R-:W-:Y:S01]  /*13c30*/  ISETP.GE.U32.AND P3, PT, R82, 0x7ffffe81, PT ;  /* 0x7ffffe815200780c */ /* 0x000fe20003f66070 */
[----:B------:R-:W-:-:S04]  /*13c40*/  IMAD.WIDE R82, R3, 0x4, R30 ;  /* 0x0000000403527825 */ /* 0x000fc800078e021e */
[----:B-1----:R-:W-:-:S04]  /*13c50*/  IMAD.WIDE R86, R3, 0x4, R244 ;  /* 0x0000000403567825 */ /* 0x002fc800078e02f4 */
[C---:B---3--:R-:W-:Y:S01]  /*13c60*/  IMAD.WIDE R84, R3.reuse, 0x4, R16 ;  /* 0x0000000403547825 */ /* 0x048fe200078e0210 */
[----:B------:R1:W-:Y:S03]  /*13c70*/  STL.64 [R1+0x568], R86 ;  /* 0x0005685601007387 */ /* 0x0003e60000100a00 */
[C---:B------:R-:W-:Y:S01]  /*13c80*/  IMAD.WIDE R16, R3.reuse, 0x4, R44 ;  /* 0x0000000403107825 */ /* 0x040fe200078e022c */
[----:B------:R-:W-:Y:S03]  /*13c90*/  STL.64 [R1+0x560], R84 ;  /* 0x0005605401007387 */ /* 0x000fe60000100a00 */
[C---:B------:R-:W-:Y:S01]  /*13ca0*/  IMAD.WIDE R30, R3.reuse, 0x4, R58 ;  /* 0x00000004031e7825 */ /* 0x040fe200078e023a */
[----:B------:R-:W-:Y:S03]  /*13cb0*/  STL.64 [R1+0x558], R82 ;  /* 0x0005585201007387 */ /* 0x000fe60000100a00 */
[C---:B-1----:R-:W-:Y:S01]  /*13cc0*/  IMAD.WIDE R86, R3.reuse, 0x4, R72 ;  /* 0x0000000403567825 */ /* 0x042fe200078e0248 */
[----:B------:R-:W3:Y:S04]  /*13cd0*/  LDL.LU.64 R238, [R1+0x678] ;  /* 0x0006780001ee7983 */ /* 0x000ee80000300a00 */
[----:B------:R1:W-:Y:S04]  /*13ce0*/  STL.64 [R1+0x550], R16 ;  /* 0x0005501001007387 */ /* 0x0003e80000100a00 */
[----:B-1----:R-:W4:Y:S04]  /*13cf0*/  LDL.LU.64 R16, [R1+0x6f8] ;  /* 0x0006f80001107983 */ /* 0x002f280000300a00 */
[----:B------:R-:W-:Y:S04]  /*13d00*/  STL.64 [R1+0x548], R30 ;  /* 0x0005481e01007387 */ /* 0x000fe80000100a00 */
[----:B------:R-:W-:Y:S04]  /*13d10*/  STL.64 [R1+0x540], R86 ;  /* 0x0005405601007387 */ /* 0x000fe80000100a00 */
[----:B------:R1:W-:Y:S04]  /*13d20*/  STL.64 [R1+0x1218], R86 ;  /* 0x0012185601007387 */ /* 0x0003e80000100a00 */
[----:B-1----:R-:W2:Y:S01]  /*13d30*/  LDL.LU.64 R86, [R1+0x698] ;  /* 0x0006980001567983 */ /* 0x002ea20000300a00 */
[----:B------:R-:W-:-:S04]  /*13d40*/  IMAD.WIDE R84, R3, 0x4, R94 ;  /* 0x0000000403547825 */ /* 0x000fc800078e025e */
[C---:B------:R-:W-:Y:S01]  /*13d50*/  IMAD.WIDE R82, R3.reuse, 0x4, R108 ;  /* 0x0000000403527825 */ /* 0x040fe200078e026c */
[----:B------:R-:W-:Y:S03]  /*13d60*/  STL.64 [R1+0x538], R84 ;  /* 0x0005385401007387 */ /* 0x000fe60000100a00 */
[C---:B------:R-:W-:Y:S01]  /*13d70*/  IMAD.WIDE R200, R3.reuse, 0x4, R122 ;  /* 0x0000000403c87825 */ /* 0x040fe200078e027a */
[----:B------:R-:W-:Y:S03]  /*13d80*/  STL.64 [R1+0x1220], R84 ;  /* 0x0012205401007387 */ /* 0x000fe60000100a00 */
[C---:B------:R-:W-:Y:S01]  /*13d90*/  IMAD.WIDE R198, R3.reuse, 0x4, R136 ;  /* 0x0000000403c67825 */ /* 0x040fe200078e0288 */
[----:B------:R-:W-:Y:S04]  /*13da0*/  STL.64 [R1+0x530], R82 ;  /* 0x0005305201007387 */ /* 0x000fe80000100a00 */
[----:B------:R1:W-:Y:S01]  /*13db0*/  STL.64 [R1+0x1228], R82 ;  /* 0x0012285201007387 */ /* 0x0003e20000100a00 */
[----:B------:R-:W-:-:S04]  /*13dc0*/  IMAD.WIDE R150, R3, 0x4, R150 ;  /* 0x0000000403967825 */ /* 0x000fc800078e0296 */
[C---:B------:R-:W-:Y:S01]  /*13dd0*/  IMAD.WIDE R164, R3.reuse, 0x4, R164 ;  /* 0x0000000403a47825 */ /* 0x040fe200078e02a4 */
[----:B-1----:R-:W2:Y:S04]  /*13de0*/  LDL.LU.64 R82, [R1+0x768] ;  /* 0x0007680001527983 */ /* 0x002ea80000300a00 */
[----:B------:R-:W-:Y:S04]  /*13df0*/  STL.64 [R1+0x528], R200 ;  /* 0x000528c801007387 */ /* 0x000fe80000100a00 */
[----:B------:R1:W-:Y:S01]  /*13e00*/  STL.64 [R1+0x1230], R200 ;  /* 0x001230c801007387 */ /* 0x0003e20000100a00 */
[----:B------:R-:W-:-:S03]  /*13e10*/  IMAD.WIDE R178, R3, 0x4, R178 ;  /* 0x0000000403b27825 */ /* 0x000fc600078e02b2 */
[----:B-1----:R-:W2:Y:S04]  /*13e20*/  LDL.LU.64 R200, [R1+0x738] ;  /* 0x0007380001c87983 */ /* 0x002ea80000300a00 */
        /* <DEDUP_REMOVED lines=16> */
[----:B------:R-:W-:-:S04]  /*13f30*/  IMAD.WIDE R32, R3, 0x4, R32 ;  /* 0x0000000403207825 */ /* 0x000fc800078e0220 */
[C---:B------:R-:W-:Y:S01]  /*13f40*/  IMAD.WIDE R46, R3.reuse, 0x4, R46 ;  /* 0x00000004032e7825 */ /* 0x040fe200078e022e */
[----:B-1----:R-:W2:Y:S04]  /*13f50*/  LDL.LU.64 R178, [R1+0x6a8] ;  /* 0x0006a80001b27983 */ /* 0x002ea80000300a00 */
[----:B------:R-:W-:Y:S04]  /*13f60*/  STL.64 [R1+0x500], R192 ;  /* 0x000500c001007387 */ /* 0x000fe80000100a00 */
[----:B------:R-:W-:Y:S04]  /*13f70*/  STL.64 [R1+0x1258], R192 ;  /* 0x001258c001007387 */ /* 0x000fe80000100a00 */
[----:B------:R-:W-:Y:S04]  /*13f80*/  STL.64 [R1+0x4f8], R210 ;  /* 0x0004f8d201007387 */ /* 0x000fe80000100a00 */
[----:B------:R-:W-:Y:S01]  /*13f90*/  STL.64 [R1+0x1260], R210 ;  /* 0x001260d201007387 */ /* 0x000fe20000100a00 */
[----:B------:R-:W-:-:S03]  /*13fa0*/  IMAD.WIDE R60, R3, 0x4, R60 ;  /* 0x00000004033c7825 */ /* 0x000fc600078e023c */
        /* <DEDUP_REMOVED lines=10> */
[----:B------:R1:W-:Y:S01]  /*14050*/  STL.64 [R1+0x1278], R136 ;  /* 0x0012788801007387 */ /* 0x0003e20000100a00 */
        /* <DEDUP_REMOVED lines=164> */
[----:B--2---:R-:W-:-:S03]  /*14aa0*/  IMAD.WIDE R190, R3, 0x4, R190 ;  /* 0x0000000403be7825 */ /* 0x004fc600078e02be */
[----:B------:R-:W-:Y:S01]  /*14ab0*/  STL.64 [R1+0x228], R70 ;  /* 0x0002284601007387 */ /* 0x000fe20000100a00 */
[----:B------:R-:W-:-:S03]  /*14ac0*/  IMAD.WIDE R208, R3, 0x4, R208 ;  /* 0x0000000403d07825 */ /* 0x000fc600078e02d0 */
[----:B------:R-:W-:Y:S04]  /*14ad0*/  STL.64 [R1+0x220], R92 ;  /* 0x0002205c01007387 */ /* 0x000fe80000100a00 */
[----:B------:R-:W-:Y:S01]  /*14ae0*/  STL.64 [R1+0x218], R106 ;  /* 0x0002186a01007387 */ /* 0x000fe20000100a00 */
[----:B------:R-:W-:-:S03]  /*14af0*/  IMAD.WIDE R222, R3, 0x4, R222 ;  /* 0x0000000403de7825 */ /* 0x000fc600078e02de */
[----:B------:R-:W-:Y:S04]  /*14b00*/  STL.64 [R1+0x210], R120 ;  /* 0x0002107801007387 */ /* 0x000fe80000100a00 */
[----:B------:R-:W-:Y:S04]  /*14b10*/  STL.64 [R1+0x208], R134 ;  /* 0x0002088601007387 */ /* 0x000fe80000100a00 */
[----:B------:R-:W-:Y:S04]  /*14b20*/  STL.64 [R1+0x200], R148 ;  /* 0x0002009401007387 */ /* 0x000fe80000100a00 */
[----:B------:R-:W-:Y:S04]  /*14b30*/  STL.64 [R1+0x1f8], R162 ;  /* 0x0001f8a201007387 */ /* 0x000fe80000100a00 */
[----:B------:R-:W-:Y:S01]  /*14b40*/  STL.64 [R1+0x1f0], R176 ;  /* 0x0001f0b001007387 */ /* 0x000fe20000100a00 */
[----:B------:R-:W-:-:S03]  /*14b50*/  IMAD.WIDE R24, R3, 0x4, R86 ;  /* 0x0000000403187825 */ /* 0x000fc600078e0256 */
[----:B------:R-:W-:Y:S04]  /*14b60*/  STL.64 [R1+0x1e8], R190 ;  /* 0x0001e8be01007387 */ /* 0x000fe80000100a00 */
[----:B------:R-:W-:Y:S04]  /*14b70*/  STL.64 [R1+0x1e0], R208 ;  /* 0x0001e0d001007387 */ /* 0x000fe80000100a00 */
[----:B------:R-:W2:Y:S04]  /*14b80*/  LDL.LU.64 R84, [R1+0x788] ;  /* 0x0007880001547983 */ /* 0x000ea80000300a00 */
[----:B------:R-:W-:Y:S04]  /*14b90*/  STL.64 [R1+0x1c0], R222 ;  /* 0x0001c0de01007387 */ /* 0x000fe80000100a00 */
[----:B------:R-:W2:Y:S01]  /*14ba0*/  LDL.LU.64 R86, [R1+0x798] ;  /* 0x0007980001567983 */ /* 0x000ea20000300a00 */
[----:B------:R-:W-:Y:S01]  /*14bb0*/  ISETP.GE.U32.AND P6, PT, R0, 0x7ffffe83, PT ;  /* 0x7ffffe830000780c */ /* 0x000fe20003fc6070 */
[----:B------:R-:W-:-:S02]  /*14bc0*/  VIADD R0, R241, 0xffffff01 ;  /* 0xffffff01f1007836 */ /* 0x000fc40000000000 */
[----:B------:R-:W-:-:S04]  /*14bd0*/  IMAD.WIDE R236, R3, 0x4, R236 ;  /* 0x0000000403ec7825 */ /* 0x000fc800078e02ec */
[C---:B------:R-:W-:Y:S01]  /*14be0*/  IMAD.WIDE R240, R3.reuse, 0x4, R14 ;  /* 0x0000000403f07825 */ /* 0x040fe200078e020e */
[----:B------:R-:W-:Y:S03]  /*14bf0*/  STL.64 [R1+0x1b8], R236 ;  /* 0x0001b8ec01007387 */ /* 0x000fe60000100a00 */
[C---:B---3--:R-:W-:Y:S01]  /*14c00*/  IMAD.WIDE R238, R3.reuse, 0x4, R238 ;  /* 0x0000000403ee7825 */ /* 0x048fe200078e02ee */
[----:B------:R-:W-:Y:S04]  /*14c10*/  STL.64 [R1+0x1b0], R240 ;  /* 0x0001b0f001007387 */ /* 0x000fe80000100a00 */
[----:B------:R-:W3:Y:S01]  /*14c20*/  LDL.LU.64 R10, [R1+0x7b8] ;  /* 0x0007b800010a7983 */ /* 0x000ee20000300a00 */
[----:B------:R-:W-:-:S03]  /*14c30*/  IMAD.WIDE R22, R3, 0x4, R178 ;  /* 0x0000000403167825 */ /* 0x000fc600078e02b2 */
[----:B------:R-:W3:Y:S01]  /*14c40*/  LDL.LU.64 R8, [R1+0x7c8] ;  /* 0x0007c80001087983 */ /* 0x000ee20000300a00 */
[----:B------:R-:W-:-:S03]  /*14c50*/  IMAD.WIDE R20, R3, 0x4, R164 ;  /* 0x0000000403147825 */ /* 0x000fc600078e02a4 */
[----:B------:R-:W3:Y:S04]  /*14c60*/  LDL.LU.64 R6, [R1+0x7e8] ;  /* 0x0007e80001067983 */ /* 0x000ee80000300a00 */
[----:B------:R-:W-:Y:S04]  /*14c70*/  STL.64 [R1+0x1a8], R238 ;  /* 0x0001a8ee01007387 */ /* 0x000fe80000100a00 */
[----:B------:R-:W3:Y:S04]  /*14c80*/  LDL.LU.64 R4, [R1+0x7f0] ;  /* 0x0007f00001047983 */ /* 0x000ee80000300a00 */
[----:B-1----:R-:W3:Y:S04]  /*14c90*/  LDL.LU.64 R136, [R1+0xa68] ;  /* 0x000a680001887983 */ /* 0x002ee80000300a00 */
[----:B------:R-:W-:Y:S04]  /*14ca0*/  STL.64 [R1+0x1a0], R24 ;  /* 0x0001a01801007387 */ /* 0x000fe80000100a00 */
[----:B------:R-:W3:Y:S04]  /*14cb0*/  LDL.LU.64 R224, [R1+0xa80] ;  /* 0x000a800001e07983 */ /* 0x000ee80000300a00 */
[----:B------:R-:W-:Y:S04]  /*14cc0*/  STL.64 [R1+0x198], R22 ;  /* 0x0001981601007387 */ /* 0x000fe80000100a00 */
[----:B------:R-:W3:Y:S01]  /*14cd0*/  LDL.LU.64 R192, [R1+0xa98] ;  /* 0x000a980001c07983 */ /* 0x000ee20000300a00 */
[----:B------:R-:W-:-:S03]  /*14ce0*/  IMAD.WIDE R18, R3, 0x4, R150 ;  /* 0x0000000403127825 */ /* 0x000fc600078e0296 */
[----:B------:R-:W-:Y:S04]  /*14cf0*/  STL.64 [R1+0x190], R20 ;  /* 0x0001901401007387 */ /* 0x000fe80000100a00 */
[----:B------:R-:W3:Y:S04]  /*14d00*/  LDL.LU.64 R164, [R1+0xaa0] ;  /* 0x000aa00001a47983 */ /* 0x000ee80000300a00 */
[----:B------:R-:W3:Y:S04]  /*14d10*/  LDL.LU.64 R242, [R1+0xac8] ;  /* 0x000ac80001f27983 */ /* 0x000ee80000300a00 */
[----:B------:R-:W3:Y:S04]  /*14d20*/  LDL.LU.64 R210, [R1+0xae0] ;  /* 0x000ae00001d27983 */ /* 0x000ee80000300a00 */
[----:B------:R-:W3:Y:S04]  /*14d30*/  LDL.LU.64 R178, [R1+0xae8] ;  /* 0x000ae80001b27983 */ /* 0x000ee80000300a00 */
[----:B------:R-:W-:Y:S01]  /*14d40*/  STL.64 [R1+0x188], R18 ;  /* 0x0001881201007387 */ /* 0x000fe20000100a00 */
[----:B----4-:R-:W-:-:S03]  /*14d50*/  IMAD.WIDE R16, R3, 0x4, R16 ;  /* 0x0000000403107825 */ /* 0x010fc600078e0210 */
[----:B------:R-:W4:Y:S01]  /*14d60*/  LDL.LU.64 R150, [R1+0xaf0] ;  /* 0x000af00001967983 */ /* 0x000f220000300a00 */
[C---:B------:R-:W-:Y:S01]  /*14d70*/  IMAD.WIDE R14, R3.reuse, 0x4, R198 ;  /* 0x00000004030e7825 */ /* 0x040fe200078e02c6 */
[----:B------:R-:W-:Y:S02]  /*14d80*/  ISETP.GE.U32.AND P4, PT, R0, 0x7ffffe82, PT ;  /* 0x7ffffe820000780c */ /* 0x000fe40003f86070 */
[----:B------:R-:W4:Y:S01]  /*14d90*/  LDL R0, [R1+0x170] ;  /* 0x0001700001007983 */ /* 0x000f220000100800 */
[----:B------:R-:W-:-:S03]  /*14da0*/  IMAD.WIDE R202, R3, 0x4, R200 ;  /* 0x0000000403ca7825 */ /* 0x000fc600078e02c8 */
[----:B------:R-:W-:Y:S01]  /*14db0*/  STL.64 [R1+0x180], R16 ;  /* 0x0001801001007387 */ /* 0x000fe20000100a00 */
[----:B------:R-:W-:-:S03]  /*14dc0*/  IMAD.WIDE R196, R3, 0x4, R82 ;  /* 0x0000000403c47825 */ /* 0x000fc600078e0252 */
[----:B------:R-:W-:Y:S04]  /*14dd0*/  STL.64 [R1+0x178], R14 ;  /* 0x0001780e01007387 */ /* 0x000fe80000100a00 */
[----:B------:R-:W4:Y:S04]  /*14de0*/  LDL.64 R198, [R1+0x568] ;  /* 0x0005680001c67983 */ /* 0x000f280000100a00 */
[----:B------:R-:W4:Y:S04]  /*14df0*/  LDL.64 R200, [R1+0x560] ;  /* 0x0005600001c87983 */ /* 0x000f280000100a00 */
[----:B------:R-:W4:Y:S01]  /*14e00*/  LDL.64 R82, [R1+0x558] ;  /* 0x0005580001527983 */ /* 0x000f220000100a00 */
[----:B--2---:R-:W-:-:S03]  /*14e10*/  IMAD.WIDE R90, R3, 0x4, R84 ;  /* 0x00000004035a7825 */ /* 0x004fc600078e0254 */
[----:B------:R-:W2:Y:S01]  /*14e20*/  LDL.64 R84, [R1+0x550] ;  /* 0x0005500001547983 */ /* 0x000ea20000100a00 */
[----:B------:R-:W-:-:S03]  /*14e30*/  IMAD.WIDE R12, R3, 0x4, R86 ;  /* 0x00000004030c7825 */ /* 0x000fc600078e0256 */
[----:B------:R-:W2:Y:S04]  /*14e40*/  LDL.64 R86, [R1+0x548] ;  /* 0x0005480001567983 */ /* 0x000ea80000100a00 */
[----:B------:R-:W-:Y:S01]  /*14e50*/  STL.64 [R1+0x1d8], R12 ;  /* 0x0001d80c01007387 */ /* 0x000fe20000100a00 */
[----:B---3--:R-:W-:-:S04]  /*14e60*/  IMAD.WIDE R10, R3, 0x4, R10 ;  /* 0x00000004030a7825 */ /* 0x008fc800078e020a */
[C---:B------:R-:W-:Y:S01]  /*14e70*/  IMAD.WIDE R8, R3.reuse, 0x4, R8 ;  /* 0x0000000403087825 */ /* 0x040fe200078e0208 */
[----:B------:R-:W-:Y:S03]  /*14e80*/  STL.64 [R1+0x1d0], R10 ;  /* 0x0001d00a01007387 */ /* 0x000fe60000100a00 */
[C---:B------:R-:W-:Y:S01]  /*14e90*/  IMAD.WIDE R6, R3.reuse, 0x4, R6 ;  /* 0x0000000403067825 */ /* 0x040fe200078e0206 */
[----:B------:R-:W-:Y:S04]  /*14ea0*/  STL.64 [R1+0x1c8], R8 ;  /* 0x0001c80801007387 */ /* 0x000fe80000100a00 */
[----:B------:R-:W-:Y:S01]  /*14eb0*/  STL.64 [R1+0x578], R6 ;  /* 0x0005780601007387 */ /* 0x000fe20000100a00 */
[----:B------:R-:W-:-:S04]  /*14ec0*/  IMAD.WIDE R4, R3, 0x4, R4 ;  /* 0x0000000403047825 */ /* 0x000fc800078e0204 */
[----:B------:R-:W-:-:S05]  /*14ed0*/  IMAD.WIDE R136, R2, 0x4, R136 ;  /* 0x0000000402887825 */ /* 0x000fca00078e0288 */
[----:B------:R1:W-:Y:S01]  /*14ee0*/  STL.64 [R1+0x348], R136 ;  /* 0x0003488801007387 */ /* 0x0003e20000100a00 */
[----:B------:R-:W-:-:S03]  /*14ef0*/  IMAD.WIDE R224, R2, 0x4, R224 ;  /* 0x0000000402e07825 */ /* 0x000fc600078e02e0 */
[----:B------:R-:W-:Y:S01]  /*14f00*/  STL.64 [R1+0x570], R4 ;  /* 0x0005700401007387 */ /* 0x000fe20000100a00 */
[----:B------:R-:W-:-:S03]  /*14f10*/  IMAD.WIDE R192, R2, 0x4, R192 ;  /* 0x0000000402c07825 */ /* 0x000fc600078e02c0 */
[----:B------:R-:W-:Y:S04]  /*14f20*/  STL.64 [R1+0x340], R224 ;  /* 0x000340e001007387 */ /* 0x000fe80000100a00 */
[----:B------:R-:W-:Y:S01]  /*14f30*/  STL.64 [R1+0x338], R192 ;  /* 0x000338c001007387 */ /* 0x000fe20000100a00 */
[----:B------:R-:W-:-:S03]  /*14f40*/  IMAD.WIDE R164, R2, 0x4, R164 ;  /* 0x0000000402a47825 */ /* 0x000fc600078e02a4 */
[----:B------:R-:W-:Y:S01]  /*14f50*/  LDGSTS.E [R88+0x3f000], desc[UR16][R136.64], !P1 ;  /* 0x3f00000088587fae */ /* 0x000fe2000c9a1010 */
[----:B------:R-:W-:-:S04]  /*14f60*/  IMAD.WIDE R242, R2, 0x4, R242 ;  /* 0x0000000402f27825 */ /* 0x000fc800078e02f2 */
[C---:B------:R-:W-:Y:S01]  /*14f70*/  IMAD.WIDE R210, R2.reuse, 0x4, R210 ;  /* 0x0000000402d27825 */ /* 0x040fe200078e02d2 */
[----:B------:R3:W-:Y:S03]  /*14f80*/  STL.64 [R1+0x598], R242 ;  /* 0x000598f201007387 */ /* 0x0007e60000100a00 */
[C---:B------:R-:W-:Y:S01]  /*14f90*/  IMAD.WIDE R178, R2.reuse, 0x4, R178 ;  /* 0x0000000402b27825 */ /* 0x040fe200078e02b2 */
[----:B------:R-:W-:Y:S04]  /*14fa0*/  STL.64 [R1+0x330], R164 ;  /* 0x000330a401007387 */ /* 0x000fe80000100a00 */
[----:B------:R3:W-:Y:S01]  /*14fb0*/  STL.64 [R1+0x590], R210 ;  /* 0x000590d201007387 */ /* 0x0007e20000100a00 */
[----:B----4-:R-:W-:-:S03]  /*14fc0*/  IMAD.WIDE R150, R2, 0x4, R150 ;  /* 0x0000000402967825 */ /* 0x010fc600078e0296 */
[----:B-1----:R-:W4:Y:S04]  /*14fd0*/  LDL.LU.64 R136, [R1+0x1278] ;  /* 0x0012780001887983 */ /* 0x002f280000300a00 */
[----:B------:R1:W-:Y:S04]  /*14fe0*/  STL.64 [R1+0x588], R178 ;  /* 0x000588b201007387 */ /* 0x0003e80000100a00 */
[----:B------:R-:W-:Y:S04]  /*14ff0*/  LDGSTS.E [R88+0x3f200], desc[UR16][R242.64], !P1 ;  /* 0x3f200000f2587fae */ /* 0x000fe8000c9a1010 */
[----:B------:R-:W-:Y:S04]  /*15000*/  LDGSTS.E [R88+0x3f400], desc[UR16][R224.64], !P6 ;  /* 0x3f400000e0587fae */ /* 0x000fe8000f1a1010 */
[----:B------:R-:W-:Y:S04]  /*15010*/  LDGSTS.E [R88+0x3f600], desc[UR16][R210.64], !P6 ;  /* 0x3f600000d2587fae */ /* 0x000fe8000f1a1010 */
[----:B---3--:R-:W3:Y:S04]  /*15020*/  LDL.LU.64 R242, [R1+0x1270] ;  /* 0x0012700001f27983 */ /* 0x008ee80000300a00 */
[----:B------:R-:W3:Y:S04]  /*15030*/  LDL.LU.64 R224, [R1+0x1268] ;  /* 0x0012680001e07983 */ /* 0x000ee80000300a00 */
[----:B------:R1:W-:Y:S04]  /*15040*/  STL.64 [R1+0x580], R150 ;  /* 0x0005809601007387 */ /* 0x0003e80000100a00 */
[----:B------:R-:W-:Y:S04]  /*15050*/  LDGSTS.E [R88+0x3f800], desc[UR16][R192.64], !P4 ;  /* 0x3f800000c0587fae */ /* 0x000fe8000e1a1010 */
[----:B------:R-:W3:Y:S04]  /*15060*/  LDL.LU.64 R210, [R1+0x1260] ;  /* 0x0012600001d27983 */ /* 0x000ee80000300a00 */
[----:B------:R-:W-:Y:S04]  /*15070*/  LDGSTS.E [R88+0x3fa00], desc[UR16][R178.64], !P4 ;  /* 0x3fa00000b2587fae */ /* 0x000fe8000e1a1010 */
[----:B------:R-:W3:Y:S04]  /*15080*/  LDL.LU.64 R192, [R1+0x1258] ;  /* 0x0012580001c07983 */ /* 0x000ee80000300a00 */
[----:B------:R-:W-:Y:S04]  /*15090*/  LDGSTS.E [R88+0x3fc00], desc[UR16][R164.64], !P3 ;  /* 0x3fc00000a4587fae */ /* 0x000fe8000d9a1010 */
[----:B-1----:R-:W3:Y:S04]  /*150a0*/  LDL.LU.64 R178, [R1+0x1250] ;  /* 0x0012500001b27983 */ /* 0x002ee80000300a00 */
[----:B------:R-:W-:Y:S04]  /*150b0*/  LDGSTS.E [R88+0x3fe00], desc[UR16][R150.64], !P3 ;  /* 0x3fe0000096587fae */ /* 0x000fe8000d9a1010 */
[----:B------:R-:W3:Y:S04]  /*150c0*/  LDL.LU.64 R164, [R1+0x1248] ;  /* 0x0012480001a47983 */ /* 0x000ee80000300a00 */
[----:B------:R-:W0:Y:S04]  /*150d0*/  LDGDEPBAR ;  /* 0x00000000000079af */ /* 0x000e280000000000 */
[----:B------:R-:W3:Y:S04]  /*150e0*/  LDL.LU.64 R150, [R1+0x1240] ;  /* 0x0012400001967983 */ /* 0x000ee80000300a00 */
[----:B------:R-:W-:Y:S04]  /*150f0*/  LDGSTS.E [R0+0x50000], desc[UR16][R198.64], P0 ;  /* 0x50000000c6007fae */ /* 0x000fe800081a1010 */
[----:B------:R-:W-:Y:S04]  /*15100*/  LDGSTS.E [R0+0x50400], desc[UR16][R200.64], P0 ;  /* 0x50400000c8007fae */ /* 0x000fe800081a1010 */
[----:B------:R-:W-:Y:S04]  /*15110*/  LDGSTS.E [R0+0x50800], desc[UR16][R82.64], P0 ;  /* 0x5080000052007fae */ /* 0x000fe800081a1010 */
[----:B------:R-:W3:Y:S04]  /*15120*/  LDL.LU.64 R198, [R1+0x1238] ;  /* 0x0012380001c67983 */ /* 0x000ee80000300a00 */
[----:B------:R-:W3:Y:S04]  /*15130*/  LDL.LU.64 R200, [R1+0x1230] ;  /* 0x0012300001c87983 */ /* 0x000ee80000300a00 */
[----:B------:R-:W3:Y:S04]  /*15140*/  LDL.LU.64 R82, [R1+0x1228] ;  /* 0x0012280001527983 */ /* 0x000ee80000300a00 */
[----:B--2---:R-:W-:Y:S04]  /*15150*/  LDGSTS.E [R0+0x50c00], desc[UR16][R84.64], P0 ;  /* 0x50c0000054007fae */ /* 0x004fe800081a1010 */
[----:B------:R-:W-:Y:S04]  /*15160*/  LDGSTS.E [R0+0x51000], desc[UR16][R86.64], P0 ;  /* 0x5100000056007fae */ /* 0x000fe800081a1010 */
[----:B------:R-:W2:Y:S04]  /*15170*/  LDL.LU.64 R84, [R1+0x1220] ;  /* 0x0012200001547983 */ /* 0x000ea80000300a00 */
[----:B------:R-:W2:Y:S04]  /*15180*/  LDL.LU.64 R86, [R1+0x1218] ;  /* 0x0012180001567983 */ /* 0x000ea80000300a00 */
[----:B--2---:R-:W-:Y:S04]  /*15190*/  LDGSTS.E [R0+0x51400], desc[UR16][R86.64], P0 ;  /* 0x5140000056007fae */ /* 0x004fe800081a1010 */
[----:B------:R-:W-:Y:S04]  /*151a0*/  LDGSTS.E [R0+0x51800], desc[UR16][R84.64], P0 ;  /* 0x5180000054007fae */ /* 0x000fe800081a1010 */
[----:B---3--:R-:W-:Y:S04]  /*151b0*/  LDGSTS.E [R0+0x51c00], desc[UR16][R82.64], P0 ;  /* 0x51c0000052007fae */ /* 0x008fe800081a1010 */
[----:B------:R-:W2:Y:S04]  /*151c0*/  LDL.LU.64 R86, [R1+0x1210] ;  /* 0x0012100001567983 */ /* 0x000ea80000300a00 */
[----:B------:R-:W3:Y:S04]  /*151d0*/  LDL.LU.64 R84, [R1+0x1208] ;  /* 0x0012080001547983 */ /* 0x000ee80000300a00 */
[----:B------:R-:W3:Y:S04]  /*151e0*/  LDL.LU.64 R82, [R1+0x1200] ;  /* 0x0012000001527983 */ /* 0x000ee80000300a00 */
[----:B------:R-:W-:Y:S04]  /*151f0*/  LDGSTS.E [R0+0x52000], desc[UR16][R200.64], P0 ;  /* 0x52000000c8007fae */ /* 0x000fe800081a1010 */
[----:B------:R-:W-:Y:S04]  /*15200*/  LDGSTS.E [R0+0x52400], desc[UR16][R198.64], P0 ;  /* 0x52400000c6007fae */ /* 0x000fe800081a1010 */
[----:B------:R-:W-:Y:S04]  /*15210*/  LDGSTS.E [R0+0x52800], desc[UR16][R150.64], P0 ;  /* 0x5280000096007fae */ /* 0x000fe800081a1010 */
[----:B------:R-:W3:Y:S04]  /*15220*/  LDL.LU.64 R200, [R1+0x11f8] ;  /* 0x0011f80001c87983 */ /* 0x000ee80000300a00 */
[----:B------:R-:W-:Y:S04]  /*15230*/  LDGSTS.E [R0+0x52c00], desc[UR16][R164.64], P0 ;  /* 0x52c00000a4007fae */ /* 0x000fe800081a1010 */
[----:B------:R-:W-:Y:S04]  /*15240*/  LDGSTS.E [R0+0x53000], desc[UR16][R178.64], P0 ;  /* 0x53000000b2007fae */ /* 0x000fe800081a1010 */
[----:B------:R-:W-:Y:S04]  /*15250*/  LDGSTS.E [R0+0x53400], desc[UR16][R192.64], P0 ;  /* 0x53400000c0007fae */ /* 0x000fe800081a1010 */
[----:B------:R-:W-:Y:S04]  /*15260*/  LDGSTS.E [R0+0x53800], desc[UR16][R210.64], P0 ;  /* 0x53800000d2007fae */ /* 0x000fe800081a1010 */
[----:B------:R-:W-:Y:S04]  /*15270*/  LDGSTS.E [R0+0x53c00], desc[UR16][R224.64], P0 ;  /* 0x53c00000e0007fae */ /* 0x000fe800081a1010 */
[----:B------:R-:W5:Y:S04]  /*15280*/  LDL.LU.64 R198, [R1+0x11f0] ;  /* 0x0011f00001c67983 */ /* 0x000f680000300a00 */
[----:B--2---:R-:W-:Y:S04]  /*15290*/  LDGSTS.E [R87+0x50080], desc[UR16][R242.64], P0 ;  /* 0x50080000f2577fae */ /* 0x004fe800081a1010 */
[----:B----4-:R-:W-:Y:S04]  /*152a0*/  LDGSTS.E [R87+0x50480], desc[UR16][R136.64], P0 ;  /* 0x5048000088577fae */ /* 0x010fe800081a1010 */
        /* <DEDUP_REMOVED lines=30> */
[----:B---3--:R-:W-:Y:S04]  /*15490*/  LDGSTS.E [R85+0x50180], desc[UR16][R72.64], P0 ;  /* 0x5018000048557fae */ /* 0x008fe800081a1010 */
        /* <DEDUP_REMOVED lines=64> */
[----:B------:R1:W-:Y:S04]  /*158a0*/  LDGSTS.E [R89+0x50780], desc[UR16][R238.64], P0 ;  /* 0x50780000ee597fae */ /* 0x0003e800081a1010 */
[----:B------:R-:W-:Y:S04]  /*158b0*/  LDGSTS.E [R89+0x50b80], desc[UR16][R24.64], P0 ;  /* 0x50b8000018597fae */ /* 0x000fe800081a1010 */
[----:B------:R-:W-:Y:S04]  /*158c0*/  LDGSTS.E [R89+0x50f80], desc[UR16][R22.64], P0 ;  /* 0x50f8000016597fae */ /* 0x000fe800081a1010 */
[----:B------:R2:W-:Y:S04]  /*158d0*/  LDGSTS.E [R89+0x51380], desc[UR16][R20.64], P0 ;  /* 0x5138000014597fae */ /* 0x0005e800081a1010 */
[----:B------:R-:W-:Y:S04]  /*158e0*/  LDGSTS.E [R89+0x51780], desc[UR16][R18.64], P0 ;  /* 0x5178000012597fae */ /* 0x000fe800081a1010 */
[----:B------:R3:W-:Y:S04]  /*158f0*/  LDGSTS.E [R89+0x51b80], desc[UR16][R16.64], P0 ;  /* 0x51b8000010597fae */ /* 0x0007e800081a1010 */
[----:B------:R-:W-:Y:S04]  /*15900*/  LDGSTS.E [R89+0x51f80], desc[UR16][R14.64], P0 ;  /* 0x51f800000e597fae */ /* 0x000fe800081a1010 */
[----:B------:R-:W-:Y:S04]  /*15910*/  LDGSTS.E [R89+0x52380], desc[UR16][R202.64], P0 ;  /* 0x52380000ca597fae */ /* 0x000fe800081a1010 */
[----:B------:R-:W-:Y:S04]  /*15920*/  LDGSTS.E [R89+0x52780], desc[UR16][R196.64], P0 ;  /* 0x52780000c4597fae */ /* 0x000fe800081a1010 */
[----:B------:R-:W-:Y:S04]  /*15930*/  LDGSTS.E [R89+0x52b80], desc[UR16][R90.64], P0 ;  /* 0x52b800005a597fae */ /* 0x000fe800081a1010 */
[----:B------:R-:W-:Y:S04]  /*15940*/  LDGSTS.E [R89+0x52f80], desc[UR16][R12.64], P0 ;  /* 0x52f800000c597fae */ /* 0x000fe800081a1010 */
[----:B------:R-:W-:Y:S04]  /*15950*/  LDGSTS.E [R89+0x53380], desc[UR16][R10.64], P0 ;  /* 0x533800000a597fae */ /* 0x000fe800081a1010 */
[----:B------:R-:W-:Y:S01]  /*15960*/  LDGSTS.E [R89+0x53780], desc[UR16][R8.64], P0 ;  /* 0x5378000008597fae */ /* 0x000fe200081a1010 */
[----:B-1----:R-:W1:Y:S03]  /*15970*/  S2R R239, SR_TID.X ;  /* 0x0000000000ef7919 */ /* 0x002e660000002100 */
[----:B------:R-:W-:Y:S04]  /*15980*/  LDGSTS.E [R89+0x53b80], desc[UR16][R6.64], P0 ;  /* 0x53b8000006597fae */ /* 0x000fe800081a1010 */
[----:B------:R4:W-:Y:S04]  /*15990*/  LDGSTS.E [R89+0x53f80], desc[UR16][R4.64], P0 ;  /* 0x53f8000004597fae */ /* 0x0009e800081a1010 */
[----:B------:R-:W0:Y:S01]  /*159a0*/  LDGDEPBAR ;  /* 0x00000000000079af */ /* 0x000e220000000000 */
[----:B------:R-:W-:-:S04]  /*159b0*/  DEPBAR.LE SB0, 0x2 ;  /* 0x000080800000791a */ /* 0x000fc80000000000 */
[C---:B-1----:R-:W-:Y:S01]  /*159c0*/  IMAD.SHL.U32 R81, R239.reuse, 0x40, RZ ;  /* 0x00000040ef517824 */ /* 0x042fe200078e00ff */
[C---:B------:R-:W-:Y:S01]  /*159d0*/  LOP3.LUT R240, R239.reuse, 0x60, RZ, 0xc0, !PT ;  /* 0x00000060eff07812 */ /* 0x040fe200078ec0ff */
[----:B------:R-:W-:-:S03]  /*159e0*/  IMAD.SHL.U32 R0, R239, 0x10, RZ ;  /* 0x00000010ef007824 */ /* 0x000fc600078e00ff */
[----:B------:R-:W-:Y:S02]  /*159f0*/  LOP3.LUT R81, R81, 0x600, RZ, 0xc0, !PT ;  /* 0x0000060051517812 */ /* 0x000fe400078ec0ff */
[----:B------:R-:W-:-:S03]  /*15a00*/  LOP3.LUT R0, R0, 0x70, RZ, 0xc0, !PT ;  /* 0x0000007000007812 */ /* 0x000fc600078ec0ff */
[----:B------:R-:W-:-:S05]  /*15a10*/  IMAD R81, R240, 0x4, R81 ;  /* 0x00000004f0517824 */ /* 0x000fca00078e0251 */
[----:B------:R-:W-:Y:S01]  /*15a20*/  IADD3 R81, PT, PT, R0, R81, RZ ;  /* 0x0000005100517210 */ /* 0x000fe20007ffe0ff */
[----:B------:R-:W-:Y:S06]  /*15a30*/  BAR.SYNC.DEFER_BLOCKING 0x0 ;  /* 0x0000000000007b1d */ /* 0x000fec0000010000 */
[----:B--2---:R-:W1:Y:S04]  /*15a40*/  LDSM.16.M88.4 R20, [R81+UR7+0x14800] ;  /* 0x014800075114783b */ /* 0x004e680008000200 */
[----:B---3--:R-:W2:Y:S04]  /*15a50*/  LDSM.16.M88.4 R16, [R81+UR7+0x15000] ;  /* 0x015000075110783b */ /* 0x008ea80008000200 */
[----:B------:R-:W3:Y:S04]  /*15a60*/  LDSM.16.M88.4 R24, [R81+UR7+0x15800] ;  /* 0x015800075118783b */ /* 0x000ee80008000200 */
[----:B----4-:R-:W-:Y:S04]  /*15a70*/  LDSM.16.M88.4 R4, [R81+UR7] ;  /* 0x000000075104783b */ /* 0x010fe80008000200 */
[----:B------:R-:W-:Y:S04]  /*15a80*/  LDSM.16.M88.4 R8, [R81+UR7+0x800] ;  /* 0x000800075108783b */ /* 0x000fe80008000200 */
[----:B------:R-:W-:Y:S04]  /*15a90*/  LDSM.16.M88.4 R216, [R81+UR7+0x1000] ;  /* 0x0010000751d8783b */ /* 0x000fe80008000200 */
[----:B------:R-:W-:Y:S04]  /*15aa0*/  LDSM.16.M88.4 R12, [R81+UR7+0x1800] ;  /* 0x00180007510c783b */ /* 0x000fe80008000200 */
[----:B------:R-:W-:Y:S04]  /*15ab0*/  LDSM.16.M88.4 R212, [R81+UR7+0x2000] ;  /* 0x0020000751d4783b */ /* 0x000fe80008000200 */
[----:B------:R-:W-:Y:S04]  /*15ac0*/  LDSM.16.M88.4 R204, [R81+UR7+0x2800] ;  /* 0x0028000751cc783b */ /* 0x000fe80008000200 */
[----:B------:R-:W-:Y:S04]  /*15ad0*/  LDSM.16.M88.4 R208, [R81+UR7+0x3000] ;  /* 0x0030000751d0783b */ /* 0x000fe80008000200 */
[----:B-1----:R-:W-:Y:S04]  /*15ae0*/  STL.64 [R1+0x10], R20 ;  /* 0x0000101401007387 */ /* 0x002fe80000100a00 */
[----:B------:R-:W-:Y:S04]  /*15af0*/  STL.64 [R1+0x18], R22 ;  /* 0x0000181601007387 */ /* 0x000fe80000100a00 */
[----:B------:R-:W1:Y:S04]  /*15b00*/  LDSM.16.M88.4 R20, [R81+UR7+0x16000] ;  /* 0x016000075114783b */ /* 0x000e680008000200 */
[----:B--2---:R-:W-:Y:S04]  /*15b10*/  STL.64 [R1], R16 ;  /* 0x0000001001007387 */ /* 0x004fe80000100a00 */
[----:B------:R-:W-:Y:S04]  /*15b20*/  STL.64 [R1+0x8], R18 ;  /* 0x0000081201007387 */ /* 0x000fe80000100a00 */
[----:B------:R-:W2:Y:S04]  /*15b30*/  LDSM.16.M88.4 R16, [R81+UR7+0x16800] ;  /* 0x016800075110783b */ /* 0x000ea80008000200 */
[----:B---3--:R-:W-:Y:S04]  /*15b40*/  STL.64 [R1+0x30], R24 ;  /* 0x0000301801007387 */ /* 0x008fe80000100a00 */
[----:B------:R-:W-:Y:S04]  /*15b50*/  STL.64 [R1+0x38], R26 ;  /* 0x0000381a01007387 */ /* 0x000fe80000100a00 */
[----:B------:R-:W3:Y:S04]  /*15b60*/  LDSM.16.M88.4 R24, [R81+UR7+0x17000] ;  /* 0x017000075118783b */ /* 0x000ee80008000200 */
[----:B------:R-:W-:Y:S04]  /*15b70*/  LDSM.16.M88.4 R188, [R81+UR7+0x3800] ;  /* 0x0038000751bc783b */ /* 0x000fe80008000200 */
[----:B------:R-:W-:Y:S04]  /*15b80*/  LDSM.16.M88.4 R192, [R81+UR7+0x4000] ;  /* 0x0040000751c0783b */ /* 0x000fe80008000200 */
[----:B------:R-:W-:Y:S04]  /*15b90*/  LDSM.16.M88.4 R180, [R81+UR7+0x4800] ;  /* 0x0048000751b4783b */ /* 0x000fe80008000200 */
[----:B-1----:R-:W-:Y:S04]  /*15ba0*/  STL.64 [R1+0x20], R20 ;  /* 0x0000201401007387 */ /* 0x002fe80000100a00 */
[----:B------:R-:W-:Y:S04]  /*15bb0*/  STL.64 [R1+0x28], R22 ;  /* 0x0000281601007387 */ /* 0x000fe80000100a00 */
[----:B------:R-:W1:Y:S04]  /*15bc0*/  LDSM.16.M88.4 R20, [R81+UR7+0x17800] ;  /* 0x017800075114783b */ /* 0x000e680008000200 */
[----:B--2---:R-:W-:Y:S04]  /*15bd0*/  STL.64 [R1+0x50], R16 ;  /* 0x0000501001007387 */ /* 0x004fe80000100a00 */
        /* <DEDUP_REMOVED lines=58> */
[----:B------:R-:W-:Y:S04]  /*15f80*/  LDSM.16.M88.4 R20, [R81+UR7+0x1f000] ;  /* 0x01f000075114783b */ /* 0x000fe80008000200 */
[----:B--2---:R-:W-:Y:S04]  /*15f90*/  STL.64 [R1+0x120], R16 ;  /* 0x0001201001007387 */ /* 0x004fe80000100a00 */
[----:B------:R-:W-:Y:S04]  /*15fa0*/  STL.64 [R1+0x128], R18 ;  /* 0x0001281201007387 */ /* 0x000fe80000100a00 */
[----:B------:R-:W1:Y:S04]  /*15fb0*/  LDSM.16.M88.4 R16, [R81+UR7+0x1f800] ;  /* 0x01f800075110783b */ /* 0x000e680008000200 */
[----:B---3--:R2:W-:Y:S04]  /*15fc0*/  STL.64 [R1+0x150], R24 ;  /* 0x0001501801007387 */ /* 0x0085e80000100a00 */
[----:B------:R2:W-:Y:S04]  /*15fd0*/  STL.64 [R1+0x158], R26 ;  /* 0x0001581a01007387 */ /* 0x0005e80000100a00 */
[----:B------:R2:W3:Y:S04]  /*15fe0*/  LDSM.16.M88.4 R116, [R81+UR7+0xc800] ;  /* 0x00c800075174783b */ /* 0x0004e80008000200 */
[----:B------:R2:W4:Y:S04]  /*15ff0*/  LDSM.16.M88.4 R120, [R81+UR7+0xd000] ;  /* 0x00d000075178783b */ /* 0x0005280008000200 */
[----:B------:R2:W2:Y:S04]  /*16000*/  LDSM.16.M88.4 R108, [R81+UR7+0xd800] ;  /* 0x00d80007516c783b */ /* 0x0004a80008000200 */
[----:B------:R1:W2:Y:S04]  /*16010*/  LDSM.16.M88.4 R112, [R81+UR7+0xe000] ;  /* 0x00e000075170783b */ /* 0x0002a80008000200 */
[----:B------:R1:W2:Y:S04]  /*16020*/  LDSM.16.M88.4 R100, [R81+UR7+0xe800] ;  /* 0x00e800075164783b */ /* 0x0002a80008000200 */
[----:B------:R1:W2:Y:S04]  /*16030*/  LDSM.16.M88.4 R104, [R81+UR7+0xf000] ;  /* 0x00f000075168783b */ /* 0x0002a80008000200 */
[----:B------:R2:W2:Y:S04]  /*16040*/  LDSM.16.M88.4 R96, [R81+UR7+0xf800] ;  /* 0x00f800075160783b */ /* 0x0004a80008000200 */
[----:B-1----:R1:W-:Y:S04]  /*16050*/  STL.64 [R1+0x160], R16 ;  /* 0x0001601001007387 */ /* 0x0023e80000100a00 */
[----:B------:R1:W-:Y:S04]  /*16060*/  STL.64 [R1+0x140], R20 ;  /* 0x0001401401007387 */ /* 0x0003e80000100a00 */
[----:B------:R1:W-:Y:S04]  /*16070*/  STL.64 [R1+0x148], R22 ;  /* 0x0001481601007387 */ /* 0x0003e80000100a00 */
[----:B------:R1:W-:Y:S04]  /*16080*/  STL.64 [R1+0x168], R18 ;  /* 0x0001681201007387 */ /* 0x0003e80000100a00 */
[----:B------:R1:W1:Y:S04]  /*16090*/  LDSM.16.M88.4 R92, [R81+UR7+0x10000] ;  /* 0x01000007515c783b */ /* 0x0002680008000200 */
[----:B------:R1:W1:Y:S04]  /*160a0*/  LDSM.16.M88.4 R224, [R81+UR7+0x10800] ;  /* 0x0108000751e0783b */ /* 0x0002680008000200 */
[----:B------:R1:W1:Y:S04]  /*160b0*/  LDSM.16.M88.4 R220, [R81+UR7+0x11000] ;  /* 0x0110000751dc783b */ /* 0x0002680008000200 */
[----:B------:R1:W1:Y:S04]  /*160c0*/  LDSM.16.M88.4 R232, [R81+UR7+0x11800] ;  /* 0x0118000751e8783b */ /* 0x0002680008000200 */
[----:B------:R1:W1:Y:S04]  /*160d0*/  LDSM.16.M88.4 R228, [R81+UR7+0x12000] ;  /* 0x0120000751e4783b */ /* 0x0002680008000200 */
[----:B------:R1:W1:Y:S04]  /*160e0*/  LDSM.16.M88.4 R240, [R81+UR7+0x12800] ;  /* 0x0128000751f0783b */ /* 0x0002680008000200 */
[----:B------:R1:W1:Y:S04]  /*160f0*/  LDSM.16.M88.4 R236, [R81+UR7+0x13000] ;  /* 0x0130000751ec783b */ /* 0x0002680008000200 */
[----:B------:R1:W1:Y:S04]  /*16100*/  LDSM.16.M88.4 R248, [R81+UR7+0x13800] ;  /* 0x0138000751f8783b */ /* 0x0002680008000200 */
[----:B------:R1:W1:Y:S01]  /*16110*/  LDSM.16.M88.4 R244, [R81+UR7+0x14000] ;  /* 0x0140000751f4783b */ /* 0x0002620008000200 */
[----:B--234-:R-:W-:Y:S05]  /*16120*/  @!P5 BRA `(.L_x_6) ;  /* 0x000000080008d947 */ /* 0x01cfea0003800000 */
[----:B-1----:R-:W-:Y:S01]  /*16130*/  IMAD.MOV.U32 R16, RZ, RZ, R4 ;  /* 0x000000ffff107224 */ /* 0x002fe200078e0004 */
[----:B------:R-:W-:Y:S01]  /*16140*/  MOV R19, R10 ;  /* 0x0000000a00137202 */ /* 0x000fe20000000f00 */
[----:B------:R-:W-:Y:S01]  /*16150*/  IMAD.MOV.U32 R17, RZ, RZ, R6 ;  /* 0x000000ffff117224 */ /* 0x000fe200078e0006 */
        /* <DEDUP_REMOVED lines=29> */
[----:B------:R-:W-:-:S02]  /*16330*/  IMAD.MOV.U32 R37, RZ, RZ, R186 ;  /* 0x000000ffff257224 */ /* 0x000fc400078e00ba */
[----:B------:R-:W-:Y:S02]  /*16340*/  IMAD.MOV.U32 R38, RZ, RZ, R172 ;  /* 0x000000ffff267224 */ /* 0x000fe400078e00ac */
[----:B------:R-:W-:Y:S02]  /*16350*/  IMAD.MOV.U32 R40, RZ, RZ, R176 ;  /* 0x000000ffff287224 */ /* 0x000fe400078e00b0 */
[----:B------:R-:W-:Y:S02]  /*16360*/  IMAD.MOV.U32 R41, RZ, RZ, R178 ;  /* 0x000000ffff297224 */ /* 0x000fe400078e00b2 */
[----:B------:R-:W-:Y:S02]  /*16370*/  IMAD.MOV.U32 R42, RZ, RZ, R164 ;  /* 0x000000ffff2a7224 */ /* 0x000fe400078e00a4 */
[----:B------:R-:W-:Y:S02]  /*16380*/  IMAD.MOV.U32 R44, RZ, RZ, R168 ;  /* 0x000000ffff2c7224 */ /* 0x000fe400078e00a8 */
        /* <DEDUP_REMOVED lines=27> */
[----:B------:R-:W-:Y:S01]  /*16540*/  IMAD.MOV.U32 R5, RZ, RZ, R7 ;  /* 0x000000ffff057224 */ /* 0x000fe200078e0007 */
[----:B------:R-:W-:Y:S01]  /*16550*/  MOV R7, R11 ;  /* 0x0000000b00077202 */ /* 0x000fe20000000f00 */
[----:B------:R1:W-:Y:S01]  /*16560*/  STTM.x64 tmem[UR11+0x100], R16 ;  /* 0x00010010000079ed */ /* 0x0003e2000834000b */
        /* <DEDUP_REMOVED lines=60> */
[----:B------:R-:W-:-:S04]  /*16930*/  IMAD.MOV.U32 R66, RZ, RZ, R97 ;  /* 0x000000ffff427224 */ /* 0x000fc800078e0061 */
[----:B------:R2:W-:Y:S03]  /*16940*/  STTM.x64 tmem[UR11+0x180], R4 ;  /* 0x00018004000079ed */ /* 0x0005e6000834000b */
.L_x_6:
[----:B--2---:R-:W2:Y:S04]  /*16950*/  LDL.LU.64 R10, [R1+0x198] ;  /* 0x00019800010a7983 */ /* 0x004ea80000300a00 */
[----:B------:R-:W3:Y:S04]  /*16960*/  LDL.LU.64 R60, [R1+0x4b0] ;  /* 0x0004b000013c7983 */ /* 0x000ee80000300a00 */
[----:B------:R-:W4:Y:S04]  /*16970*/  LDL.LU.64 R50, [R1+0x350] ;  /* 0x0003500001327983 */ /* 0x000f280000300a00 */
[----:B------:R-:W2:Y:S04]  /*16980*/  LDL.LU.64 R52, [R1+0x358] ;  /* 0x0003580001347983 */ /* 0x000ea80000300a00 */
[----:B------:R-:W2:Y:S04]  /*16990*/  LDL.LU.64 R32, [R1+0x1e0] ;  /* 0x0001e00001207983 */ /* 0x000ea80000300a00 */
[----:B-1----:R-:W2:Y:S04]  /*169a0*/  LDL.LU.64 R18, [R1+0x1a0] ;  /* 0x0001a00001127983 */ /* 0x002ea80000300a00 */
[----:B------:R-:W2:Y:S04]  /*169b0*/  LDL.LU.64 R34, [R1+0x250] ;  /* 0x0002500001227983 */ /* 0x000ea80000300a00 */
        /* <DEDUP_REMOVED lines=24> */
[----:B------:R-:W3:Y:S04]  /*16b40*/  LDL.LU.64 R108, [R1+0x560] ;  /* 0x00056000016c7983 */ /* 0x000ee80000300a00 */
[----:B------:R-:W4:Y:S04]  /*16b50*/  LDL.LU.64 R100, [R1+0x558] ;  /* 0x0005580001647983 */ /* 0x000f280000300a00 */
[----:B------:R-:W4:Y:S01]  /*16b60*/  LDL.LU.64 R66, [R1+0x550] ;  /* 0x0005500001427983 */ /* 0x000f220000300a00 */
[----:B------:R-:W-:Y:S01]  /*16b70*/  IMAD.SHL.U32 R80, R3, 0x4, RZ ;  /* 0x0000000403507824 */ /* 0x000fe200078e00ff */
[----:B------:R-:W-:-:S02]  /*16b80*/  SHF.R.S32.HI R0, RZ, 0x1f, R3 ;  /* 0x0000001fff007819 */ /* 0x000fc40000011403 */
[----:B------:R-:W4:Y:S02]  /*16b90*/  LDL.LU.64 R76, [R1+0x540] ;  /* 0x00054000014c7983 */ /* 0x000f240000300a00 */
[----:B------:R-:W-:Y:S02]  /*16ba0*/  SHF.L.U64.HI R3, R3, 0x2, R0 ;  /* 0x0000000203037819 */ /* 0x000fe40000010200 */
[----:B------:R-:W4:Y:S04]  /*16bb0*/  LDL.LU.64 R104, [R1+0x538] ;  /* 0x0005380001687983 */ /* 0x000f280000300a00 */
[----:B------:R-:W4:Y:S04]  /*16bc0*/  LDL.LU.64 R70, [R1+0x530] ;  /* 0x0005300001467983 */ /* 0x000f280000300a00 */
[----:B------:R-:W4:Y:S04]  /*16bd0*/  LDL.LU.64 R78, [R1+0x520] ;  /* 0x00052000014e7983 */ /* 0x000f280000300a00 */
[----:B------:R-:W4:Y:S04]  /*16be0*/  LDL.LU.64 R102, [R1+0x518] ;  /* 0x0005180001667983 */ /* 0x000f280000300a00 */
[----:B------:R-:W4:Y:S04]  /*16bf0*/  LDL.LU.64 R72, [R1+0x510] ;  /* 0x0005100001487983 */ /* 0x000f280000300a00 */
[----:B------:R-:W4:Y:S04]  /*16c00*/  LDL.LU.64 R98, [R1+0x500] ;  /* 0x0005000001627983 */ /* 0x000f280000300a00 */
[----:B------:R-:W4:Y:S04]  /*16c10*/  LDL.LU.64 R96, [R1+0x4f8] ;  /* 0x0004f80001607983 */ /* 0x000f280000300a00 */
[----:B------:R-:W4:Y:S01]  /*16c20*/  LDL.LU.64 R68, [R1+0x4f0] ;  /* 0x0004f00001447983 */ /* 0x000f220000300a00 */
[----:B--2---:R-:W-:-:S02]  /*16c30*/  IADD3 R110, P0, PT, R112, R80, RZ ;  /* 0x00000050706e7210 */ /* 0x004fc40007f1e0ff */
[----:B---3--:R-:W-:-:S03]  /*16c40*/  IADD3 R106, P1, PT, R108, R80, RZ ;  /* 0x000000506c6a7210 */ /* 0x008fc60007f3e0ff */
[--C-:B------:R-:W-:Y:S01]  /*16c50*/  IMAD.X R111, R113, 0x1, R3.reuse, P0 ;  /* 0x00000001716f7824 */ /* 0x100fe200000e0603 */
[----:B----4-:R-:W-:Y:S01]  /*16c60*/  IADD3 R74, P3, PT, R100, R80, RZ ;  /* 0x00000050644a7210 */ /* 0x010fe20007f7e0ff */
[----:B------:R-:W-:-:S03]  /*16c70*/  IMAD.X R107, R109, 0x1, R3, P1 ;  /* 0x000000016d6b7824 */ /* 0x000fc600008e0603 */
[----:B------:R-:W-:Y:S01]  /*16c80*/  STL.64 [R1+0xcf0], R110 ;  /* 0x000cf06e01007387 */ /* 0x000fe20000100a00 */
[-C--:B------:R-:W-:Y:S02]  /*16c90*/  IADD3 R64, P4, PT, R66, R80.reuse, RZ ;  /* 0x0000005042407210 */ /* 0x080fe40007f9e0ff */
[----:B------:R-:W-:Y:S01]  /*16ca0*/  IADD3.X R75, PT, PT, R101, R3, RZ, P3, !PT ;  /* 0x00000003654b7210 */ /* 0x000fe20001ffe4ff */
[----:B------:R1:W-:Y:S02]  /*16cb0*/  STL.64 [R1+0xd78], R106 ;  /* 0x000d786a01007387 */ /* 0x0003e40000100a00 */
[----:B------:R-:W-:Y:S02]  /*16cc0*/  IMAD.X R65, R67, 0x1, R3, P4 ;  /* 0x0000000143417824 */ /* 0x000fe400020e0603 */
[----:B------:R2:W-:Y:S04]  /*16cd0*/  STL.64 [R1+0xdf8], R74 ;  /* 0x000df84a01007387 */ /* 0x0005e80000100a00 */
[----:B------:R3:W-:Y:S04]  /*16ce0*/  STL.64 [R1+0xe80], R64 ;  /* 0x000e804001007387 */ /* 0x0007e80000100a00 */
[----:B-1----:R-:W4:Y:S01]  /*16cf0*/  LDL.LU.64 R106, [R1+0x548] ;  /* 0x00054800016a7983 */ /* 0x002f220000300a00 */
[----:B------:R-:W-:-:S02]  /*16d00*/  IADD3 R66, P1, PT, R76, R80, RZ ;  /* 0x000000504c427210 */ /* 0x000fc40007f3e0ff */
[----:B--2---:R-:W-:-:S03]  /*16d10*/  IADD3 R74, P3, PT, R104, R80, RZ ;  /* 0x00000050684a7210 */ /* 0x004fc60007f7e0ff */
[--C-:B------:R-:W-:Y:S01]  /*16d20*/  IMAD.X R67, R77, 0x1, R3.reuse, P1 ;  /* 0x000000014d437824 */ /* 0x100fe200008e0603 */
[----:B---3--:R-:W-:Y:S01]  /*16d30*/  IADD3 R64, P4, PT, R70, R80, RZ ;  /* 0x0000005046407210 */ /* 0x008fe20007f9e0ff */
[----:B------:R-:W-:-:S04]  /*16d40*/  IMAD.X R75, R105, 0x1, R3, P3 ;  /* 0x00000001694b7824 */ /* 0x000fc800018e0603 */
[----:B------:R-:W-:Y:S01]  /*16d50*/  IMAD.X R65, R71, 0x1, R3, P4 ;  /* 0x0000000147417824 */ /* 0x000fe200020e0603 */
[----:B----4-:R-:W-:-:S05]  /*16d60*/  IADD3 R100, P0, PT, R106, R80, RZ ;  /* 0x000000506a647210 */ /* 0x010fca0007f1e0ff */
[----:B------:R-:W-:-:S05]  /*16d70*/  IMAD.X R101, R107, 0x1, R3, P0 ;  /* 0x000000016b657824 */ /* 0x000fca00000e0603 */
[----:B------:R-:W-:Y:S04]  /*16d80*/  STL.64 [R1+0xf08], R100 ;  /* 0x000f086401007387 */ /* 0x000fe80000100a00 */
[----:B------:R1:W-:Y:S02]  /*16d90*/  STL.64 [R1+0xf90], R66 ;  /* 0x000f904201007387 */ /* 0x0003e40000100a00 */
[----:B-1----:R-:W-:Y:S01]  /*16da0*/  MOV R66, R62 ;  /* 0x0000003e00427202 */ /* 0x002fe20000000f00 */
[----:B------:R-:W-:Y:S02]  /*16db0*/  IMAD.MOV.U32 R67, RZ, RZ, R63 ;  /* 0x000000ffff437224 */ /* 0x000fe400078e003f */
[----:B------:R-:W-:Y:S01]  /*16dc0*/  IMAD.MOV.U32 R62, RZ, RZ, R60 ;  /* 0x000000ffff3e7224 */ /* 0x000fe200078e003c */
[----:B------:R-:W-:Y:S01]  /*16dd0*/  MOV R60, R58 ;  /* 0x0000003a003c7202 */ /* 0x000fe20000000f00 */
[----:B------:R-:W-:-:S02]  /*16de0*/  IMAD.MOV.U32 R63, RZ, RZ, R61 ;  /* 0x000000ffff3f7224 */ /* 0x000fc400078e003d */
[----:B------:R-:W-:Y:S02]  /*16df0*/  IMAD.MOV.U32 R61, RZ, RZ, R59 ;  /* 0x000000ffff3d7224 */ /* 0x000fe400078e003b */
[----:B------:R-:W-:Y:S01]  /*16e00*/  IMAD.MOV.U32 R58, RZ, RZ, R54 ;  /* 0x000000ffff3a7224 */ /* 0x000fe200078e0036 */
[----:B------:R-:W-:Y:S01]  /*16e10*/  MOV R54, R48 ;  /* 0x0000003000367202 */ /* 0x000fe20000000f00 */
[----:B------:R-:W-:Y:S02]  /*16e20*/  IMAD.MOV.U32 R59, RZ, RZ, R55 ;  /* 0x000000ffff3b7224 */ /* 0x000fe400078e0037 */
[----:B------:R-:W-:Y:S02]  /*16e30*/  IMAD.MOV.U32 R55, RZ, RZ, R49 ;  /* 0x000000ffff377224 */ /* 0x000fe400078e0031 */
[----:B------:R-:W-:Y:S01]  /*16e40*/  IMAD.MOV.U32 R48, RZ, RZ, R34 ;  /* 0x000000ffff307224 */ /* 0x000fe200078e0022 */
[----:B------:R-:W-:Y:S01]  /*16e50*/  MOV R34, R32 ;  /* 0x0000002000227202 */ /* 0x000fe20000000f00 */
[----:B------:R-:W-:-:S02]  /*16e60*/  IMAD.MOV.U32 R49, RZ, RZ, R35 ;  /* 0x000000ffff317224 */ /* 0x000fc400078e0023 */
[----:B------:R-:W-:Y:S02]  /*16e70*/  IMAD.MOV.U32 R35, RZ, RZ, R33 ;  /* 0x000000ffff237224 */ /* 0x000fe400078e0021 */
[----:B------:R-:W2:Y:S04]  /*16e80*/  LDL.LU.64 R32, [R1+0x1c0] ;  /* 0x0001c00001207983 */ /* 0x000ea80000300a00 */
[----:B------:R-:W3:Y:S04]  /*16e90*/  LDL.LU.64 R100, [R1+0x4e0] ;  /* 0x0004e00001647983 */ /* 0x000ee80000300a00 */
[----:B------:R-:W4:Y:S04]  /*16ea0*/  LDL.LU.64 R76, [R1+0x4d8] ;  /* 0x0004d800014c7983 */ /* 0x000f280000300a00 */
[----:B------:R1:W-:Y:S04]  /*16eb0*/  STL.64 [R1+0x1010], R74 ;  /* 0x0010104a01007387 */ /* 0x0003e80000100a00 */
[----:B------:R1:W-:Y:S04]  /*16ec0*/  STL.64 [R1+0x1090], R64 ;  /* 0x0010904001007387 */ /* 0x0003e80000100a00 */
[----:B------:R-:W2:Y:S01]  /*16ed0*/  LDL.LU.64 R106, [R1+0x528] ;  /* 0x00052800016a7983 */ /* 0x000ea20000300a00 */
[----:B------:R-:W-:-:S02]  /*16ee0*/  IADD3 R70, P1, PT, R78, R80, RZ ;  /* 0x000000504e467210 */ /* 0x000fc40007f3e0ff */
[----:B-1----:R-:W-:-:S03]  /*16ef0*/  IADD3 R74, P3, PT, R102, R80, RZ ;  /* 0x00000050664a7210 */ /* 0x002fc60007f7e0ff */
[--C-:B------:R-:W-:Y:S01]  /*16f00*/  IMAD.X R71, R79, 0x1, R3.reuse, P1 ;  /* 0x000000014f477824 */ /* 0x100fe200008e0603 */
[----:B------:R-:W-:Y:S01]  /*16f10*/  IADD3 R64, P4, PT, R72, R80, RZ ;  /* 0x0000005048407210 */ /* 0x000fe20007f9e0ff */
[----:B------:R-:W-:-:S04]  /*16f20*/  IMAD.X R75, R103, 0x1, R3, P3 ;  /* 0x00000001674b7824 */ /* 0x000fc800018e0603 */
[----:B------:R-:W-:Y:S01]  /*16f30*/  IMAD.X R65, R73, 0x1, R3, P4 ;  /* 0x0000000149417824 */ /* 0x000fe200020e0603 */
[----:B--2---:R-:W-:-:S04]  /*16f40*/  IADD3 R104, P0, PT, R106, R80, RZ ;  /* 0x000000506a687210 */ /* 0x004fc80007f1e0ff */
[----:B------:R-:W-:-:S05]  /*16f50*/  IADD3.X R105, PT, PT, R107, R3, RZ, P0, !PT ;  /* 0x000000036b697210 */ /* 0x000fca00007fe4ff */
[----:B------:R-:W-:Y:S04]  /*16f60*/  STL.64 [R1+0x10c8], R104 ;  /* 0x0010c86801007387 */ /* 0x000fe80000100a00 */
[----:B------:R1:W-:Y:S02]  /*16f70*/  STL.64 [R1+0x1100], R70 ;  /* 0x0011004601007387 */ /* 0x0003e40000100a00 */
[----:B-1----:R-:W-:Y:S01]  /*16f80*/  IMAD.MOV.U32 R70, RZ, RZ, R62 ;  /* 0x000000ffff467224 */ /* 0x002fe200078e003e */
[----:B------:R-:W-:Y:S01]  /*16f90*/  MOV R62, R60 ;  /* 0x0000003c003e7202 */ /* 0x000fe20000000f00 */
[----:B------:R-:W-:Y:S02]  /*16fa0*/  IMAD.MOV.U32 R71, RZ, RZ, R63 ;  /* 0x000000ffff477224 */ /* 0x000fe400078e003f */
[----:B------:R-:W-:-:S02]  /*16fb0*/  IMAD.MOV.U32 R63, RZ, RZ, R61 ;  /* 0x000000ffff3f7224 */ /* 0x000fc400078e003d */
[----:B------:R-:W-:Y:S01]  /*16fc0*/  IMAD.MOV.U32 R60, RZ, RZ, R58 ;  /* 0x000000ffff3c7224 */ /* 0x000fe200078e003a */
[----:B------:R-:W-:Y:S01]  /*16fd0*/  MOV R58, R54 ;  /* 0x00000036003a7202 */ /* 0x000fe20000000f00 */
[----:B------:R-:W-:Y:S02]  /*16fe0*/  IMAD.MOV.U32 R61, RZ, RZ, R59 ;  /* 0x000000ffff3d7224 */ /* 0x000fe400078e003b */
[----:B------:R-:W-:Y:S02]  /*16ff0*/  IMAD.MOV.U32 R59, RZ, RZ, R55 ;  /* 0x000000ffff3b7224 */ /* 0x000fe400078e0037 */
[----:B------:R-:W-:Y:S01]  /*17000*/  IMAD.MOV.U32 R54, RZ, RZ, R48 ;  /* 0x000000ffff367224 */ /* 0x000fe200078e0030 */
[----:B------:R-:W-:Y:S01]  /*17010*/  MOV R48, R40 ;  /* 0x0000002800307202 */ /* 0x000fe20000000f00 */
[----:B------:R-:W-:Y:S02]  /*17020*/  IMAD.MOV.U32 R55, RZ, RZ, R49 ;  /* 0x000000ffff377224 */ /* 0x000fe400078e0031 */
[----:B------:R-:W-:-:S02]  /*17030*/  IMAD.MOV.U32 R49, RZ, RZ, R41 ;  /* 0x000000ffff317224 */ /* 0x000fc400078e0029 */
[----:B------:R-:W-:Y:S01]  /*17040*/  IMAD.MOV.U32 R40, RZ, RZ, R20 ;  /* 0x000000ffff287224 */ /* 0x000fe200078e0014 */
[----:B------:R-:W-:Y:S01]  /*17050*/  MOV R20, R6 ;  /* 0x0000000600147202 */ /* 0x000fe20000000f00 */
[----:B------:R-:W-:Y:S02]  /*17060*/  IMAD.MOV.U32 R41, RZ, RZ, R21 ;  /* 0x000000ffff297224 */ /* 0x000fe400078e0015 */
[----:B------:R-:W-:Y:S02]  /*17070*/  IMAD.MOV.U32 R21, RZ, RZ, R7 ;  /* 0x000000ffff157224 */ /* 0x000fe400078e0007 */
[----:B------:R-:W2:Y:S04]  /*17080*/  LDL.LU.64 R6, [R1+0x298] ;  /* 0x0002980001067983 */ /* 0x000ea80000300a00 */
[----:B------:R-:W2:Y:S04]  /*17090*/  LDL.LU.64 R106, [R1+0x4c0] ;  /* 0x0004c000016a7983 */ /* 0x000ea80000300a00 */
[----:B------:R-:W2:Y:S04]  /*170a0*/  LDL.LU.64 R78, [R1+0x4b8] ;  /* 0x0004b800014e7983 */ /* 0x000ea80000300a00 */
[----:B------:R1:W-:Y:S04]  /*170b0*/  STL.64 [R1+0x1138], R74 ;  /* 0x0011384a01007387 */ /* 0x0003e80000100a00 */
[----:B------:R3:W-:Y:S04]  /*170c0*/  STL.64 [R1+0x1168], R64 ;  /* 0x0011684001007387 */ /* 0x0007e80000100a00 */
[----:B------:R-:W2:Y:S01]  /*170d0*/  LDL.LU.64 R104, [R1+0x508] ;  /* 0x0005080001687983 */ /* 0x000ea20000300a00 */
[----:B------:R-:W-:-:S02]  /*170e0*/  IADD3 R72, P1, PT, R98, R80, RZ ;  /* 0x0000005062487210 */ /* 0x000fc40007f3e0ff */
[----:B-1----:R-:W-:-:S03]  /*170f0*/  IADD3 R74, P3, PT, R96, R80, RZ ;  /* 0x00000050604a7210 */ /* 0x002fc60007f7e0ff */
[--C-:B------:R-:W-:Y:S01]  /*17100*/  IMAD.X R73, R99, 0x1, R3.reuse, P1 ;  /* 0x0000000163497824 */ /* 0x100fe200008e0603 */
[----:B---3--:R-:W-:Y:S01]  /*17110*/  IADD3 R64, P4, PT, R68, R80, RZ ;  /* 0x0000005044407210 */ /* 0x008fe20007f9e0ff */
[----:B------:R-:W-:-:S04]  /*17120*/  IMAD.X R75, R97, 0x1, R3, P3 ;  /* 0x00000001614b7824 */ /* 0x000fc800018e0603 */
[----:B------:R-:W-:Y:S01]  /*17130*/  IMAD.X R65, R69, 0x1, R3, P4 ;  /* 0x0000000145417824 */ /* 0x000fe200020e0603 */
[----:B--2---:R-:W-:-:S04]  /*17140*/  IADD3 R102, P0, PT, R104, R80, RZ ;  /* 0x0000005068667210 */ /* 0x004fc80007f1e0ff */
[----:B------:R-:W-:-:S05]  /*17150*/  IADD3.X R103, PT, PT, R105, R3, RZ, P0, !PT ;  /* 0x0000000369677210 */ /* 0x000fca00007fe4ff */
[----:B------:R1:W-:Y:S04]  /*17160*/  STL.64 [R1+0x1190], R102 ;  /* 0x0011906601007387 */ /* 0x0003e80000100a00 */
[----:B------:R2:W-:Y:S04]  /*17170*/  STL.64 [R1+0x11b0], R72 ;  /* 0x0011b04801007387 */ /* 0x0005e80000100a00 */
[----:B------:R-:W3:Y:S04]  /*17180*/  LDL.LU.64 R108, [R1+0x4a0] ;  /* 0x0004a000016c7983 */ /* 0x000ee80000300a00 */
[----:B-1----:R-:W3:Y:S04]  /*17190*/  LDL.LU.64 R102, [R1+0x498] ;  /* 0x0004980001667983 */ /* 0x002ee80000300a00 */
[----:B--2---:R-:W2:Y:S04]  /*171a0*/  LDL.LU.64 R72, [R1+0x490] ;  /* 0x0004900001487983 */ /* 0x004ea80000300a00 */
[----:B------:R4:W-:Y:S04]  /*171b0*/  STL.64 [R1+0x11c8], R74 ;  /* 0x0011c84a01007387 */ /* 0x0009e80000100a00 */
[----:B------:R1:W-:Y:S04]  /*171c0*/  STL.64 [R1+0x11d8], R64 ;  /* 0x0011d84001007387 */ /* 0x0003e80000100a00 */
[----:B------:R-:W2:Y:S01]  /*171d0*/  LDL.LU.64 R112, [R1+0x4e8] ;  /* 0x0004e80001707983 */ /* 0x000ea20000300a00 */
[----:B------:R-:W-:-:S02]  /*171e0*/  IADD3 R98, P1, PT, R100, R80, RZ ;  /* 0x0000005064627210 */ /* 0x000fc40007f3e0ff */
[-C--:B----4-:R-:W-:Y:S01]  /*171f0*/  IADD3 R74, P3, PT, R76, R80.reuse, RZ ;  /* 0x000000504c4a7210 */ /* 0x090fe20007f7e0ff */
[----:B------:R-:W4:Y:S01]  /*17200*/  LDL.LU.64 R96, [R1+0x480] ;  /* 0x0004800001607983 */ /* 0x000f220000300a00 */
[----:B-1----:R-:W-:Y:S01]  /*17210*/  IADD3 R64, P4, PT, R66, R80, RZ ;  /* 0x0000005042407210 */ /* 0x002fe20007f9e0ff */
[--C-:B------:R-:W-:Y:S02]  /*17220*/  IMAD.X R99, R101, 0x1, R3.reuse, P1 ;  /* 0x0000000165637824 */ /* 0x100fe400008e0603 */
[----:B------:R-:W3:Y:S01]  /*17230*/  LDL.LU.64 R104, [R1+0x478] ;  /* 0x0004780001687983 */ /* 0x000ee20000300a00 */
[--C-:B------:R-:W-:Y:S02]  /*17240*/  IMAD.X R75, R77, 0x1, R3.reuse, P3 ;  /* 0x000000014d4b7824 */ /* 0x100fe400018e0603 */
[----:B------:R-:W-:Y:S01]  /*17250*/  IMAD.X R65, R67, 0x1, R3, P4 ;  /* 0x0000000143417824 */ /* 0x000fe200020e0603 */
[----:B------:R-:W3:Y:S01]  /*17260*/  LDL.LU.64 R68, [R1+0x470] ;  /* 0x0004700001447983 */ /* 0x000ee20000300a00 */
[----:B------:R-:W-:Y:S01]  /*17270*/  MOV R66, R62 ;  /* 0x0000003e00427202 */ /* 0x000fe20000000f00 */
[----:B------:R-:W-:-:S02]  /*17280*/  IMAD.MOV.U32 R67, RZ, RZ, R63 ;  /* 0x000000ffff437224 */ /* 0x000fc400078e003f */
[----:B------:R-:W-:Y:S01]  /*17290*/  IMAD.MOV.U32 R62, RZ, RZ, R58 ;  /* 0x000000ffff3e7224 */ /* 0x000fe200078e003a */
[----:B------:R-:W-:Y:S01]  /*172a0*/  MOV R58, R54 ;  /* 0x00000036003a7202 */ /* 0x000fe20000000f00 */
[----:B------:R-:W-:Y:S02]  /*172b0*/  IMAD.MOV.U32 R63, RZ, RZ, R59 ;  /* 0x000000ffff3f7224 */ /* 0x000fe400078e003b */
[----:B------:R-:W-:Y:S01]  /*172c0*/  IMAD.MOV.U32 R59, RZ, RZ, R55 ;  /* 0x000000ffff3b7224 */ /* 0x000fe200078e0037 */
[----:B--2---:R-:W-:-:S04]  /*172d0*/  IADD3 R110, P0, PT, R112, R80, RZ ;  /* 0x00000050706e7210 */ /* 0x004fc80007f1e0ff */
[----:B------:R-:W-:-:S05]  /*172e0*/  IADD3.X R111, PT, PT, R113, R3, RZ, P0, !PT ;  /* 0x00000003716f7210 */ /* 0x000fca00007fe4ff */
[----:B------:R-:W-:Y:S04]  /*172f0*/  STL.64 [R1+0xc78], R110 ;  /* 0x000c786e01007387 */ /* 0x000fe80000100a00 */
[----:B------:R1:W-:Y:S04]  /*17300*/  STL.64 [R1+0xd00], R98 ;  /* 0x000d006201007387 */ /* 0x0003e80000100a00 */
[----:B------:R2:W-:Y:S04]  /*17310*/  STL.64 [R1+0xd88], R74 ;  /* 0x000d884a01007387 */ /* 0x0005e80000100a00 */
[----:B------:R3:W-:Y:S04]  /*17320*/  STL.64 [R1+0xe08], R64 ;  /* 0x000e084001007387 */ /* 0x0007e80000100a00 */
[----:B------:R-:W4:Y:S04]  /*17330*/  LDL.LU.64 R54, [R1+0x258] ;  /* 0x0002580001367983 */ /* 0x000f280000300a00 */
[----:B------:R-:W4:Y:S01]  /*17340*/  LDL.LU.64 R112, [R1+0x4c8] ;  /* 0x0004c80001707983 */ /* 0x000f220000300a00 */
[----:B-1----:R-:W-:-:S02]  /*17350*/  IADD3 R98, P1, PT, R106, R80, RZ ;  /* 0x000000506a627210 */ /* 0x002fc40007f3e0ff */
[-C--:B--2---:R-:W-:Y:S01]  /*17360*/  IADD3 R74, P3, PT, R78, R80.reuse, RZ ;  /* 0x000000504e4a7210 */ /* 0x084fe20007f7e0ff */
[----:B------:R-:W2:Y:S01]  /*17370*/  LDL.LU.64 R76, [R1+0x460] ;  /* 0x00046000014c7983 */ /* 0x000ea20000300a00 */
[----:B---3--:R-:W-:Y:S01]  /*17380*/  IADD3 R64, P4, PT, R70, R80, RZ ;  /* 0x0000005046407210 */ /* 0x008fe20007f9e0ff */
[--C-:B------:R-:W-:Y:S01]  /*17390*/  IMAD.X R99, R107, 0x1, R3.reuse, P1 ;  /* 0x000000016b637824 */ /* 0x100fe200008e0603 */
[----:B------:R-:W-:Y:S01]  /*173a0*/  IADD3.X R75, PT, PT, R79, R3, RZ, P3, !PT ;  /* 0x000000034f4b7210 */ /* 0x000fe20001ffe4ff */
[----:B------:R-:W3:Y:S01]  /*173b0*/  LDL.LU.64 R100, [R1+0x458] ;  /* 0x0004580001647983 */ /* 0x000ee20000300a00 */
[----:B------:R-:W-:Y:S01]  /*173c0*/  IMAD.MOV.U32 R70, RZ, RZ, R62 ;  /* 0x000000ffff467224 */ /* 0x000fe200078e003e */
[----:B------:R-:W-:Y:S01]  /*173d0*/  MOV R62, R60 ;  /* 0x0000003c003e7202 */ /* 0x000fe20000000f00 */
[----:B------:R-:W-:Y:S02]  /*173e0*/  IMAD.X R65, R71, 0x1, R3, P4 ;  /* 0x0000000147417824 */ /* 0x000fe400020e0603 */
[----:B------:R-:W-:-:S02]  /*173f0*/  IMAD.MOV.U32 R71, RZ, RZ, R63 ;  /* 0x000000ffff477224 */ /* 0x000fc400078e003f */
[----:B------:R-:W-:Y:S02]  /*17400*/  IMAD.MOV.U32 R63, RZ, RZ, R61 ;  /* 0x000000ffff3f7224 */ /* 0x000fe400078e003d */
[----:B------:R-:W-:Y:S02]  /*17410*/  IMAD.MOV.U32 R60, RZ, RZ, R56 ;  /* 0x000000ffff3c7224 */ /* 0x000fe400078e0038 */
[----:B------:R-:W-:Y:S01]  /*17420*/  IMAD.MOV.U32 R61, RZ, RZ, R57 ;  /* 0x000000ffff3d7224 */ /* 0x000fe200078e0039 */
[----:B----4-:R-:W-:Y:S01]  /*17430*/  MOV R56, R54 ;  /* 0x0000003600387202 */ /* 0x010fe20000000f00 */
[----:B------:R-:W-:Y:S01]  /*17440*/  IMAD.MOV.U32 R57, RZ, RZ, R55 ;  /* 0x000000ffff397224 */ /* 0x000fe200078e0037 */
[----:B------:R-:W-:-:S05]  /*17450*/  IADD3 R110, P0, PT, R112, R80, RZ ;  /* 0x00000050706e7210 */ /* 0x000fca0007f1e0ff */
[----:B------:R-:W-:-:S05]  /*17460*/  IMAD.X R111, R113, 0x1, R3, P0 ;  /* 0x00000001716f7824 */ /* 0x000fca00000e0603 */
[----:B------:R-:W-:Y:S04]  /*17470*/  STL.64 [R1+0xe90], R110 ;  /* 0x000e906e01007387 */ /* 0x000fe80000100a00 */
[----:B------:R-:W-:Y:S04]  /*17480*/  STL.64 [R1+0xf10], R98 ;  /* 0x000f106201007387 */ /* 0x000fe80000100a00 */
[----:B------:R1:W-:Y:S04]  /*17490*/  STL.64 [R1+0xf98], R74 ;  /* 0x000f984a01007387 */ /* 0x0003e80000100a00 */
[----:B------:R4:W-:Y:S04]  /*174a0*/  STL.64 [R1+0x1020], R64 ;  /* 0x0010204001007387 */ /* 0x0009e80000100a00 */
[----:B------:R-:W2:Y:S04]  /*174b0*/  LDL.LU.64 R54, [R1+0x238] ;  /* 0x0002380001367983 */ /* 0x000ea80000300a00 */
[----:B------:R-:W2:Y:S01]  /*174c0*/  LDL.LU.64 R112, [R1+0x4a8] ;  /* 0x0004a80001707983 */ /* 0x000ea20000300a00 */
[----:B------:R-:W-:-:S02]  /*174d0*/  IADD3 R106, P1, PT, R108, R80, RZ ;  /* 0x000000506c6a7210 */ /* 0x000fc40007f3e0ff */
[-C--:B-1----:R-:W-:Y:S01]  /*174e0*/  IADD3 R74, P3, PT, R102, R80.reuse, RZ ;  /* 0x00000050664a7210 */ /* 0x082fe20007f7e0ff */
[----:B------:R-:W3:Y:S01]  /*174f0*/  LDL.LU.64 R98, [R1+0x440] ;  /* 0x0004400001627983 */ /* 0x000ee20000300a00 */
[-C--:B----4-:R-:W-:Y:S01]  /*17500*/  IADD3 R64, P4, PT, R72, R80.reuse, RZ ;  /* 0x0000005048407210 */ /* 0x090fe20007f9e0ff */
[--C-:B------:R-:W-:Y:S01]  /*17510*/  IMAD.X R107, R109, 0x1, R3.reuse, P1 ;  /* 0x000000016d6b7824 */ /* 0x100fe200008e0603 */
[----:B------:R-:W-:Y:S01]  /*17520*/  IADD3.X R75, PT, PT, R103, R3, RZ, P3, !PT ;  /* 0x00000003674b7210 */ /* 0x000fe20001ffe4ff */
[----:B------:R-:W4:Y:S02]  /*17530*/  LDL.LU.64 R78, [R1+0x438] ;  /* 0x00043800014e7983 */ /* 0x000f240000300a00 */
[----:B------:R-:W-:Y:S01]  /*17540*/  IMAD.X R65, R73, 0x1, R3, P4 ;  /* 0x0000000149417824 */ /* 0x000fe200020e0603 */
[----:B--2---:R-:W-:-:S05]  /*17550*/  IADD3 R110, P0, PT, R112, R80, RZ ;  /* 0x00000050706e7210 */ /* 0x004fca0007f1e0ff */
[----:B------:R-:W-:-:S05]  /*17560*/  IMAD.X R111, R113, 0x1, R3, P0 ;  /* 0x00000001716f7824 */ /* 0x000fca00000e0603 */
[----:B------:R-:W-:Y:S04]  /*17570*/  STL.64 [R1+0x1098], R110 ;  /* 0x0010986e01007387 */ /* 0x000fe80000100a00 */
[----:B------:R1:W-:Y:S04]  /*17580*/  STL.64 [R1+0x10d0], R106 ;  /* 0x0010d06a01007387 */ /* 0x0003e80000100a00 */
[----:B------:R2:W-:Y:S04]  /*17590*/  STL.64 [R1+0x1108], R74 ;  /* 0x0011084a01007387 */ /* 0x0005e80000100a00 */
[----:B------:R3:W-:Y:S04]  /*175a0*/  STL.64 [R1+0x1140], R64 ;  /* 0x0011404001007387 */ /* 0x0007e80000100a00 */
[----:B-1----:R-:W4:Y:S01]  /*175b0*/  LDL.LU.64 R106, [R1+0x488] ;  /* 0x00048800016a7983 */ /* 0x002f220000300a00 */
[----:B------:R-:W-:-:S02]  /*175c0*/  IADD3 R72, P1, PT, R96, R80, RZ ;  /* 0x0000005060487210 */ /* 0x000fc40007f3e0ff */
[----:B--2---:R-:W-:-:S03]  /*175d0*/  IADD3 R74, P3, PT, R104, R80, RZ ;  /* 0x00000050684a7210 */ /* 0x004fc60007f7e0ff */
[----:B------:R-:W-:Y:S01]  /*175e0*/  IMAD.X R73, R97, 0x1, R3, P1 ;  /* 0x0000000161497824 */ /* 0x000fe200008e0603 */
[----:B---3--:R-:W-:Y:S02]  /*175f0*/  IADD3 R64, P4, PT, R68, R80, RZ ;  /* 0x0000005044407210 */ /* 0x008fe40007f9e0ff */
[----:B------:R-:W-:-:S03]  /*17600*/  IADD3.X R75, PT, PT, R105, R3, RZ, P3, !PT ;  /* 0x00000003694b7210 */ /* 0x000fc60001ffe4ff */
[----:B------:R-:W-:Y:S01]  /*17610*/  IMAD.X R65, R69, 0x1, R3, P4 ;  /* 0x0000000145417824 */ /* 0x000fe200020e0603 */
[----:B----4-:R-:W-:-:S05]  /*17620*/  IADD3 R102, P0, PT, R106, R80, RZ ;  /* 0x000000506a667210 */ /* 0x010fca0007f1e0ff */
[----:B------:R-:W-:-:S05]  /*17630*/  IMAD.X R103, R107, 0x1, R3, P0 ;  /* 0x000000016b677824 */ /* 0x000fca00000e0603 */
[----:B------:R1:W-:Y:S04]  /*17640*/  STL.64 [R1+0x1170], R102 ;  /* 0x0011706601007387 */ /* 0x0003e80000100a00 */
[----:B------:R2:W-:Y:S04]  /*17650*/  STL.64 [R1+0x1198], R72 ;  /* 0x0011984801007387 */ /* 0x0005e80000100a00 */
[----:B-1----:R-:W3:Y:S04]  /*17660*/  LDL.LU.64 R102, [R1+0x420] ;  /* 0x0004200001667983 */ /* 0x002ee80000300a00 */
[----:B------:R-:W4:Y:S04]  /*17670*/  LDL.LU.64 R96, [R1+0x418] ;  /* 0x0004180001607983 */ /* 0x000f280000300a00 */
[----:B--2---:R-:W2:Y:S04]  /*17680*/  LDL.LU.64 R72, [R1+0x410] ;  /* 0x0004100001487983 */ /* 0x004ea80000300a00 */
[----:B------:R1:W-:Y:S04]  /*17690*/  STL.64 [R1+0x11b8], R74 ;  /* 0x0011b84a01007387 */ /* 0x0003e80000100a00 */
[----:B------:R1:W-:Y:S04]  /*176a0*/  STL.64 [R1+0x11d0], R64 ;  /* 0x0011d04001007387 */ /* 0x0003e80000100a00 */
[----:B------:R-:W2:Y:S01]  /*176b0*/  LDL.LU.64 R106, [R1+0x468] ;  /* 0x00046800016a7983 */ /* 0x000ea20000300a00 */
[----:B------:R-:W-:-:S02]  /*176c0*/  IADD3 R68, P1, PT, R76, R80, RZ ;  /* 0x000000504c447210 */ /* 0x000fc40007f3e0ff */
[----:B-1----:R-:W-:-:S03]  /*176d0*/  IADD3 R74, P3, PT, R100, R80, RZ ;  /* 0x00000050644a7210 */ /* 0x002fc60007f7e0ff */
[----:B------:R-:W-:Y:S01]  /*176e0*/  IMAD.X R69, R77, 0x1, R3, P1 ;  /* 0x000000014d457824 */ /* 0x000fe200008e0603 */
[----:B------:R-:W-:Y:S02]  /*176f0*/  IADD3 R64, P4, PT, R66, R80, RZ ;  /* 0x0000005042407210 */ /* 0x000fe40007f9e0ff */
[----:B------:R-:W-:-:S03]  /*17700*/  IADD3.X R75, PT, PT, R101, R3, RZ, P3, !PT ;  /* 0x00000003654b7210 */ /* 0x000fc60001ffe4ff */
[----:B------:R-:W-:Y:S01]  /*17710*/  IMAD.X R65, R67, 0x1, R3, P4 ;  /* 0x0000000143417824 */ /* 0x000fe200020e0603 */
[----:B--2---:R-:W-:-:S05]  /*17720*/  IADD3 R104, P0, PT, R106, R80, RZ ;  /* 0x000000506a687210 */ /* 0x004fca0007f1e0ff */
[----:B------:R-:W-:-:S05]  /*17730*/  IMAD.X R105, R107, 0x1, R3, P0 ;  /* 0x000000016b697824 */ /* 0x000fca00000e0603 */
[----:B------:R-:W-:Y:S04]  /*17740*/  STL.64 [R1+0xc08], R104 ;  /* 0x000c086801007387 */ /* 0x000fe80000100a00 */
[----:B------:R1:W-:Y:S04]  /*17750*/  STL.64 [R1+0xc80], R68 ;  /* 0x000c804401007387 */ /* 0x0003e80000100a00 */
[----:B------:R-:W2:Y:S04]  /*17760*/  LDL.LU.64 R106, [R1+0x400] ;  /* 0x00040000016a7983 */ /* 0x000ea80000300a00 */
[----:B------:R-:W2:Y:S04]  /*17770*/  LDL.LU.64 R76, [R1+0x3f8] ;  /* 0x0003f800014c7983 */ /* 0x000ea80000300a00 */
[----:B-1----:R-:W2:Y:S04]  /*17780*/  LDL.LU.64 R68, [R1+0x3f0] ;  /* 0x0003f00001447983 */ /* 0x002ea80000300a00 */
[----:B------:R1:W-:Y:S04]  /*17790*/  STL.64 [R1+0xd08], R74 ;  /* 0x000d084a01007387 */ /* 0x0003e80000100a00 */
[----:B------:R3:W-:Y:S04]  /*177a0*/  STL.64 [R1+0xd90], R64 ;  /* 0x000d904001007387 */ /* 0x0007e80000100a00 */
[----:B------:R-:W2:Y:S01]  /*177b0*/  LDL.LU.64 R104, [R1+0x448] ;  /* 0x0004480001687983 */ /* 0x000ea20000300a00 */
[----:B------:R-:W-:-:S02]  /*177c0*/  IADD3 R66, P1, PT, R98, R80, RZ ;  /* 0x0000005062427210 */ /* 0x000fc40007f3e0ff */
[----:B-1----:R-:W-:-:S03]  /*177d0*/  IADD3 R74, P3, PT, R78, R80, RZ ;  /* 0x000000504e4a7210 */ /* 0x002fc60007f7e0ff */
[----:B------:R-:W-:Y:S01]  /*177e0*/  IMAD.X R67, R99, 0x1, R3, P1 ;  /* 0x0000000163437824 */ /* 0x000fe200008e0603 */
[----:B---3--:R-:W-:Y:S02]  /*177f0*/  IADD3 R64, P4, PT, R70, R80, RZ ;  /* 0x0000005046407210 */ /* 0x008fe40007f9e0ff */
[----:B------:R-:W-:-:S03]  /*17800*/  IADD3.X R75, PT, PT, R79, R3, RZ, P3, !PT ;  /* 0x000000034f4b7210 */ /* 0x000fc60001ffe4ff */
[----:B------:R-:W-:Y:S01]  /*17810*/  IMAD.X R65, R71, 0x1, R3, P4 ;  /* 0x0000000147417824 */ /* 0x000fe200020e0603 */
[----:B--2---:R-:W-:-:S05]  /*17820*/  IADD3 R100, P0, PT, R104, R80, RZ ;  /* 0x0000005068647210 */ /* 0x004fca0007f1e0ff */
        /* <DEDUP_REMOVED lines=17> */
[----:B------:R-:W-:Y:S02]  /*17940*/  IMAD.MOV.U32 R36, RZ, RZ, R4 ;  /* 0x000000ffff247224 */ /* 0x000fe400078e0004 */
[----:B------:R-:W-:Y:S02]  /*17950*/  IMAD.MOV.U32 R37, RZ, RZ, R5 ;  /* 0x000000ffff257224 */ /* 0x000fe400078e0005 */
[----:B------:R-:W-:Y:S01]  /*17960*/  IMAD.MOV.U32 R70, RZ, RZ, R62 ;  /* 0x000000ffff467224 */ /* 0x000fe200078e003e */
[----:B------:R-:W2:Y:S01]  /*17970*/  LDL.LU.64 R4, [R1+0x338] ;  /* 0x0003380001047983 */ /* 0x000ea20000300a00 */
[----:B------:R-:W-:Y:S01]  /*17980*/  IMAD.MOV.U32 R71, RZ, RZ, R63 ;  /* 0x000000ffff477224 */ /* 0x000fe200078e003f */
[----:B------:R-:W-:Y:S01]  /*17990*/  MOV R62, R60 ;  /* 0x0000003c003e7202 */ /* 0x000fe20000000f00 */
[----:B------:R-:W-:Y:S01]  /*179a0*/  IMAD.MOV.U32 R63, RZ, RZ, R61 ;  /* 0x000000ffff3f7224 */ /* 0x000fe200078e003d */
[----:B------:R-:W3:Y:S01]  /*179b0*/  LDL.LU.64 R108, [R1+0x3e0] ;  /* 0x0003e000016c7983 */ /* 0x000ee20000300a00 */
[----:B------:R-:W-:Y:S01]  /*179c0*/  IMAD.MOV.U32 R60, RZ, RZ, R52 ;  /* 0x000000ffff3c7224 */ /* 0x000fe200078e0034 */
[----:B------:R-:W-:Y:S01]  /*179d0*/  MOV R52, R38 ;  /* 0x0000002600347202 */ /* 0x000fe20000000f00 */
[----:B------:R-:W-:Y:S01]  /*179e0*/  IMAD.MOV.U32 R61, RZ, RZ, R53 ;  /* 0x000000ffff3d7224 */ /* 0x000fe200078e0035 */
[----:B------:R-:W2:Y:S01]  /*179f0*/  LDL.LU.64 R100, [R1+0x3d8] ;  /* 0x0003d80001647983 */ /* 0x000ea20000300a00 */
[----:B------:R-:W-:-:S02]  /*17a00*/  IMAD.MOV.U32 R53, RZ, RZ, R39 ;  /* 0x000000ffff357224 */ /* 0x000fc400078e0027 */
[----:B------:R-:W-:Y:S01]  /*17a10*/  IMAD.MOV.U32 R38, RZ, RZ, R12 ;  /* 0x000000ffff267224 */ /* 0x000fe200078e000c */
[----:B------:R4:W-:Y:S01]  /*17a20*/  STL.64 [R1+0xf20], R74 ;  /* 0x000f204a01007387 */ /* 0x0009e20000100a00 */
[----:B------:R-:W-:Y:S01]  /*17a30*/  IMAD.MOV.U32 R39, RZ, RZ, R13 ;  /* 0x000000ffff277224 */ /* 0x000fe200078e000d */
[----:B------:R-:W-:Y:S01]  /*17a40*/  MOV R12, R8 ;  /* 0x00000008000c7202 */ /* 0x000fe20000000f00 */
[----:B------:R-:W-:Y:S01]  /*17a50*/  IMAD.MOV.U32 R13, RZ, RZ, R9 ;  /* 0x000000ffff0d7224 */ /* 0x000fe200078e0009 */
[----:B------:R1:W-:Y:S04]  /*17a60*/  STL.64 [R1+0xfa0], R64 ;  /* 0x000fa04001007387 */ /* 0x0003e80000100a00 */
[----:B------:R-:W2:Y:S04]  /*17a70*/  LDL.LU.64 R8, [R1+0x178] ;  /* 0x0001780001087983 */ /* 0x000ea80000300a00 */
[----:B------:R-:W2:Y:S01]  /*17a80*/  LDL.LU.64 R112, [R1+0x428] ;  /* 0x0004280001707983 */ /* 0x000ea20000300a00 */
[----:B------:R-:W-:-:S02]  /*17a90*/  IADD3 R98, P1, PT, R102, R80, RZ ;  /* 0x0000005066627210 */ /* 0x000fc40007f3e0ff */
[-C--:B----4-:R-:W-:Y:S01]  /*17aa0*/  IADD3 R74, P3, PT, R96, R80.reuse, RZ ;  /* 0x00000050604a7210 */ /* 0x090fe20007f7e0ff */
[----:B------:R-:W4:Y:S01]  /*17ab0*/  LDL.LU.64 R104, [R1+0x3b8] ;  /* 0x0003b80001687983 */ /* 0x000f220000300a00 */
[-C--:B-1----:R-:W-:Y:S01]  /*17ac0*/  IADD3 R64, P4, PT, R72, R80.reuse, RZ ;  /* 0x0000005048407210 */ /* 0x082fe20007f9e0ff */
[--C-:B------:R-:W-:Y:S01]  /*17ad0*/  IMAD.X R99, R103, 0x1, R3.reuse, P1 ;  /* 0x0000000167637824 */ /* 0x100fe200008e0603 */
[----:B------:R-:W-:Y:S01]  /*17ae0*/  IADD3.X R75, PT, PT, R97, R3, RZ, P3, !PT ;  /* 0x00000003614b7210 */ /* 0x000fe20001ffe4ff */
[----:B------:R-:W3:Y:S02]  /*17af0*/  LDL.LU.64 R78, [R1+0x3b0] ;  /* 0x0003b000014e7983 */ /* 0x000ee40000300a00 */
[----:B------:R-:W-:Y:S01]  /*17b00*/  IMAD.X R65, R73, 0x1, R3, P4 ;  /* 0x0000000149417824 */ /* 0x000fe200020e0603 */
[----:B--2---:R-:W-:-:S05]  /*17b10*/  IADD3 R110, P0, PT, R112, R80, RZ ;  /* 0x00000050706e7210 */ /* 0x004fca0007f1e0ff */
[----:B------:R-:W-:-:S05]  /*17b20*/  IMAD.X R111, R113, 0x1, R3, P0 ;  /* 0x00000001716f7824 */ /* 0x000fca00000e0603 */
[----:B------:R-:W-:Y:S04]  /*17b30*/  STL.64 [R1+0x1028], R110 ;  /* 0x0010286e01007387 */ /* 0x000fe80000100a00 */
[----:B------:R-:W-:Y:S04]  /*17b40*/  STL.64 [R1+0x10a0], R98 ;  /* 0x0010a06201007387 */ /* 0x000fe80000100a00 */
[----:B------:R1:W-:Y:S04]  /*17b50*/  STL.64 [R1+0x10d8], R74 ;  /* 0x0010d84a01007387 */ /* 0x0003e80000100a00 */
[----:B------:R2:W-:Y:S04]  /*17b60*/  STL.64 [R1+0x1110], R64 ;  /* 0x0011104001007387 */ /* 0x0005e80000100a00 */
[----:B------:R-:W3:Y:S01]  /*17b70*/  LDL.LU.64 R112, [R1+0x408] ;  /* 0x0004080001707983 */ /* 0x000ee20000300a00 */
[----:B------:R-:W-:-:S02]  /*17b80*/  IADD3 R96, P1, PT, R106, R80, RZ ;  /* 0x000000506a607210 */ /* 0x000fc40007f3e0ff */
[-C--:B-1----:R-:W-:Y:S01]  /*17b90*/  IADD3 R74, P3, PT, R76, R80.reuse, RZ ;  /* 0x000000504c4a7210 */ /* 0x082fe20007f7e0ff */
[----:B------:R-:W4:Y:S01]  /*17ba0*/  LDL.LU.64 R102, [R1+0x3a0] ;  /* 0x0003a00001667983 */ /* 0x000f220000300a00 */
[-C--:B--2---:R-:W-:Y:S01]  /*17bb0*/  IADD3 R64, P4, PT, R68, R80.reuse, RZ ;  /* 0x0000005044407210 */ /* 0x084fe20007f9e0ff */
[--C-:B------:R-:W-:Y:S01]  /*17bc0*/  IMAD.X R97, R107, 0x1, R3.reuse, P1 ;  /* 0x000000016b617824 */ /* 0x100fe200008e0603 */
[----:B------:R-:W-:Y:S01]  /*17bd0*/  IADD3.X R75, PT, PT, R77, R3, RZ, P3, !PT ;  /* 0x000000034d4b7210 */ /* 0x000fe20001ffe4ff */
[----:B------:R-:W2:Y:S02]  /*17be0*/  LDL.LU.64 R98, [R1+0x398] ;  /* 0x0003980001627983 */ /* 0x000ea40000300a00 */
[----:B------:R-:W-:Y:S02]  /*17bf0*/  IMAD.X R65, R69, 0x1, R3, P4 ;  /* 0x0000000145417824 */ /* 0x000fe400020e0603 */
[----:B------:R-:W2:Y:S01]  /*17c00*/  LDL.LU.64 R72, [R1+0x390] ;  /* 0x0003900001487983 */ /* 0x000ea20000300a00 */
[----:B---3--:R-:W-:-:S05]  /*17c10*/  IADD3 R110, P0, PT, R112, R80, RZ ;  /* 0x00000050706e7210 */ /* 0x008fca0007f1e0ff */
[----:B------:R-:W-:-:S05]  /*17c20*/  IMAD.X R111, R113, 0x1, R3, P0 ;  /* 0x00000001716f7824 */ /* 0x000fca00000e0603 */
[----:B------:R-:W-:Y:S04]  /*17c30*/  STL.64 [R1+0x1148], R110 ;  /* 0x0011486e01007387 */ /* 0x000fe80000100a00 */
[----:B------:R1:W-:Y:S04]  /*17c40*/  STL.64 [R1+0x1178], R96 ;  /* 0x0011786001007387 */ /* 0x0003e80000100a00 */
[----:B------:R-:W-:Y:S04]  /*17c50*/  STL.64 [R1+0x11a0], R74 ;  /* 0x0011a04a01007387 */ /* 0x000fe80000100a00 */
[----:B------:R3:W-:Y:S04]  /*17c60*/  STL.64 [R1+0x11c0], R64 ;  /* 0x0011c04001007387 */ /* 0x0007e80000100a00 */
[----:B------:R-:W2:Y:S01]  /*17c70*/  LDL.LU.64 R112, [R1+0x3e8] ;  /* 0x0003e80001707983 */ /* 0x000ea20000300a00 */
[----:B------:R-:W-:-:S02]  /*17c80*/  IADD3 R106, P1, PT, R108, R80, RZ ;  /* 0x000000506c6a7210 */ /* 0x000fc40007f3e0ff */
[-C--:B------:R-:W-:Y:S01]  /*17c90*/  IADD3 R76, P3, PT, R100, R80.reuse, RZ ;  /* 0x00000050644c7210 */ /* 0x080fe20007f7e0ff */
[----:B-1----:R-:W4:Y:S01]  /*17ca0*/  LDL.LU.64 R96, [R1+0x380] ;  /* 0x0003800001607983 */ /* 0x002f220000300a00 */
[-C--:B---3--:R-:W-:Y:S01]  /*17cb0*/  IADD3 R64, P4, PT, R66, R80.reuse, RZ ;  /* 0x0000005042407210 */ /* 0x088fe20007f9e0ff */
[--C-:B------:R-:W-:Y:S01]  /*17cc0*/  IMAD.X R107, R109, 0x1, R3.reuse, P1 ;  /* 0x000000016d6b7824 */ /* 0x100fe200008e0603 */
[----:B------:R-:W-:Y:S01]  /*17cd0*/  IADD3.X R77, PT, PT, R101, R3, RZ, P3, !PT ;  /* 0x00000003654d7210 */ /* 0x000fe20001ffe4ff */
[----:B------:R-:W3:Y:S02]  /*17ce0*/  LDL.LU.64 R74, [R1+0x378] ;  /* 0x00037800014a7983 */ /* 0x000ee40000300a00 */
[----:B------:R-:W-:Y:S02]  /*17cf0*/  IMAD.X R65, R67, 0x1, R3, P4 ;  /* 0x0000000143417824 */ /* 0x000fe400020e0603 */
[----:B------:R-:W3:Y:S01]  /*17d00*/  LDL.LU.64 R68, [R1+0x370] ;  /* 0x0003700001447983 */ /* 0x000ee20000300a00 */
[----:B--2---:R-:W-:-:S05]  /*17d10*/  IADD3 R110, P0, PT, R112, R80, RZ ;  /* 0x00000050706e7210 */ /* 0x004fca0007f1e0ff */
[----:B------:R-:W-:-:S05]  /*17d20*/  IMAD.X R111, R113, 0x1, R3, P0 ;  /* 0x00000001716f7824 */ /* 0x000fca00000e0603 */
[----:B------:R-:W-:Y:S04]  /*17d30*/  STL.64 [R1+0xb98], R110 ;  /* 0x000b986e01007387 */ /* 0x000fe80000100a00 */
[----:B------:R1:W-:Y:S04]  /*17d40*/  STL.64 [R1+0xc10], R106 ;  /* 0x000c106a01007387 */ /* 0x0003e80000100a00 */
[----:B------:R-:W-:Y:S04]  /*17d50*/  STL.64 [R1+0xc90], R76 ;  /* 0x000c904c01007387 */ /* 0x000fe80000100a00 */
[----:B------:R2:W-:Y:S04]  /*17d60*/  STL.64 [R1+0xd18], R64 ;  /* 0x000d184001007387 */ /* 0x0005e80000100a00 */
[----:B-1----:R-:W3:Y:S01]  /*17d70*/  LDL.LU.64 R106, [R1+0x3c8] ;  /* 0x0003c800016a7983 */ /* 0x002ee20000300a00 */
[----:B------:R-:W-:-:S02]  /*17d80*/  IADD3 R66, P1, PT, R70, R80, RZ ;  /* 0x0000005046427210 */ /* 0x000fc40007f3e0ff */
[----:B----4-:R-:W-:-:S03]  /*17d90*/  IADD3 R100, P3, PT, R104, R80, RZ ;  /* 0x0000005068647210 */ /* 0x010fc60007f7e0ff */
[--C-:B------:R-:W-:Y:S01]  /*17da0*/  IMAD.X R67, R71, 0x1, R3.reuse, P1 ;  /* 0x0000000147437824 */ /* 0x100fe200008e0603 */
[----:B--2---:R-:W-:Y:S01]  /*17db0*/  IADD3 R64, P4, PT, R78, R80, RZ ;  /* 0x000000504e407210 */ /* 0x004fe20007f9e0ff */
[----:B------:R-:W-:-:S04]  /*17dc0*/  IMAD.X R101, R105, 0x1, R3, P3 ;  /* 0x0000000169657824 */ /* 0x000fc800018e0603 */
[----:B------:R-:W-:Y:S01]  /*17dd0*/  IMAD.X R65, R79, 0x1, R3, P4 ;  /* 0x000000014f417824 */ /* 0x000fe200020e0603 */
[----:B---3--:R-:W-:-:S05]  /*17de0*/  IADD3 R76, P0, PT, R106, R80, RZ ;  /* 0x000000506a4c7210 */ /* 0x008fca0007f1e0ff */
        /* <DEDUP_REMOVED lines=15> */
[----:B------:R-:W-:Y:S01]  /*17ee0*/  IMAD.MOV.U32 R71, RZ, RZ, R67 ;  /* 0x000000ffff477224 */ /* 0x000fe200078e0043 */
[----:B------:R-:W2:Y:S01]  /*17ef0*/  LDL.LU.64 R6, [R1+0x188] ;  /* 0x0001880001067983 */ /* 0x000ea20000300a00 */
[----:B------:R-:W-:-:S02]  /*17f00*/  IMAD.MOV.U32 R67, RZ, RZ, R63 ;  /* 0x000000ffff437224 */ /* 0x000fc400078e003f */
[----:B------:R-:W-:Y:S01]  /*17f10*/  IMAD.MOV.U32 R62, RZ, RZ, R60 ;  /* 0x000000ffff3e7224 */ /* 0x000fe200078e003c */
[----:B------:R-:W3:Y:S01]  /*17f20*/  LDL.LU.64 R76, [R1+0x360] ;  /* 0x00036000014c7983 */ /* 0x000ee20000300a00 */
[----:B------:R-:W-:Y:S01]  /*17f30*/  IMAD.MOV.U32 R63, RZ, RZ, R61 ;  /* 0x000000ffff3f7224 */ /* 0x000fe200078e003d */
[----:B------:R-:W-:Y:S01]  /*17f40*/  MOV R60, R40 ;  /* 0x00000028003c7202 */ /* 0x000fe20000000f00 */
[----:B------:R-:W-:Y:S02]  /*17f50*/  IMAD.MOV.U32 R61, RZ, RZ, R41 ;  /* 0x000000ffff3d7224 */ /* 0x000fe400078e0029 */
[----:B------:R-:W4:Y:S04]  /*17f60*/  LDL.LU.64 R40, [R1+0x1f8] ;  /* 0x0001f80001287983 */ /* 0x000f280000300a00 */
[----:B------:R1:W-:Y:S04]  /*17f70*/  STL.64 [R1+0xea8], R100 ;  /* 0x000ea86401007387 */ /* 0x0003e80000100a00 */
[----:B------:R1:W-:Y:S04]  /*17f80*/  STL.64 [R1+0xf30], R64 ;  /* 0x000f304001007387 */ /* 0x0003e80000100a00 */
[----:B------:R-:W2:Y:S01]  /*17f90*/  LDL.LU.64 R106, [R1+0x3a8] ;  /* 0x0003a800016a7983 */ /* 0x000ea20000300a00 */
[----:B------:R-:W-:-:S02]  /*17fa0*/  IADD3 R78, P3, PT, R98, R80, RZ ;  /* 0x00000050624e7210 */ /* 0x000fc40007f7e0ff */
[-C--:B-1----:R-:W-:Y:S02]  /*17fb0*/  IADD3 R100, P1, PT, R102, R80.reuse, RZ ;  /* 0x0000005066647210 */ /* 0x082fe40007f3e0ff */
[----:B------:R-:W-:-:S03]  /*17fc0*/  IADD3 R64, P4, PT, R72, R80, RZ ;  /* 0x0000005048407210 */ /* 0x000fc60007f9e0ff */
[--C-:B------:R-:W-:Y:S02]  /*17fd0*/  IMAD.X R101, R103, 0x1, R3.reuse, P1 ;  /* 0x0000000167657824 */ /* 0x100fe400008e0603 */
[--C-:B------:R-:W-:Y:S02]  /*17fe0*/  IMAD.X R79, R99, 0x1, R3.reuse, P3 ;  /* 0x00000001634f7824 */ /* 0x100fe400018e0603 */
[----:B------:R-:W-:Y:S01]  /*17ff0*/  IMAD.X R65, R73, 0x1, R3, P4 ;  /* 0x0000000149417824 */ /* 0x000fe200020e0603 */
[----:B--2---:R-:W-:-:S04]  /*18000*/  IADD3 R104, P0, PT, R106, R80, RZ ;  /* 0x000000506a687210 */ /* 0x004fc80007f1e0ff */
[----:B------:R-:W-:-:S05]  /*18010*/  IADD3.X R105, PT, PT, R107, R3, RZ, P0, !PT ;  /* 0x000000036b697210 */ /* 0x000fca00007fe4ff */
        /* <DEDUP_REMOVED lines=9> */
[-C--:B-1----:R-:W-:Y:S02]  /*180b0*/  IADD3 R78, P1, PT, R96, R80.reuse, RZ ;  /* 0x00000050604e7210 */ /* 0x082fe40007f3e0ff */
[----:B---3--:R-:W-:-:S03]  /*180c0*/  IADD3 R64, P4, PT, R68, R80, RZ ;  /* 0x0000005044407210 */ /* 0x008fc60007f9e0ff */
        /* <DEDUP_REMOVED lines=8> */
[----:B------:R-:W3:Y:S04]  /*18150*/  LDL.LU.64 R104, [R1+0x2f8] ;  /* 0x0002f80001687983 */ /* 0x000ee80000300a00 */
[----:B-1----:R-:W2:Y:S04]  /*18160*/  LDL.LU.64 R78, [R1+0x2f0] ;  /* 0x0002f000014e7983 */ /* 0x002ea80000300a00 */
[----:B------:R-:W-:Y:S04]  /*18170*/  STL.64 [R1+0x1180], R72 ;  /* 0x0011804801007387 */ /* 0x000fe80000100a00 */
[----:B------:R1:W-:Y:S04]  /*18180*/  STL.64 [R1+0x11a8], R64 ;  /* 0x0011a84001007387 */ /* 0x0003e80000100a00 */
[----:B------:R-:W2:Y:S01]  /*18190*/  LDL.LU.64 R106, [R1+0x368] ;  /* 0x00036800016a7983 */ /* 0x000ea20000300a00 */
[----:B------:R-:W-:-:S02]  /*181a0*/  IADD3 R74, P1, PT, R76, R80, RZ ;  /* 0x000000504c4a7210 */ /* 0x000fc40007f3e0ff */
[-C--:B------:R-:W-:Y:S01]  /*181b0*/  IADD3 R68, P3, PT, R70, R80.reuse, RZ ;  /* 0x0000005046447210 */ /* 0x080fe20007f7e0ff */
[----:B------:R-:W3:Y:S01]  /*181c0*/  LDL.LU.64 R102, [R1+0x2e0] ;  /* 0x0002e00001667983 */ /* 0x000ee20000300a00 */
[-C--:B-1----:R-:W-:Y:S01]  /*181d0*/  IADD3 R64, P4, PT, R66, R80.reuse, RZ ;  /* 0x0000005042407210 */ /* 0x082fe20007f9e0ff */
[--C-:B------:R-:W-:Y:S02]  /*181e0*/  IMAD.X R75, R77, 0x1, R3.reuse, P1 ;  /* 0x000000014d4b7824 */ /* 0x100fe400008e0603 */
[----:B------:R-:W3:Y:S01]  /*181f0*/  LDL.LU.64 R98, [R1+0x2d8] ;  /* 0x0002d80001627983 */ /* 0x000ee20000300a00 */
[--C-:B------:R-:W-:Y:S02]  /*18200*/  IMAD.X R69, R71, 0x1, R3.reuse, P3 ;  /* 0x0000000147457824 */ /* 0x100fe400018e0603 */
[----:B------:R-:W-:Y:S01]  /*18210*/  IMAD.X R65, R67, 0x1, R3, P4 ;  /* 0x0000000143417824 */ /* 0x000fe200020e0603 */
[----:B------:R-:W3:Y:S01]  /*18220*/  LDL.LU.64 R72, [R1+0x2d0] ;  /* 0x0002d00001487983 */ /* 0x000ee20000300a00 */
[----:B--2---:R-:W-:-:S04]  /*18230*/  IADD3 R96, P0, PT, R106, R80, RZ ;  /* 0x000000506a607210 */ /* 0x004fc80007f1e0ff */
[----:B------:R-:W-:-:S05]  /*18240*/  IADD3.X R97, PT, PT, R107, R3, RZ, P0, !PT ;  /* 0x000000036b617210 */ /* 0x000fca00007fe4ff */
[----:B------:R-:W-:Y:S04]  /*18250*/  STL.64 [R1+0xa68], R96 ;  /* 0x000a686001007387 */ /* 0x000fe80000100a00 */
[----:B------:R-:W-:Y:S04]  /*18260*/  STL.64 [R1+0xba8], R74 ;  /* 0x000ba84a01007387 */ /* 0x000fe80000100a00 */
[----:B------:R-:W-:Y:S04]  /*18270*/  STL.64 [R1+0xc20], R68 ;  /* 0x000c204401007387 */ /* 0x000fe80000100a00 */
[----:B------:R1:W-:Y:S02]  /*18280*/  STL.64 [R1+0xca0], R64 ;  /* 0x000ca04001007387 */ /* 0x0003e40000100a00 */
[----:B-1----:R-:W-:Y:S01]  /*18290*/  MOV R64, R62 ;  /* 0x0000003e00407202 */ /* 0x002fe20000000f00 */
[----:B------:R-:W-:-:S02]  /*182a0*/  IMAD.MOV.U32 R65, RZ, RZ, R63 ;  /* 0x000000ffff417224 */ /* 0x000fc400078e003f */
[----:B------:R-:W-:Y:S01]  /*182b0*/  IMAD.MOV.U32 R62, RZ, RZ, R60 ;  /* 0x000000ffff3e7224 */ /* 0x000fe200078e003c */
[----:B------:R-:W-:Y:S01]  /*182c0*/  MOV R60, R56 ;  /* 0x00000038003c7202 */ /* 0x000fe20000000f00 */
[----:B------:R-:W-:Y:S02]  /*182d0*/  IMAD.MOV.U32 R63, RZ, RZ, R61 ;  /* 0x000000ffff3f7224 */ /* 0x000fe400078e003d */
[----:B------:R-:W-:Y:S02]  /*182e0*/  IMAD.MOV.U32 R61, RZ, RZ, R57 ;  /* 0x000000ffff3d7224 */ /* 0x000fe400078e0039 */
[----:B------:R-:W-:Y:S02]  /*182f0*/  IMAD.MOV.U32 R56, RZ, RZ, R54 ;  /* 0x000000ffff387224 */ /* 0x000fe400078e0036 */
[----:B------:R-:W-:Y:S02]  /*18300*/  IMAD.MOV.U32 R57, RZ, RZ, R55 ;  /* 0x000000ffff397224 */ /* 0x000fe400078e0037 */
[----:B------:R-:W2:Y:S04]  /*18310*/  LDL.LU.64 R54, [R1+0x270] ;  /* 0x0002700001367983 */ /* 0x000ea80000300a00 */
[----:B------:R-:W2:Y:S04]  /*18320*/  LDL.LU.64 R96, [R1+0x2c0] ;  /* 0x0002c00001607983 */ /* 0x000ea80000300a00 */
[----:B------:R-:W2:Y:S01]  /*18330*/  LDL.LU.64 R76, [R1+0x2b8] ;  /* 0x0002b800014c7983 */ /* 0x000ea20000300a00 */
[----:B------:R-:W-:Y:S01]  /*18340*/  IADD3 R112, P1, PT, R114, R80, RZ ;  /* 0x0000005072707210 */ /* 0x000fe20007f3e0ff */
[----:B------:R-:W-:Y:S01]  /*18350*/  IMAD.MOV.U32 R69, RZ, RZ, R65 ;  /* 0x000000ffff457224 */ /* 0x000fe200078e0041 */
[----:B------:R-:W-:Y:S01]  /*18360*/  MOV R68, R64 ;  /* 0x0000004000447202 */ /* 0x000fe20000000f00 */
[----:B------:R-:W2:Y:S01]  /*18370*/  LDL.LU.64 R70, [R1+0x328] ;  /* 0x0003280001467983 */ /* 0x000ea20000300a00 */
[----:B------:R-:W-:-:S02]  /*18380*/  IADD3 R106, P3, PT, R110, R80, RZ ;  /* 0x000000506e6a7210 */ /* 0x000fc40007f7e0ff */
[-C--:B------:R-:W-:Y:S01]  /*18390*/  IADD3 R64, P4, PT, R100, R80.reuse, RZ ;  /* 0x0000005064407210 */ /* 0x080fe20007f9e0ff */
[--C-:B------:R-:W-:Y:S02]  /*183a0*/  IMAD.X R113, R115, 0x1, R3.reuse, P1 ;  /* 0x0000000173717824 */ /* 0x100fe400008e0603 */
[--C-:B------:R-:W-:Y:S02]  /*183b0*/  IMAD.X R107, R111, 0x1, R3.reuse, P3 ;  /* 0x000000016f6b7824 */ /* 0x100fe400018e0603 */
[----:B------:R-:W-:Y:S01]  /*183c0*/  IMAD.X R65, R101, 0x1, R3, P4 ;  /* 0x0000000165417824 */ /* 0x000fe200020e0603 */
[----:B--2---:R-:W-:-:S05]  /*183d0*/  IADD3 R66, P0, PT, R70, R80, RZ ;  /* 0x0000005046427210 */ /* 0x004fca0007f1e0ff */
[----:B------:R-:W-:-:S05]  /*183e0*/  IMAD.X R67, R71, 0x1, R3, P0 ;  /* 0x0000000147437824 */ /* 0x000fca00000e0603 */
[----:B------:R1:W-:Y:S02]  /*183f0*/  STL.64 [R1+0xd20], R66 ;  /* 0x000d204201007387 */ /* 0x0003e40000100a00 */
[----:B-1----:R-:W-:Y:S01]  /*18400*/  IMAD.MOV.U32 R66, RZ, RZ, R62 ;  /* 0x000000ffff427224 */ /* 0x002fe200078e003e */
[----:B------:R-:W-:Y:S01]  /*18410*/  MOV R67, R63 ;  /* 0x0000003f00437202 */ /* 0x000fe20000000f00 */
        /* <DEDUP_REMOVED lines=8> */
[----:B------:R-:W2:Y:S04]  /*184a0*/  LDL.LU.64 R14, [R1+0x180] ;  /* 0x00018000010e7983 */ /* 0x000ea80000300a00 */
[----:B------:R-:W2:Y:S04]  /*184b0*/  LDL.LU.64 R74, [R1+0x2a0] ;  /* 0x0002a000014a7983 */ /* 0x000ea80000300a00 */
[----:B------:R-:W2:Y:S04]  /*184c0*/  LDL.LU.64 R70, [R1+0x290] ;  /* 0x0002900001467983 */ /* 0x000ea80000300a00 */
[----:B------:R1:W-:Y:S04]  /*184d0*/  STL.64 [R1+0xda8], R112 ;  /* 0x000da87001007387 */ /* 0x0003e80000100a00 */
[----:B------:R4:W-:Y:S04]  /*184e0*/  STL.64 [R1+0xe28], R106 ;  /* 0x000e286a01007387 */ /* 0x0009e80000100a00 */
[----:B------:R4:W-:Y:S04]  /*184f0*/  STL.64 [R1+0xeb0], R64 ;  /* 0x000eb04001007387 */ /* 0x0009e80000100a00 */
[----:B-1----:R-:W2:Y:S01]  /*18500*/  LDL.LU.64 R112, [R1+0x308] ;  /* 0x0003080001707983 */ /* 0x002ea20000300a00 */
[----:B---3--:R-:W-:-:S02]  /*18510*/  IADD3 R100, P3, PT, R104, R80, RZ ;  /* 0x0000005068647210 */ /* 0x008fc40007f7e0ff */
[----:B----4-:R-:W-:-:S03]  /*18520*/  IADD3 R106, P1, PT, R108, R80, RZ ;  /* 0x000000506c6a7210 */ /* 0x010fc60007f3e0ff */
[--C-:B------:R-:W-:Y:S01]  /*18530*/  IMAD.X R101, R105, 0x1, R3.reuse, P3 ;  /* 0x0000000169657824 */ /* 0x100fe200018e0603 */
[----:B------:R-:W-:Y:S01]  /*18540*/  IADD3 R64, P4, PT, R78, R80, RZ ;  /* 0x000000504e407210 */ /* 0x000fe20007f9e0ff */
[----:B------:R-:W-:-:S04]  /*18550*/  IMAD.X R107, R109, 0x1, R3, P1 ;  /* 0x000000016d6b7824 */ /* 0x000fc800008e0603 */
[----:B------:R-:W-:Y:S01]  /*18560*/  IMAD.X R65, R79, 0x1, R3, P4 ;  /* 0x000000014f417824 */ /* 0x000fe200020e0603 */
[----:B--2---:R-:W-:-:S04]  /*18570*/  IADD3 R110, P0, PT, R112, R80, RZ ;  /* 0x00000050706e7210 */ /* 0x004fc80007f1e0ff */
[----:B------:R-:W-:-:S05]  /*18580*/  IADD3.X R111, PT, PT, R113, R3, RZ, P0, !PT ;  /* 0x00000003716f7210 */ /* 0x000fca00007fe4ff */
[----:B------:R-:W-:Y:S04]  /*18590*/  STL.64 [R1+0xf38], R110 ;  /* 0x000f386e01007387 */ /* 0x000fe80000100a00 */
[----:B------:R1:W-:Y:S04]  /*185a0*/  STL.64 [R1+0xfc0], R106 ;  /* 0x000fc06a01007387 */ /* 0x0003e80000100a00 */
        /* <DEDUP_REMOVED lines=9> */
[----:B----4-:R-:W-:-:S04]  /*18640*/  IADD3 R104, P0, PT, R106, R80, RZ ;  /* 0x000000506a687210 */ /* 0x010fc80007f1e0ff */
        /* <DEDUP_REMOVED lines=20> */
[-C--:B--2---:R-:W-:Y:S02]  /*18790*/  IADD3 R72, P1, PT, R74, R80.reuse, RZ ;  /* 0x000000504a487210 */ /* 0x084fe40007f3e0ff */
[----:B---3--:R-:W-:-:S03]  /*187a0*/  IADD3 R64, P3, PT, R66, R80, RZ ;  /* 0x0000005042407210 */ /* 0x008fc60007f7e0ff */
[--C-:B------:R-:W-:Y:S02]  /*187b0*/  IMAD.X R73, R75, 0x1, R3.reuse, P1 ;  /* 0x000000014b497824 */ /* 0x100fe400008e0603 */
[----:B------:R-:W-:Y:S02]  /*187c0*/  IMAD.MOV.U32 R66, RZ, RZ, R60 ;  /* 0x000000ffff427224 */ /* 0x000fe400078e003c */
[----:B------:R-:W-:Y:S02]  /*187d0*/  IMAD.X R65, R67, 0x1, R3, P3 ;  /* 0x0000000143417824 */ /* 0x000fe400018e0603 */
[----:B------:R-:W-:Y:S01]  /*187e0*/  IMAD.MOV.U32 R67, RZ, RZ, R61 ;  /* 0x000000ffff437224 */ /* 0x000fe200078e003d */
[----:B------:R-:W-:Y:S01]  /*187f0*/  MOV R61, R55 ;  /* 0x00000037003d7202 */ /* 0x000fe20000000f00 */
[----:B------:R-:W-:Y:S02]  /*18800*/  IMAD.X R69, R71, 0x1, R3, P4 ;  /* 0x0000000147457824 */ /* 0x000fe400020e0603 */
[----:B------:R-:W-:-:S02]  /*18810*/  IMAD.MOV.U32 R60, RZ, RZ, R54 ;  /* 0x000000ffff3c7224 */ /* 0x000fc400078e0036 */
[----:B------:R-:W-:Y:S02]  /*18820*/  IMAD.MOV.U32 R54, RZ, RZ, R52 ;  /* 0x000000ffff367224 */ /* 0x000fe400078e0034 */
[----:B------:R-:W-:Y:S01]  /*18830*/  IMAD.MOV.U32 R55, RZ, RZ, R53 ;  /* 0x000000ffff377224 */ /* 0x000fe200078e0035 */
[----:B----4-:R-:W-:-:S04]  /*18840*/  IADD3 R76, P0, PT, R78, R80, RZ ;  /* 0x000000504e4c7210 */ /* 0x010fc80007f1e0ff */
[----:B------:R-:W-:-:S05]  /*18850*/  IADD3.X R77, PT, PT, R79, R3, RZ, P0, !PT ;  /* 0x000000034f4d7210 */ /* 0x000fca00007fe4ff */
[----:B------:R-:W-:Y:S04]  /*18860*/  STL.64 [R1+0xca8], R76 ;  /* 0x000ca84c01007387 */ /* 0x000fe80000100a00 */
[----:B------:R-:W-:Y:S04]  /*18870*/  STL.64 [R1+0xd30], R72 ;  /* 0x000d304801007387 */ /* 0x000fe80000100a00 */
[----:B------:R1:W-:Y:S04]  /*18880*/  STL.64 [R1+0xdb8], R64 ;  /* 0x000db84001007387 */ /* 0x0003e80000100a00 */
[----:B------:R-:W2:Y:S01]  /*18890*/  LDL.LU.64 R52, [R1+0x228] ;  /* 0x0002280001347983 */ /* 0x000ea20000300a00 */
[----:B-1----:R-:W-:Y:S01]  /*188a0*/  IMAD.MOV.U32 R64, RZ, RZ, R62 ;  /* 0x000000ffff407224 */ /* 0x002fe200078e003e */
[----:B------:R-:W-:-:S02]  /*188b0*/  MOV R65, R63 ;  /* 0x0000003f00417202 */ /* 0x000fc40000000f00 */
[----:B------:R-:W3:Y:S04]  /*188c0*/  LDL.LU.64 R62, [R1+0x240] ;  /* 0x00024000013e7983 */ /* 0x000ee80000300a00 */
[----:B------:R1:W-:Y:S04]  /*188d0*/  STL.64 [R1+0xe38], R68 ;  /* 0x000e384401007387 */ /* 0x0003e80000100a00 */
[----:B------:R-:W4:Y:S04]  /*188e0*/  LDL.LU.64 R98, [R1+0x288] ;  /* 0x0002880001627983 */ /* 0x000f280000300a00 */
[----:B------:R-:W2:Y:S04]  /*188f0*/  LDL.LU.64 R78, [R1+0x280] ;  /* 0x00028000014e7983 */ /* 0x000ea80000300a00 */
[----:B------:R-:W1:Y:S04]  /*18900*/  LDL.LU.64 R72, [R1+0x278] ;  /* 0x0002780001487983 */ /* 0x000e680000300a00 */
[----:B------:R-:W3:Y:S01]  /*18910*/  LDL.LU.64 R74, [R1+0x268] ;  /* 0x00026800014a7983 */ /* 0x000ee20000300a00 */
[----:B------:R-:W-:-:S02]  /*18920*/  MOV R70, R60 ;  /* 0x0000003c00467202 */ /* 0x000fc40000000f00 */
[----:B------:R-:W-:Y:S01]  /*18930*/  IADD3 R60, P4, PT, R66, R80, RZ ;  /* 0x00000050423c7210 */ /* 0x000fe20007f9e0ff */
[----:B------:R-:W-:-:S04]  /*18940*/  IMAD.MOV.U32 R71, RZ, RZ, R61 ;  /* 0x000000ffff477224 */ /* 0x000fc800078e003d */
[----:B------:R-:W-:Y:S02]  /*18950*/  IMAD.X R61, R67, 0x1, R3, P4 ;  /* 0x00000001433d7824 */ /* 0x000fe400020e0603 */
[----:B------:R-:W-:Y:S01]  /*18960*/  IMAD.MOV.U32 R66, RZ, RZ, R54 ;  /* 0x000000ffff427224 */ /* 0x000fe200078e0036 */
[----:B------:R-:W-:Y:S01]  /*18970*/  IADD3 R54, P4, PT, R58, R80, RZ ;  /* 0x000000503a367210 */ /* 0x000fe20007f9e0ff */
[----:B------:R-:W-:-:S04]  /*18980*/  IMAD.MOV.U32 R67, RZ, RZ, R55 ;  /* 0x000000ffff437224 */ /* 0x000fc800078e0037 */
[----:B------:R-:W-:Y:S01]  /*18990*/  IMAD.X R55, R59, 0x1, R3, P4 ;  /* 0x000000013b377824 */ /* 0x000fe200020e0603 */
[-C--:B----4-:R-:W-:Y:S02]  /*189a0*/  IADD3 R96, P0, PT, R98, R80.reuse, RZ ;  /* 0x0000005062607210 */ /* 0x090fe40007f1e0ff */
[----:B--2---:R-:W-:-:S03]  /*189b0*/  IADD3 R76, P1, PT, R78, R80, RZ ;  /* 0x000000504e4c7210 */ /* 0x004fc60007f3e0ff */
[--C-:B------:R-:W-:Y:S01]  /*189c0*/  IMAD.X R97, R99, 0x1, R3.reuse, P0 ;  /* 0x0000000163617824 */ /* 0x100fe200000e0603 */
[----:B-1----:R-:W-:Y:S01]  /*189d0*/  IADD3 R68, P3, PT, R72, R80, RZ ;  /* 0x0000005048447210 */ /* 0x002fe20007f7e0ff */
[----:B------:R-:W-:-:S03]  /*189e0*/  IMAD.X R77, R79, 0x1, R3, P1 ;  /* 0x000000014f4d7824 */ /* 0x000fc600008e0603 */
[----:B------:R-:W-:Y:S01]  /*189f0*/  IADD3.X R69, PT, PT, R73, R3, RZ, P3, !PT ;  /* 0x0000000349457210 */ /* 0x000fe20001ffe4ff */
[----:B------:R-:W-:Y:S01]  /*18a00*/  STL.64 [R1+0xec0], R96 ;  /* 0x000ec06001007387 */ /* 0x000fe20000100a00 */
[----:B---3--:R-:W-:-:S03]  /*18a10*/  IADD3 R72, P0, PT, R74, R80, RZ ;  /* 0x000000504a487210 */ /* 0x008fc60007f1e0ff */
[----:B------:R-:W-:Y:S04]  /*18a20*/  STL.64 [R1+0xf40], R76 ;  /* 0x000f404c01007387 */ /* 0x000fe80000100a00 */
[----:B------:R1:W-:Y:S04]  /*18a30*/  STL.64 [R1+0xfc8], R68 ;  /* 0x000fc84401007387 */ /* 0x0003e80000100a00 */
[----:B------:R2:W-:Y:S01]  /*18a40*/  STL.64 [R1+0x1050], R60 ;  /* 0x0010503c01007387 */ /* 0x0005e20000100a00 */
[----:B------:R-:W-:Y:S02]  /*18a50*/  IADD3.X R73, PT, PT, R75, R3, RZ, P0, !PT ;  /* 0x000000034b497210 */ /* 0x000fe400007fe4ff */
[----:B-1----:R-:W-:-:S02]  /*18a60*/  IADD3 R68, P1, PT, R70, R80, RZ ;  /* 0x0000005046447210 */ /* 0x002fc40007f3e0ff */
[----:B--2---:R-:W-:-:S03]  /*18a70*/  IADD3 R60, P3, PT, R64, R80, RZ ;  /* 0x00000050403c7210 */ /* 0x004fc60007f7e0ff */
[--C-:B------:R-:W-:Y:S01]  /*18a80*/  IMAD.X R69, R71, 0x1, R3.reuse, P1 ;  /* 0x0000000147457824 */ /* 0x100fe200008e0603 */
[----:B------:R-:W-:Y:S01]  /*18a90*/  STL.64 [R1+0x10b8], R72 ;  /* 0x0010b84801007387 */ /* 0x000fe20000100a00 */
[----:B------:R-:W-:-:S03]  /*18aa0*/  IMAD.X R61, R65, 0x1, R3, P3 ;  /* 0x00000001413d7824 */ /* 0x000fc600018e0603 */
[----:B------:R-:W-:Y:S01]  /*18ab0*/  STL.64 [R1+0x10f0], R68 ;  /* 0x0010f04401007387 */ /* 0x000fe20000100a00 */
[----:B------:R-:W-:-:S03]  /*18ac0*/  IADD3 R64, P0, PT, R66, R80, RZ ;  /* 0x0000005042407210 */ /* 0x000fc60007f1e0ff */
[----:B------:R1:W-:Y:S04]  /*18ad0*/  STL.64 [R1+0x1128], R60 ;  /* 0x0011283c01007387 */ /* 0x0003e80000100a00 */
[----:B------:R2:W-:Y:S01]  /*18ae0*/  STL.64 [R1+0x1160], R54 ;  /* 0x0011603601007387 */ /* 0x0005e20000100a00 */
[----:B------:R-:W-:Y:S01]  /*18af0*/  MOV R58, R52 ;  /* 0x00000034003a7202 */ /* 0x000fe20000000f00 */
[----:B------:R-:W-:Y:S01]  /*18b00*/  IMAD.X R65, R67, 0x1, R3, P0 ;  /* 0x0000000143417824 */ /* 0x000fe200000e0603 */
[-C--:B------:R-:W-:Y:S02]  /*18b10*/  IADD3 R52, P3, PT, R56, R80.reuse, RZ ;  /* 0x0000005038347210 */ /* 0x080fe40007f7e0ff */
[----:B-1----:R-:W-:Y:S01]  /*18b20*/  IADD3 R60, P1, PT, R62, R80, RZ ;  /* 0x000000503e3c7210 */ /* 0x002fe20007f3e0ff */
[----:B--2---:R-:W-:Y:S01]  /*18b30*/  IMAD.MOV.U32 R54, RZ, RZ, R48 ;  /* 0x000000ffff367224 */ /* 0x004fe200078e0030 */
[----:B------:R-:W-:-:S02]  /*18b40*/  MOV R48, R42 ;  /* 0x0000002a00307202 */ /* 0x000fc40000000f00 */
[-C--:B------:R-:W-:Y:S01]  /*18b50*/  IADD3 R42, P4, PT, R44, R80.reuse, RZ ;  /* 0x000000502c2a7210 */ /* 0x080fe20007f9e0ff */
[----:B------:R-:W-:Y:S02]  /*18b60*/  IMAD.MOV.U32 R55, RZ, RZ, R49 ;  /* 0x000000ffff377224 */ /* 0x000fe400078e0031 */
[----:B------:R-:W-:Y:S02]  /*18b70*/  IMAD.MOV.U32 R49, RZ, RZ, R43 ;  /* 0x000000ffff317224 */ /* 0x000fe400078e002b */
[----:B------:R-:W-:Y:S02]  /*18b80*/  IMAD.X R61, R63, 0x1, R3, P1 ;  /* 0x000000013f3d7824 */ /* 0x000fe400008e0603 */
[----:B------:R-:W-:Y:S01]  /*18b90*/  IMAD.MOV.U32 R59, RZ, RZ, R53 ;  /* 0x000000ffff3b7224 */ /* 0x000fe200078e0035 */
[----:B------:R-:W-:Y:S01]  /*18ba0*/  IADD3.X R53, PT, PT, R57, R3, RZ, P3, !PT ;  /* 0x0000000339357210 */ /* 0x000fe20001ffe4ff */
[----:B------:R-:W-:Y:S01]  /*18bb0*/  IMAD.X R43, R45, 0x1, R3, P4 ;  /* 0x000000012d2b7824 */ /* 0x000fe200020e0603 */
[----:B------:R-:W-:Y:S01]  /*18bc0*/  STL.64 [R1+0x7c8], R64 ;  /* 0x0007c84001007387 */ /* 0x000fe20000100a00 */
[----:B------:R-:W-:-:S03]  /*18bd0*/  IADD3 R56, P0, PT, R58, R80, RZ ;  /* 0x000000503a387210 */ /* 0x000fc60007f1e0ff */
[----:B------:R-:W-:Y:S01]  /*18be0*/  STL.64 [R1+0x800], R60 ;  /* 0x0008003c01007387 */ /* 0x000fe20000100a00 */
[----:B------:R-:W-:-:S03]  /*18bf0*/  IADD3 R44, P3, PT, R48, R80, RZ ;  /* 0x00000050302c7210 */ /* 0x000fc60007f7e0ff */
[----:B------:R-:W-:Y:S04]  /*18c00*/  STL.64 [R1+0xbc0], R42 ;  /* 0x000bc02a01007387 */ /* 0x000fe80000100a00 */
[----:B------:R1:W-:Y:S01]  /*18c10*/  STL.64 [R1+0xb78], R52 ;  /* 0x000b783401007387 */ /* 0x0003e20000100a00 */
[----:B------:R-:W-:Y:S01]  /*18c20*/  IADD3.X R57, PT, PT, R59, R3, RZ, P0, !PT ;  /* 0x000000033b397210 */ /* 0x000fe200007fe4ff */
[----:B------:R-:W-:Y:S01]  /*18c30*/  IMAD.X R45, R49, 0x1, R3, P3 ;  /* 0x00000001312d7824 */ /* 0x000fe200018e0603 */
[----:B-1----:R-:W-:Y:S01]  /*18c40*/  IADD3 R52, P1, PT, R54, R80, RZ ;  /* 0x0000005036347210 */ /* 0x002fe20007f3e0ff */
[----:B------:R-:W-:Y:S01]  /*18c50*/  IMAD.MOV.U32 R42, RZ, RZ, R38 ;  /* 0x000000ffff2a7224 */ /* 0x000fe200078e0026 */
[----:B------:R-:W-:-:S03]  /*18c60*/  MOV R38, R34 ;  /* 0x0000002200267202 */ /* 0x000fc60000000f00 */
[----:B------:R-:W-:Y:S01]  /*18c70*/  IMAD.X R53, R55, 0x1, R3, P1 ;  /* 0x0000000137357824 */ /* 0x000fe200008e0603 */
[----:B------:R-:W-:Y:S01]  /*18c80*/  STL.64 [R1+0xc38], R56 ;  /* 0x000c383801007387 */ /* 0x000fe20000100a00 */
[----:B------:R-:W-:Y:S01]  /*18c90*/  IMAD.MOV.U32 R34, RZ, RZ, R22 ;  /* 0x000000ffff227224 */ /* 0x000fe200078e0016 */
[-C--:B------:R-:W-:Y:S02]  /*18ca0*/  IADD3 R22, P4, PT, R36, R80.reuse, RZ ;  /* 0x0000005024167210 */ /* 0x080fe40007f9e0ff */
[----:B------:R-:W-:Y:S01]  /*18cb0*/  STL.64 [R1+0xcb0], R52 ;  /* 0x000cb03401007387 */ /* 0x000fe20000100a00 */
[-C--:B------:R-:W-:Y:S01]  /*18cc0*/  IADD3 R48, P0, PT, R50, R80.reuse, RZ ;  /* 0x0000005032307210 */ /* 0x080fe20007f1e0ff */
[----:B------:R-:W-:Y:S02]  /*18cd0*/  IMAD.MOV.U32 R43, RZ, RZ, R39 ;  /* 0x000000ffff2b7224 */ /* 0x000fe400078e0027 */
[----:B------:R1:W-:Y:S01]  /*18ce0*/  STL.64 [R1+0xd38], R44 ;  /* 0x000d382c01007387 */ /* 0x0003e20000100a00 */
[----:B------:R-:W-:Y:S01]  /*18cf0*/  IMAD.MOV.U32 R39, RZ, RZ, R35 ;  /* 0x000000ffff277224 */ /* 0x000fe200078e0023 */
[----:B------:R-:W-:Y:S01]  /*18d00*/  IADD3 R36, P3, PT, R40, R80, RZ ;  /* 0x0000005028247210 */ /* 0x000fe20007f7e0ff */
[----:B------:R-:W-:-:S02]  /*18d10*/  IMAD.MOV.U32 R35, RZ, RZ, R23 ;  /* 0x000000ffff237224 */ /* 0x000fc400078e0017 */
[--C-:B------:R-:W-:Y:S02]  /*18d20*/  IMAD.X R23, R37, 0x1, R3.reuse, P4 ;  /* 0x0000000125177824 */ /* 0x100fe400020e0603 */
[----:B------:R-:W-:Y:S01]  /*18d30*/  IMAD.X R49, R51, 0x1, R3, P0 ;  /* 0x0000000133317824 */ /* 0x000fe200000e0603 */
[----:B-1----:R-:W-:Y:S02]  /*18d40*/  IADD3 R44, P1, PT, R46, R80, RZ ;  /* 0x000000502e2c7210 */ /* 0x002fe40007f3e0ff */
[----:B------:R-:W-:-:S03]  /*18d50*/  IADD3.X R37, PT, PT, R41, R3, RZ, P3, !PT ;  /* 0x0000000329257210 */ /* 0x000fc60001ffe4ff */
[----:B------:R-:W-:Y:S01]  /*18d60*/  IMAD.X R45, R47, 0x1, R3, P1 ;  /* 0x000000012f2d7824 */ /* 0x000fe200008e0603 */
[----:B------:R1:W-:Y:S01]  /*18d70*/  STL.64 [R1+0xdc0], R22 ;  /* 0x000dc01601007387 */ /* 0x0003e20000100a00 */
[----:B------:R-:W-:-:S03]  /*18d80*/  IADD3 R40, P0, PT, R42, R80, RZ ;  /* 0x000000502a287210 */ /* 0x000fc60007f1e0ff */
[----:B------:R-:W-:Y:S04]  /*18d90*/  STL.64 [R1+0xe48], R48 ;  /* 0x000e483001007387 */ /* 0x000fe80000100a00 */
[----:B------:R-:W-:Y:S01]  /*18da0*/  STL.64 [R1+0xec8], R44 ;  /* 0x000ec82c01007387 */ /* 0x000fe20000100a00 */
[----:B-1----:R-:W-:-:S03]  /*18db0*/  MOV R22, R6 ;  /* 0x0000000600167202 */ /* 0x002fc60000000f00 */
[----:B------:R1:W-:Y:S01]  /*18dc0*/  STL.64 [R1+0xf50], R36 ;  /* 0x000f502401007387 */ /* 0x0003e20000100a00 */
[-C--:B------:R-:W-:Y:S01]  /*18dd0*/  IADD3 R6, P4, PT, R28, R80.reuse, RZ ;  /* 0x000000501c067210 */ /* 0x080fe20007f9e0ff */
[----:B------:R-:W-:Y:S01]  /*18de0*/  IMAD.MOV.U32 R23, RZ, RZ, R7 ;  /* 0x000000ffff177224 */ /* 0x000fe200078e0007 */
[-C--:B------:R-:W-:Y:S01]  /*18df0*/  IADD3 R28, P3, PT, R32, R80.reuse, RZ ;  /* 0x00000050201c7210 */ /* 0x080fe20007f7e0ff */
        /* <DEDUP_REMOVED lines=9> */
[----:B-1----:R-:W-:-:S03]  /*18e90*/  IADD3 R6, P4, PT, R16, R80, RZ ;  /* 0x0000005010067210 */ /* 0x002fc60007f9e0ff */
[----:B------:R1:W-:Y:S01]  /*18ea0*/  STL.64 [R1+0x10f8], R28 ;  /* 0x0010f81c01007387 */ /* 0x0003e20000100a00 */
[--C-:B------:R-:W-:Y:S02]  /*18eb0*/  IMAD.X R33, R35, 0x1, R3.reuse, P0 ;  /* 0x0000000123217824 */ /* 0x100fe400000e0603 */
[----:B------:R-:W-:Y:S01]  /*18ec0*/  IMAD.X R7, R17, 0x1, R3, P4 ;  /* 0x0000000111077824 */ /* 0x000fe200020e0603 */
[----:B-1----:R-:W-:-:S04]  /*18ed0*/  IADD3 R28, P1, PT, R30, R80, RZ ;  /* 0x000000501e1c7210 */ /* 0x002fc80007f3e0ff */
[----:B------:R-:W-:Y:S01]  /*18ee0*/  STL.64 [R1+0x1130], R6 ;  /* 0x0011300601007387 */ /* 0x000fe20000100a00 */
[----:B------:R-:W-:-:S03]  /*18ef0*/  IMAD.X R29, R31, 0x1, R3, P1 ;  /* 0x000000011f1d7824 */ /* 0x000fc600008e0603 */
[----:B------:R1:W-:Y:S04]  /*18f00*/  STL.64 [R1+0x7b8], R32 ;  /* 0x0007b82001007387 */ /* 0x0003e80000100a00 */
[----:B------:R-:W-:Y:S01]  /*18f10*/  STL.64 [R1+0x7e8], R28 ;  /* 0x0007e81c01007387 */ /* 0x000fe20000100a00 */
[----:B-1----:R-:W-:Y:S01]  /*18f20*/  IMAD.MOV.U32 R32, RZ, RZ, R12 ;  /* 0x000000ffff207224 */ /* 0x002fe200078e000c */
[----:B------:R-:W-:Y:S02]  /*18f30*/  MOV R33, R13 ;  /* 0x0000000d00217202 */ /* 0x000fe40000000f00 */
[----:B------:R-:W2:Y:S01]  /*18f40*/  LDL.LU.64 R12, [R1+0xa10] ;  /* 0x000a1000010c7983 */ /* 0x000ea20000300a00 */
[-C--:B------:R-:W-:Y:S02]  /*18f50*/  IADD3 R16, P3, PT, R18, R80.reuse, RZ ;  /* 0x0000005012107210 */ /* 0x080fe40007f7e0ff */
[----:B------:R-:W-:-:S02]  /*18f60*/  IADD3 R6, P4, PT, R10, R80, RZ ;  /* 0x000000500a067210 */ /* 0x000fc40007f9e0ff */
[-C--:B------:R-:W-:Y:S01]  /*18f70*/  IADD3 R18, P0, PT, R20, R80.reuse, RZ ;  /* 0x0000005014127210 */ /* 0x080fe20007f1e0ff */
[--C-:B------:R-:W-:Y:S02]  /*18f80*/  IMAD.X R17, R19, 0x1, R3.reuse, P3 ;  /* 0x0000000113117824 */ /* 0x100fe400018e0603 */
[--C-:B------:R-:W-:Y:S02]  /*18f90*/  IMAD.X R7, R11, 0x1, R3.reuse, P4 ;  /* 0x000000010b077824 */ /* 0x100fe400020e0603 */
[----:B------:R-:W-:Y:S01]  /*18fa0*/  IMAD.X R19, R21, 0x1, R3, P0 ;  /* 0x0000000115137824 */ /* 0x000fe200000e0603 */
[----:B------:R1:W-:Y:S04]  /*18fb0*/  STL.64 [R1+0x810], R16 ;  /* 0x0008101001007387 */ /* 0x0003e80000100a00 */
[----:B------:R-:W-:Y:S04]  /*18fc0*/  STL.64 [R1+0xb80], R6 ;  /* 0x000b800601007387 */ /* 0x000fe80000100a00 */
[----:B------:R-:W3:Y:S01]  /*18fd0*/  LDL.LU.64 R20, [R1+0xa08] ;  /* 0x000a080001147983 */ /* 0x000ee20000300a00 */
[----:B-1----:R-:W-:-:S03]  /*18fe0*/  IADD3 R16, P1, PT, R22, R80, RZ ;  /* 0x0000005016107210 */ /* 0x002fc60007f3e0ff */
[----:B------:R1:W-:Y:S01]  /*18ff0*/  STL.64 [R1+0xbc8], R18 ;  /* 0x000bc81201007387 */ /* 0x0003e20000100a00 */
[----:B------:R-:W-:Y:S01]  /*19000*/  IADD3 R10, P3, PT, R14, R80, RZ ;  /* 0x000000500e0a7210 */ /* 0x000fe20007f7e0ff */
[----:B------:R-:W-:-:S03]  /*19010*/  IMAD.X R17, R23, 0x1, R3, P1 ;  /* 0x0000000117117824 */ /* 0x000fc600008e0603 */
[----:B------:R-:W-:Y:S01]  /*19020*/  IADD3.X R11, PT, PT, R15, R3, RZ, P3, !PT ;  /* 0x000000030f0b7210 */ /* 0x000fe20001ffe4ff */
[----:B-1----:R-:W4:Y:S04]  /*19030*/  LDL.LU.64 R18, [R1+0xa18] ;  /* 0x000a180001127983 */ /* 0x002f280000300a00 */
[----:B------:R1:W-:Y:S04]  /*19040*/  STL.64 [R1+0xc40], R16 ;  /* 0x000c401001007387 */ /* 0x0003e80000100a00 */
[----:B-1----:R-:W4:Y:S04]  /*19050*/  LDL.LU.64 R16, [R1+0xa00] ;  /* 0x000a000001107983 */ /* 0x002f280000300a00 */
[----:B------:R-:W4:Y:S01]  /*19060*/  LDL.LU.64 R14, [R1+0x9f8] ;  /* 0x0009f800010e7983 */ /* 0x000f220000300a00 */
[----:B------:R-:W-:-:S02]  /*19070*/  IADD3 R6, P4, PT, R8, R80, RZ ;  /* 0x0000005008067210 */ /* 0x000fc40007f9e0ff */
[-C--:B------:R-:W-:Y:S01]  /*19080*/  IADD3 R22, P0, PT, R202, R80.reuse, RZ ;  /* 0x00000050ca167210 */ /* 0x080fe20007f1e0ff */
[----:B------:R1:W-:Y:S01]  /*19090*/  STL.64 [R1+0xcc0], R10 ;  /* 0x000cc00a01007387 */ /* 0x0003e20000100a00 */
[----:B------:R-:W-:Y:S01]  /*190a0*/  IADD3 R8, P3, PT, R90, R80, RZ ;  /* 0x000000505a087210 */ /* 0x000fe20007f7e0ff */
[--C-:B------:R-:W-:Y:S01]  /*190b0*/  IMAD.X R7, R9, 0x1, R3.reuse, P4 ;  /* 0x0000000109077824 */ /* 0x100fe200020e0603 */
[----:B------:R-:W-:Y:S01]  /*190c0*/  MOV R34, R26 ;  /* 0x0000001a00227202 */ /* 0x000fe20000000f00 */
[----:B------:R-:W-:Y:S01]  /*190d0*/  IMAD.X R23, R203, 0x1, R3, P0 ;  /* 0x00000001cb177824 */ /* 0x000fe200000e0603 */
[----:B------:R-:W-:Y:S01]  /*190e0*/  SHF.R.S32.HI R0, RZ, 0x1f, R2 ;  /* 0x0000001fff007819 */ /* 0x000fe20000011402 */
[----:B------:R-:W-:Y:S01]  /*190f0*/  IMAD.MOV.U32 R35, RZ, RZ, R27 ;  /* 0x000000ffff237224 */ /* 0x000fe200078e001b */
[----:B------:R1:W-:Y:S01]  /*19100*/  STL.64 [R1+0xd48], R6 ;  /* 0x000d480601007387 */ /* 0x0003e20000100a00 */
[----:B------:R-:W2:Y:S01]  /*19110*/  LDC R202, c[0x0][0x3a0] ;  /* 0x0000e800ffca7b82 */ /* 0x000ea20000000800 */
[----:B-1----:R-:W-:-:S02]  /*19120*/  IADD3 R10, P1, PT, R196, R80, RZ ;  /* 0x00000050c40a7210 */ /* 0x002fc40007f3e0ff */
[----:B------:R-:W-:Y:S02]  /*19130*/  IADD3.X R9, PT, PT, R91, R3, RZ, P3, !PT ;  /* 0x000000035b097210 */ /* 0x000fe40001ffe4ff */
[C---:B------:R-:W-:Y:S01]  /*19140*/  SHF.L.U64.HI R0, R2.reuse, 0x2, R0 ;  /* 0x0000000202007819 */ /* 0x040fe20000010200 */
[----:B------:R-:W-:Y:S02]  /*19150*/  IMAD.X R11, R197, 0x1, R3, P1 ;  /* 0x00000001c50b7824 */ /* 0x000fe400008e0603 */
[----:B------:R-:W1:Y:S01]  /*19160*/  LDC R203, c[0x0][0x3a0] ;  /* 0x0000e800ffcb7b82 */ /* 0x000e620000000800 */
[----:B------:R-:W4:Y:S04]  /*19170*/  LDL.LU.64 R6, [R1+0x9f0] ;  /* 0x0009f00001067983 */ /* 0x000f280000300a00 */
[----:B------:R-:W4:Y:S01]  /*19180*/  LDL.LU.64 R28, [R1+0x9e8] ;  /* 0x0009e800011c7983 */ /* 0x000f220000300a00 */
[----:B------:R-:W-:Y:S01]  /*19190*/  IMAD.SHL.U32 R2, R2, 0x4, RZ ;  /* 0x0000000402027824 */ /* 0x000fe200078e00ff */
[-C--:B------:R-:W-:Y:S01]  /*191a0*/  IADD3 R30, P3, PT, R32, R80.reuse, RZ ;  /* 0x00000050201e7210 */ /* 0x080fe20007f7e0ff */
[----:B------:R-:W1:Y:S01]  /*191b0*/  LDC R196, c[0x0][0x3a0] ;  /* 0x0000e800ffc47b82 */ /* 0x000e620000000800 */
[----:B------:R1:W-:Y:S04]  /*191c0*/  STL.64 [R1+0xdc8], R22 ;  /* 0x000dc81601007387 */ /* 0x0003e80000100a00 */
[----:B------:R-:W4:Y:S03]  /*191d0*/  LDL.LU.64 R26, [R1+0x9e0] ;  /* 0x0009e000011a7983 */ /* 0x000f260000300a00 */
[----:B------:R-:W2:Y:S01]  /*191e0*/  LDC R197, c[0x0][0x3a0] ;  /* 0x0000e800ffc57b82 */ /* 0x000ea20000000800 */
[----:B------:R1:W-:Y:S04]  /*191f0*/  STL.64 [R1+0xe50], R10 ;  /* 0x000e500a01007387 */ /* 0x0003e80000100a00 */
[----:B------:R1:W-:Y:S02]  /*19200*/  STL.64 [R1+0xed8], R8 ;  /* 0x000ed80801007387 */ /* 0x0003e40000100a00 */
[----:B-1----:R-:W-:-:S02]  /*19210*/  IADD3 R22, P1, PT, R34, R80, RZ ;  /* 0x0000005022167210 */ /* 0x002fc40007f3e0ff */
[----:B------:R-:W-:Y:S01]  /*19220*/  IADD3 R10, P0, PT, R24, R80, RZ ;  /* 0x00000050180a7210 */ /* 0x000fe20007f1e0ff */
[----:B------:R-:W4:Y:S04]  /*19230*/  LDL.LU.64 R8, [R1+0x9d8] ;  /* 0x0009d80001087983 */ /* 0x000f280000300a00 */
[--C-:B------:R-:W-:Y:S02]  /*19240*/  IMAD.X R11, R25, 0x1, R3.reuse, P0 ;  /* 0x00000001190b7824 */ /* 0x100fe400000e0603 */
[----:B------:R-:W4:Y:S01]  /*19250*/  LDL.LU.64 R24, [R1+0x9d0] ;  /* 0x0009d00001187983 */ /* 0x000f220000300a00 */
[----:B------:R-:W-:Y:S01]  /*19260*/  IMAD.X R23, R35, 0x1, R3, P1 ;  /* 0x0000000123177824 */ /* 0x000fe200008e0603 */
[----:B------:R-:W-:Y:S02]  /*19270*/  IADD3.X R31, PT, PT, R33, R3, RZ, P3, !PT ;  /* 0x00000003211f7210 */ /* 0x000fe40001ffe4ff */
[----:B------:R1:W-:Y:S04]  /*19280*/  STL.64 [R1+0xf60], R10 ;  /* 0x000f600a01007387 */ /* 0x0003e80000100a00 */
[----:B-1----:R-:W4:Y:S04]  /*19290*/  LDL.LU.64 R10, [R1+0x9c8] ;  /* 0x0009c800010a7983 */ /* 0x002f280000300a00 */
[----:B------:R1:W-:Y:S04]  /*192a0*/  STL.64 [R1+0xfe0], R22 ;  /* 0x000fe01601007387 */ /* 0x0003e80000100a00 */
[----:B-1----:R-:W4:Y:S04]  /*192b0*/  LDL.LU.64 R22, [R1+0x9c0] ;  /* 0x0009c00001167983 */ /* 0x002f280000300a00 */
[----:B------:R1:W-:Y:S01]  /*192c0*/  STL.64 [R1+0x1058], R30 ;  /* 0x0010581e01007387 */ /* 0x0003e20000100a00 */
[----:B--2---:R-:W-:-:S05]  /*192d0*/  IADD3 R68, P0, PT, R12, R2, RZ ;  /* 0x000000020c447210 */ /* 0x004fca0007f1e0ff */
[----:B------:R-:W-:Y:S02]  /*192e0*/  IMAD.X R69, R13, 0x1, R0, P0 ;  /* 0x000000010d457824 */ /* 0x000fe400000e0600 */
[----:B------:R-:W2:Y:S04]  /*192f0*/  LDL.LU.64 R12, [R1+0x9b8] ;  /* 0x0009b800010c7983 */ /* 0x000ea80000300a00 */
[----:B------:R-:W2:Y:S01]  /*19300*/  LDL.LU.64 R32, [R1+0x9b0] ;  /* 0x0009b00001207983 */ /* 0x000ea20000300a00 */
[----:B---3--:R-:W-:-:S05]  /*19310*/  IADD3 R70, P1, PT, R20, R2, RZ ;  /* 0x0000000214467210 */ /* 0x008fca0007f3e0ff */
[----:B------:R-:W-:Y:S02]  /*19320*/  IMAD.X R71, R21, 0x1, R0, P1 ;  /* 0x0000000115477824 */ /* 0x000fe400008e0600 */
[----:B------:R-:W3:Y:S01]  /*19330*/  LDL.LU.64 R20, [R1+0x9a8] ;  /* 0x0009a80001147983 */ /* 0x000ee20000300a00 */
[----:B----4-:R-:W-:-:S05]  /*19340*/  IADD3 R72, P3, PT, R18, R2, RZ ;  /* 0x0000000212487210 */ /* 0x010fca0007f7e0ff */
[--C-:B------:R-:W-:Y:S02]  /*19350*/  IMAD.X R73, R19, 0x1, R0.reuse, P3 ;  /* 0x0000000113497824 */ /* 0x100fe400018e0600 */
[----:B------:R-:W4:Y:S01]  /*19360*/  LDL.LU.64 R18, [R1+0x9a0] ;  /* 0x0009a00001127983 */ /* 0x000f220000300a00 */
[-C--:B------:R-:W-:Y:S02]  /*19370*/  IADD3 R74, P0, PT, R16, R2.reuse, RZ ;  /* 0x00000002104a7210 */ /* 0x080fe40007f1e0ff */
[----:B------:R-:W-:Y:S02]  /*19380*/  IADD3 R76, P1, PT, R14, R2, RZ ;  /* 0x000000020e4c7210 */ /* 0x000fe40007f3e0ff */
[----:B------:R-:W-:Y:S02]  /*19390*/  IADD3.X R75, PT, PT, R17, R0, RZ, P0, !PT ;  /* 0x00000000114b7210 */ /* 0x000fe400007fe4ff */
[----:B------:R-:W4:Y:S01]  /*193a0*/  LDL.LU.64 R16, [R1+0x998] ;  /* 0x0009980001107983 */ /* 0x000f220000300a00 */
[----:B------:R-:W-:-:S03]  /*193b0*/  IMAD.X R77, R15, 0x1, R0, P1 ;  /* 0x000000010f4d7824 */ /* 0x000fc600008e0600 */
[----:B------:R-:W4:Y:S01]  /*193c0*/  LDL.LU.64 R14, [R1+0x990] ;  /* 0x00099000010e7983 */ /* 0x000f220000300a00 */
[----:B------:R-:W-:-:S05]  /*193d0*/  IADD3 R78, P0, PT, R6, R2, RZ ;  /* 0x00000002064e7210 */ /* 0x000fca0007f1e0ff */
[----:B------:R-:W-:Y:S02]  /*193e0*/  IMAD.X R79, R7, 0x1, R0, P0 ;  /* 0x00000001074f7824 */ /* 0x000fe400000e0600 */
[----:B------:R-:W4:Y:S01]  /*193f0*/  LDL.LU.64 R6, [R1+0x988] ;  /* 0x0009880001067983 */ /* 0x000f220000300a00 */
[----:B------:R-:W-:-:S03]  /*19400*/  IADD3 R90, P3, PT, R28, R2, RZ ;  /* 0x000000021c5a7210 */ /* 0x000fc60007f7e0ff */
[----:B-1----:R-:W4:Y:S01]  /*19410*/  LDL.LU.64 R30, [R1+0x980] ;  /* 0x00098000011e7983 */ /* 0x002f220000300a00 */
[----:B------:R-:W-:-:S04]  /*19420*/  IADD3 R96, P1, PT, R26, R2, RZ ;  /* 0x000000021a607210 */ /* 0x000fc80007f3e0ff */
[----:B------:R-:W-:Y:S01]  /*19430*/  IADD3.X R97, PT, PT, R27, R0, RZ, P1, !PT ;  /* 0x000000001b617210 */ /* 0x000fe20000ffe4ff */
[----:B------:R-:W-:Y:S01]  /*19440*/  IMAD.X R91, R29, 0x1, R0, P3 ;  /* 0x000000011d5b7824 */ /* 0x000fe200018e0600 */
[-C--:B------:R-:W-:Y:S02]  /*19450*/  IADD3 R98, P0, PT, R8, R2.reuse, RZ ;  /* 0x0000000208627210 */ /* 0x080fe40007f1e0ff */
[----:B------:R-:W-:-:S03]  /*19460*/  IADD3 R100, P1, PT, R24, R2, RZ ;  /* 0x0000000218647210 */ /* 0x000fc60007f3e0ff */
[--C-:B------:R-:W-:Y:S02]  /*19470*/  IMAD.X R99, R9, 0x1, R0.reuse, P0 ;  /* 0x0000000109637824 */ /* 0x100fe400000e0600 */
[----:B------:R-:W4:Y:S01]  /*19480*/  LDL.LU.64 R8, [R1+0x978] ;  /* 0x0009780001087983 */ /* 0x000f220000300a00 */
[----:B------:R-:W-:-:S03]  /*19490*/  IMAD.X R101, R25, 0x1, R0, P1 ;  /* 0x0000000119657824 */ /* 0x000fc600008e0600 */
[----:B------:R-:W4:Y:S04]  /*194a0*/  LDL.LU.64 R24, [R1+0x970] ;  /* 0x0009700001187983 */ /* 0x000f280000300a00 */
[----:B------:R-:W4:Y:S01]  /*194b0*/  LDL.LU.64 R28, [R1+0x968] ;  /* 0x00096800011c7983 */ /* 0x000f220000300a00 */
[----:B------:R-:W-:-:S05]  /*194c0*/  IADD3 R102, P3, PT, R10, R2, RZ ;  /* 0x000000020a667210 */ /* 0x000fca0007f7e0ff */
[----:B------:R-:W-:Y:S02]  /*194d0*/  IMAD.X R103, R11, 0x1, R0, P3 ;  /* 0x000000010b677824 */ /* 0x000fe400018e0600 */
[----:B------:R-:W4:Y:S01]  /*194e0*/  LDL.LU.64 R10, [R1+0x960] ;  /* 0x00096000010a7983 */ /* 0x000f220000300a00 */
[----:B------:R-:W-:-:S04]  /*194f0*/  IADD3 R104, P0, PT, R22, R2, RZ ;  /* 0x0000000216687210 */ /* 0x000fc80007f1e0ff */
[----:B------:R-:W-:Y:S02]  /*19500*/  IADD3.X R105, PT, PT, R23, R0, RZ, P0, !PT ;  /* 0x0000000017697210 */ /* 0x000fe400007fe4ff */
[----:B--2---:R-:W-:-:S05]  /*19510*/  IADD3 R106, P1, PT, R12, R2, RZ ;  /* 0x000000020c6a7210 */ /* 0x004fca0007f3e0ff */
[----:B------:R-:W-:Y:S02]  /*19520*/  IMAD.X R107, R13, 0x1, R0, P1 ;  /* 0x000000010d6b7824 */ /* 0x000fe400008e0600 */
[----:B------:R-:W2:Y:S04]  /*19530*/  LDL.LU.64 R12, [R1+0x958] ;  /* 0x00095800010c7983 */ /* 0x000ea80000300a00 */
[----:B------:R-:W2:Y:S04]  /*19540*/  LDL.LU.64 R22, [R1+0x950] ;  /* 0x0009500001167983 */ /* 0x000ea80000300a00 */
[----:B------:R-:W2:Y:S01]  /*19550*/  LDL.LU.64 R26, [R1+0x948] ;  /* 0x00094800011a7983 */ /* 0x000ea20000300a00 */
[----:B---3--:R-:W-:-:S05]  /*19560*/  IADD3 R110, P3, PT, R20, R2, RZ ;  /* 0x00000002146e7210 */ /* 0x008fca0007f7e0ff */
[----:B------:R-:W-:Y:S02]  /*19570*/  IMAD.X R111, R21, 0x1, R0, P3 ;  /* 0x00000001156f7824 */ /* 0x000fe400018e0600 */
[----:B------:R-:W3:Y:S01]  /*19580*/  LDL.LU.64 R20, [R1+0x940] ;  /* 0x0009400001147983 */ /* 0x000ee20000300a00 */
[----:B------:R-:W-:-:S05]  /*19590*/  IADD3 R108, P0, PT, R32, R2, RZ ;  /* 0x00000002206c7210 */ /* 0x000fca0007f1e0ff */
[----:B------:R-:W-:Y:S01]  /*195a0*/  IMAD.X R109, R33, 0x1, R0, P0 ;  /* 0x00000001216d7824 */ /* 0x000fe200000e0600 */
[----:B----4-:R-:W-:-:S04]  /*195b0*/  IADD3 R112, P1, PT, R18, R2, RZ ;  /* 0x0000000212707210 */ /* 0x010fc80007f3e0ff */
[----:B------:R-:W-:Y:S02]  /*195c0*/  IADD3.X R113, PT, PT, R19, R0, RZ, P1, !PT ;  /* 0x0000000013717210 */ /* 0x000fe40000ffe4ff */
[----:B------:R-:W4:Y:S01]  /*195d0*/  LDL.LU.64 R18, [R1+0x938] ;  /* 0x0009380001127983 */ /* 0x000f220000300a00 */
[-C--:B------:R-:W-:Y:S02]  /*195e0*/  IADD3 R114, P0, PT, R16, R2.reuse, RZ ;  /* 0x0000000210727210 */ /* 0x080fe40007f1e0ff */
[----:B------:R-:W-:-:S03]  /*195f0*/  IADD3 R146, P1, PT, R14, R2, RZ ;  /* 0x000000020e927210 */ /* 0x000fc60007f3e0ff */
[--C-:B------:R-:W-:Y:S02]  /*19600*/  IMAD.X R115, R17, 0x1, R0.reuse, P0 ;  /* 0x0000000111737824 */ /* 0x100fe400000e0600 */
[----:B------:R-:W4:Y:S01]  /*19610*/  LDL.LU.64 R16, [R1+0x930] ;  /* 0x0009300001107983 */ /* 0x000f220000300a00 */
[----:B------:R-:W-:-:S03]  /*19620*/  IMAD.X R147, R15, 0x1, R0, P1 ;  /* 0x000000010f937824 */ /* 0x000fc600008e0600 */
[----:B------:R-:W4:Y:S01]  /*19630*/  LDL.LU.64 R14, [R1+0x928] ;  /* 0x00092800010e7983 */ /* 0x000f220000300a00 */
[-C--:B------:R-:W-:Y:S02]  /*19640*/  IADD3 R150, P3, PT, R6, R2.reuse, RZ ;  /* 0x0000000206967210 */ /* 0x080fe40007f7e0ff */
[----:B------:R-:W-:-:S03]  /*19650*/  IADD3 R154, P0, PT, R30, R2, RZ ;  /* 0x000000021e9a7210 */ /* 0x000fc60007f1e0ff */
[----:B------:R-:W-:Y:S02]  /*19660*/  IMAD.X R151, R7, 0x1, R0, P3 ;  /* 0x0000000107977824 */ /* 0x000fe400018e0600 */
[----:B------:R-:W4:Y:S01]  /*19670*/  LDL.LU.64 R6, [R1+0x920] ;  /* 0x0009200001067983 */ /* 0x000f220000300a00 */
[----:B------:R-:W-:Y:S02]  /*19680*/  IADD3.X R155, PT, PT, R31, R0, RZ, P0, !PT ;  /* 0x000000001f9b7210 */ /* 0x000fe400007fe4ff */
[-C--:B------:R-:W-:Y:S02]  /*19690*/  IADD3 R158, P1, PT, R8, R2.reuse, RZ ;  /* 0x00000002089e7210 */ /* 0x080fe40007f3e0ff */
[----:B------:R-:W-:-:S03]  /*196a0*/  IADD3 R162, P0, PT, R24, R2, RZ ;  /* 0x0000000218a27210 */ /* 0x000fc60007f1e0ff */
[--C-:B------:R-:W-:Y:S02]  /*196b0*/  IMAD.X R159, R9, 0x1, R0.reuse, P1 ;  /* 0x00000001099f7824 */ /* 0x100fe400008e0600 */
[----:B------:R-:W4:Y:S01]  /*196c0*/  LDL.LU.64 R8, [R1+0x918] ;  /* 0x0009180001087983 */ /* 0x000f220000300a00 */
[----:B------:R-:W-:-:S03]  /*196d0*/  IMAD.X R163, R25, 0x1, R0, P0 ;  /* 0x0000000119a37824 */ /* 0x000fc600000e0600 */
[----:B------:R-:W4:Y:S04]  /*196e0*/  LDL.LU.64 R36, [R1+0x910] ;  /* 0x0009100001247983 */ /* 0x000f280000300a00 */
[----:B------:R-:W4:Y:S01]  /*196f0*/  LDL.LU.64 R24, [R1+0x908] ;  /* 0x0009080001187983 */ /* 0x000f220000300a00 */
[----:B------:R-:W-:-:S04]  /*19700*/  IADD3 R170, P1, PT, R10, R2, RZ ;  /* 0x000000020aaa7210 */ /* 0x000fc80007f3e0ff */
[----:B------:R-:W-:Y:S02]  /*19710*/  IADD3.X R171, PT, PT, R11, R0, RZ, P1, !PT ;  /* 0x000000000bab7210 */ /* 0x000fe40000ffe4ff */
[----:B------:R-:W4:Y:S01]  /*19720*/  LDL.LU.64 R10, [R1+0x900] ;  /* 0x00090000010a7983 */ /* 0x000f220000300a00 */
[----:B------:R-:W-:-:S05]  /*19730*/  IADD3 R166, P3, PT, R28, R2, RZ ;  /* 0x000000021ca67210 */ /* 0x000fca0007f7e0ff */
[----:B------:R-:W-:Y:S01]  /*19740*/  IMAD.X R167, R29, 0x1, R0, P3 ;  /* 0x000000011da77824 */ /* 0x000fe200018e0600 */
[----:B--2---:R-:W-:-:S05]  /*19750*/  IADD3 R174, P0, PT, R12, R2, RZ ;  /* 0x000000020cae7210 */ /* 0x004fca0007f1e0ff */
[----:B------:R-:W-:Y:S02]  /*19760*/  IMAD.X R175, R13, 0x1, R0, P0 ;  /* 0x000000010daf7824 */ /* 0x000fe400000e0600 */
[----:B------:R-:W2:Y:S01]  /*19770*/  LDL.LU.64 R12, [R1+0x8f8] ;  /* 0x0008f800010c7983 */ /* 0x000ea20000300a00 */
[----:B------:R-:W-:-:S03]  /*19780*/  IADD3 R178, P1, PT, R22, R2, RZ ;  /* 0x0000000216b27210 */ /* 0x000fc60007f3e0ff */
[----:B------:R-:W2:Y:S02]  /*19790*/  LDL.LU.64 R30, [R1+0x8f0] ;  /* 0x0008f000011e7983 */ /* 0x000ea40000300a00 */
[----:B------:R-:W-:Y:S02]  /*197a0*/  IMAD.X R179, R23, 0x1, R0, P1 ;  /* 0x0000000117b37824 */ /* 0x000fe400008e0600 */
[----:B------:R-:W2:Y:S01]  /*197b0*/  LDL.LU.64 R22, [R1+0x8e8] ;  /* 0x0008e80001167983 */ /* 0x000ea20000300a00 */
[----:B---3--:R-:W-:-:S03]  /*197c0*/  IADD3 R186, P0, PT, R20, R2, RZ ;  /* 0x0000000214ba7210 */ /* 0x008fc60007f1e0ff */
[----:B------:R-:W3:Y:S01]  /*197d0*/  LDL.LU.64 R28, [R1+0x8e0] ;  /* 0x0008e000011c7983 */ /* 0x000ee20000300a00 */
[----:B------:R-:W-:-:S03]  /*197e0*/  IADD3.X R187, PT, PT, R21, R0, RZ, P0, !PT ;  /* 0x0000000015bb7210 */ /* 0x000fc600007fe4ff */
[----:B------:R-:W3:Y:S01]  /*197f0*/  LDL.LU.64 R20, [R1+0x8d8] ;  /* 0x0008d80001147983 */ /* 0x000ee20000300a00 */
[----:B------:R-:W-:-:S03]  /*19800*/  IADD3 R182, P3, PT, R26, R2, RZ ;  /* 0x000000021ab67210 */ /* 0x000fc60007f7e0ff */
[----:B------:R-:W3:Y:S02]  /*19810*/  LDL.LU.64 R34, [R1+0x8d0] ;  /* 0x0008d00001227983 */ /* 0x000ee40000300a00 */
[----:B------:R-:W-:Y:S02]  /*19820*/  IMAD.X R183, R27, 0x1, R0, P3 ;  /* 0x000000011bb77824 */ /* 0x000fe400018e0600 */
[----:B------:R-:W3:Y:S01]  /*19830*/  LDL.LU.64 R26, [R1+0x8c8] ;  /* 0x0008c800011a7983 */ /* 0x000ee20000300a00 */
[----:B----4-:R-:W-:-:S05]  /*19840*/  IADD3 R190, P1, PT, R18, R2, RZ ;  /* 0x0000000212be7210 */ /* 0x010fca0007f3e0ff */
[----:B------:R-:W-:Y:S02]  /*19850*/  IMAD.X R191, R19, 0x1, R0, P1 ;  /* 0x0000000113bf7824 */ /* 0x000fe400008e0600 */
[----:B------:R-:W4:Y:S01]  /*19860*/  LDL.LU.64 R18, [R1+0x8c0] ;  /* 0x0008c00001127983 */ /* 0x000f220000300a00 */
[----:B------:R-:W-:-:S05]  /*19870*/  IADD3 R206, P3, PT, R14, R2, RZ ;  /* 0x000000020ece7210 */ /* 0x000fca0007f7e0ff */
[----:B------:R-:W-:Y:S02]  /*19880*/  IMAD.X R207, R15, 0x1, R0, P3 ;  /* 0x000000010fcf7824 */ /* 0x000fe400018e0600 */
[----:B------:R-:W4:Y:S01]  /*19890*/  LDL.LU.64 R14, [R1+0x8b8] ;  /* 0x0008b800010e7983 */ /* 0x000f220000300a00 */
[----:B------:R-:W-:-:S03]  /*198a0*/  IADD3 R194, P0, PT, R16, R2, RZ ;  /* 0x0000000210c27210 */ /* 0x000fc60007f1e0ff */
[----:B------:R-:W4:Y:S02]  /*198b0*/  LDL.LU.64 R32, [R1+0x8b0] ;  /* 0x0008b00001207983 */ /* 0x000f240000300a00 */
[----:B------:R-:W-:Y:S02]  /*198c0*/  IMAD.X R195, R17, 0x1, R0, P0 ;  /* 0x0000000111c37824 */ /* 0x000fe400000e0600 */
[----:B------:R-:W4:Y:S01]  /*198d0*/  LDL.LU.64 R16, [R1+0x8a8] ;  /* 0x0008a80001107983 */ /* 0x000f220000300a00 */
[----:B------:R-:W-:-:S04]  /*198e0*/  IADD3 R210, P1, PT, R6, R2, RZ ;  /* 0x0000000206d27210 */ /* 0x000fc80007f3e0ff */
[----:B------:R-:W-:Y:S02]  /*198f0*/  IADD3.X R211, PT, PT, R7, R0, RZ, P1, !PT ;  /* 0x0000000007d37210 */ /* 0x000fe40000ffe4ff */
[-C--:B------:R-:W-:Y:S02]  /*19900*/  IADD3 R214, P0, PT, R8, R2.reuse, RZ ;  /* 0x0000000208d67210 */ /* 0x080fe40007f1e0ff */
[----:B------:R-:W-:-:S03]  /*19910*/  IADD3 R6, P3, PT, R24, R2, RZ ;  /* 0x0000000218067210 */ /* 0x000fc60007f7e0ff */
[--C-:B------:R-:W-:Y:S01]  /*19920*/  IMAD.X R215, R9, 0x1, R0.reuse, P0 ;  /* 0x0000000109d77824 */ /* 0x100fe200000e0600 */
[-C--:B------:R-:W-:Y:S01]  /*19930*/  IADD3 R218, P1, PT, R36, R2.reuse, RZ ;  /* 0x0000000224da7210 */ /* 0x080fe20007f3e0ff */
[--C-:B------:R-:W-:Y:S02]  /*19940*/  IMAD.X R7, R25, 0x1, R0.reuse, P3 ;  /* 0x0000000119077824 */ /* 0x100fe400018e0600 */
[----:B------:R-:W4:Y:S02]  /*19950*/  LDL.LU.64 R24, [R1+0x8a0] ;  /* 0x0008a00001187983 */ /* 0x000f240000300a00 */
[----:B------:R-:W-:Y:S01]  /*19960*/  IMAD.X R219, R37, 0x1, R0, P1 ;  /* 0x0000000125db7824 */ /* 0x000fe200008e0600 */
[----:B------:R-:W-:Y:S01]  /*19970*/  IADD3 R8, P0, PT, R10, R2, RZ ;  /* 0x000000020a087210 */ /* 0x000fe20007f1e0ff */
[----:B------:R2:W-:Y:S03]  /*19980*/  STL.64 [R1+0x180], R6 ;  /* 0x0001800601007387 */ /* 0x0005e60000100a00 */
[----:B------:R-:W-:-:S05]  /*19990*/  IADD3.X R9, PT, PT, R11, R0, RZ, P0, !PT ;  /* 0x000000000b097210 */ /* 0x000fca00007fe4ff */
[----:B------:R1:W-:Y:S01]  /*199a0*/  STL.64 [R1+0x190], R8 ;  /* 0x0001900801007387 */ /* 0x0003e20000100a00 */
[-C--:B--2---:R-:W-:Y:S02]  /*199b0*/  IADD3 R6, P1, PT, R12, R2.reuse, RZ ;  /* 0x000000020c067210 */ /* 0x084fe40007f3e0ff */
[----:B------:R-:W-:-:S03]  /*199c0*/  IADD3 R10, P0, PT, R30, R2, RZ ;  /* 0x000000021e0a7210 */ /* 0x000fc60007f1e0ff */
[--C-:B------:R-:W-:Y:S02]  /*199d0*/  IMAD.X R7, R13, 0x1, R0.reuse, P1 ;  /* 0x000000010d077824 */ /* 0x100fe400008e0600 */
[----:B------:R-:W2:Y:S01]  /*199e0*/  LDL.LU.64 R12, [R1+0x898] ;  /* 0x00089800010c7983 */ /* 0x000ea20000300a00 */
[----:B-1----:R-:W-:Y:S01]  /*199f0*/  IADD3 R8, P3, PT, R22, R2, RZ ;  /* 0x0000000216087210 */ /* 0x002fe20007f7e0ff */
[--C-:B------:R-:W-:Y:S02]  /*19a00*/  IMAD.X R11, R31, 0x1, R0.reuse, P0 ;  /* 0x000000011f0b7824 */ /* 0x100fe400000e0600 */
[----:B------:R3:W-:Y:S04]  /*19a10*/  STL.64 [R1+0x1a0], R6 ;  /* 0x0001a00601007387 */ /* 0x0007e80000100a00 */
[----:B------:R-:W2:Y:S01]  /*19a20*/  LDL.LU.64 R30, [R1+0x890] ;  /* 0x00089000011e7983 */ /* 0x000ea20000300a00 */
[----:B------:R-:W-:-:S03]  /*19a30*/  IMAD.X R9, R23, 0x1, R0, P3 ;  /* 0x0000000117097824 */ /* 0x000fc600018e0600 */
[----:B------:R1:W-:Y:S01]  /*19a40*/  STL.64 [R1+0x1b0], R10 ;  /* 0x0001b00a01007387 */ /* 0x0003e20000100a00 */
[----:B---3--:R-:W-:-:S03]  /*19a50*/  IADD3 R6, P1, PT, R28, R2, RZ ;  /* 0x000000021c067210 */ /* 0x008fc60007f3e0ff */
[----:B-1----:R-:W3:Y:S01]  /*19a60*/  LDL.LU.64 R10, [R1+0x888] ;  /* 0x00088800010a7983 */ /* 0x002ee20000300a00 */
[----:B------:R-:W-:-:S03]  /*19a70*/  IADD3.X R7, PT, PT, R29, R0, RZ, P1, !PT ;  /* 0x000000001d077210 */ /* 0x000fc60000ffe4ff */
[----:B------:R-:W3:Y:S04]  /*19a80*/  LDL.LU.64 R22, [R1+0x880] ;  /* 0x0008800001167983 */ /* 0x000ee80000300a00 */
[----:B------:R1:W-:Y:S04]  /*19a90*/  STL.64 [R1+0x1c0], R8 ;  /* 0x0001c00801007387 */ /* 0x0003e80000100a00 */
[----:B------:R1:W-:Y:S02]  /*19aa0*/  STL.64 [R1+0x1d0], R6 ;  /* 0x0001d00601007387 */ /* 0x0003e40000100a00 */
[----:B-1----:R-:W-:-:S05]  /*19ab0*/  IADD3 R8, P0, PT, R20, R2, RZ ;  /* 0x0000000214087210 */ /* 0x002fca0007f1e0ff */
[----:B------:R-:W-:Y:S02]  /*19ac0*/  IMAD.X R9, R21, 0x1, R0, P0 ;  /* 0x0000000115097824 */ /* 0x000fe400000e0600 */
[----:B------:R-:W3:Y:S01]  /*19ad0*/  LDL.LU.64 R20, [R1+0x878] ;  /* 0x0008780001147983 */ /* 0x000ee20000300a00 */
[-C--:B------:R-:W-:Y:S02]  /*19ae0*/  IADD3 R28, P1, PT, R34, R2.reuse, RZ ;  /* 0x00000002221c7210 */ /* 0x080fe40007f3e0ff */
[----:B------:R-:W-:-:S03]  /*19af0*/  IADD3 R6, P3, PT, R26, R2, RZ ;  /* 0x000000021a067210 */ /* 0x000fc60007f7e0ff */
[--C-:B------:R-:W-:Y:S01]  /*19b00*/  IMAD.X R29, R35, 0x1, R0.reuse, P1 ;  /* 0x00000001231d7824 */ /* 0x100fe200008e0600 */
[----:B------:R4:W-:Y:S01]  /*19b10*/  STL.64 [R1+0x1e0], R8 ;  /* 0x0001e00801007387 */ /* 0x0009e20000100a00 */
[----:B------:R-:W-:-:S03]  /*19b20*/  IMAD.X R7, R27, 0x1, R0, P3 ;  /* 0x000000011b077824 */ /* 0x000fc600018e0600 */
[----:B------:R-:W3:Y:S04]  /*19b30*/  LDL.LU.64 R38, [R1+0x870] ;  /* 0x0008700001267983 */ /* 0x000ee80000300a00 */
[----:B------:R1:W-:Y:S01]  /*19b40*/  STL.64 [R1+0x1f0], R28 ;  /* 0x0001f01c01007387 */ /* 0x0003e20000100a00 */
[----:B----4-:R-:W-:-:S03]  /*19b50*/  IADD3 R8, P0, PT, R18, R2, RZ ;  /* 0x0000000212087210 */ /* 0x010fc60007f1e0ff */
[----:B-1----:R-:W4:Y:S01]  /*19b60*/  LDL.LU.64 R28, [R1+0x868] ;  /* 0x00086800011c7983 */ /* 0x002f220000300a00 */
[----:B------:R-:W-:-:S03]  /*19b70*/  IADD3.X R9, PT, PT, R19, R0, RZ, P0, !PT ;  /* 0x0000000013097210 */ /* 0x000fc600007fe4ff */
[----:B------:R1:W-:Y:S04]  /*19b80*/  STL.64 [R1+0x208], R6 ;  /* 0x0002080601007387 */ /* 0x0003e80000100a00 */
[----:B------:R-:W4:Y:S01]  /*19b90*/  LDL.LU.64 R18, [R1+0x860] ;  /* 0x0008600001127983 */ /* 0x000f220000300a00 */
[----:B-1----:R-:W-:-:S03]  /*19ba0*/  IADD3 R6, P1, PT, R14, R2, RZ ;  /* 0x000000020e067210 */ /* 0x002fc60007f3e0ff */
[----:B------:R1:W-:Y:S02]  /*19bb0*/  STL.64 [R1+0x218], R8 ;  /* 0x0002180801007387 */ /* 0x0003e40000100a00 */
[----:B------:R-:W-:Y:S02]  /*19bc0*/  IMAD.X R7, R15, 0x1, R0, P1 ;  /* 0x000000010f077824 */ /* 0x000fe400008e0600 */
[----:B------:R-:W4:Y:S01]  /*19bd0*/  LDL.LU.64 R14, [R1+0x858] ;  /* 0x00085800010e7983 */ /* 0x000f220000300a00 */
[-C--:B------:R-:W-:Y:S02]  /*19be0*/  IADD3 R26, P0, PT, R32, R2.reuse, RZ ;  /* 0x00000002201a7210 */ /* 0x080fe40007f1e0ff */
[----:B-1----:R-:W-:-:S03]  /*19bf0*/  IADD3 R8, P3, PT, R16, R2, RZ ;  /* 0x0000000210087210 */ /* 0x002fc60007f7e0ff */
[--C-:B------:R-:W-:Y:S01]  /*19c00*/  IMAD.X R27, R33, 0x1, R0.reuse, P0 ;  /* 0x00000001211b7824 */ /* 0x100fe200000e0600 */
[----:B------:R1:W-:Y:S01]  /*19c10*/  STL.64 [R1+0x228], R6 ;  /* 0x0002280601007387 */ /* 0x0003e20000100a00 */
[----:B------:R-:W-:-:S03]  /*19c20*/  IMAD.X R9, R17, 0x1, R0, P3 ;  /* 0x0000000111097824 */ /* 0x000fc600018e0600 */
[----:B------:R-:W4:Y:S04]  /*19c30*/  LDL.LU.64 R32, [R1+0x850] ;  /* 0x0008500001207983 */ /* 0x000f280000300a00 */
[----:B------:R1:W-:Y:S02]  /*19c40*/  STL.64 [R1+0x238], R26 ;  /* 0x0002381a01007387 */ /* 0x0003e40000100a00 */
[----:B-1----:R-:W-:Y:S02]  /*19c50*/  IADD3 R6, P1, PT, R24, R2, RZ ;  /* 0x0000000218067210 */ /* 0x002fe40007f3e0ff */
[----:B------:R-:W4:Y:S04]  /*19c60*/  LDL.LU.64 R26, [R1+0x848] ;  /* 0x00084800011a7983 */ /* 0x000f280000300a00 */
[----:B------:R-:W4:Y:S04]  /*19c70*/  LDL.LU.64 R16, [R1+0x840] ;  /* 0x0008400001107983 */ /* 0x000f280000300a00 */
[----:B------:R2:W-:Y:S01]  /*19c80*/  STL.64 [R1+0x248], R8 ;  /* 0x0002480801007387 */ /* 0x0005e20000100a00 */
[----:B------:R-:W-:-:S05]  /*19c90*/  IADD3.X R7, PT, PT, R25, R0, RZ, P1, !PT ;  /* 0x0000000019077210 */ /* 0x000fca0000ffe4ff */
[----:B------:R3:W-:Y:S01]  /*19ca0*/  STL.64 [R1+0x258], R6 ;  /* 0x0002580601007387 */ /* 0x0007e20000100a00 */
[----:B--2---:R-:W-:-:S05]  /*19cb0*/  IADD3 R8, P0, PT, R12, R2, RZ ;  /* 0x000000020c087210 */ /* 0x004fca0007f1e0ff */
[----:B------:R-:W-:Y:S02]  /*19cc0*/  IMAD.X R9, R13, 0x1, R0, P0 ;  /* 0x000000010d097824 */ /* 0x000fe400000e0600 */
[----:B------:R-:W2:Y:S01]  /*19cd0*/  LDL.LU.64 R12, [R1+0x838] ;  /* 0x00083800010c7983 */ /* 0x000ea20000300a00 */
[----:B------:R-:W-:-:S03]  /*19ce0*/  IADD3 R24, P1, PT, R30, R2, RZ ;  /* 0x000000021e187210 */ /* 0x000fc60007f3e0ff */
[----:B------:R1:W-:Y:S02]  /*19cf0*/  STL.64 [R1+0x268], R8 ;  /* 0x0002680801007387 */ /* 0x0003e40000100a00 */
[----:B------:R-:W-:Y:S02]  /*19d00*/  IMAD.X R25, R31, 0x1, R0, P1 ;  /* 0x000000011f197824 */ /* 0x000fe400008e0600 */
[----:B------:R-:W2:Y:S04]  /*19d10*/  LDL.LU.64 R34, [R1+0x830] ;  /* 0x0008300001227983 */ /* 0x000ea80000300a00 */
[----:B------:R3:W-:Y:S02]  /*19d20*/  STL.64 [R1+0x278], R24 ;  /* 0x0002781801007387 */ /* 0x0007e40000100a00 */
[----:B---3--:R-:W-:-:S05]  /*19d30*/  IADD3 R6, P3, PT, R10, R2, RZ ;  /* 0x000000020a067210 */ /* 0x008fca0007f7e0ff */
[----:B------:R-:W-:Y:S01]  /*19d40*/  IMAD.X R7, R11, 0x1, R0, P3 ;  /* 0x000000010b077824 */ /* 0x000fe200018e0600 */
[----:B-1----:R-:W-:Y:S01]  /*19d50*/  IADD3 R8, P0, PT, R22, R2, RZ ;  /* 0x0000000216087210 */ /* 0x002fe20007f1e0ff */
[----:B------:R-:W3:Y:S04]  /*19d60*/  LDL.LU.64 R24, [R1+0x828] ;  /* 0x0008280001187983 */ /* 0x000ee80000300a00 */
[----:B------:R-:W3:Y:S01]  /*19d70*/  LDL.LU.64 R10, [R1+0x820] ;  /* 0x00082000010a7983 */ /* 0x000ee20000300a00 */
[----:B------:R-:W-:-:S03]  /*19d80*/  IADD3.X R9, PT, PT, R23, R0, RZ, P0, !PT ;  /* 0x0000000017097210 */ /* 0x000fc600007fe4ff */
[----:B------:R1:W-:Y:S04]  /*19d90*/  STL.64 [R1+0x288], R6 ;  /* 0x0002880601007387 */ /* 0x0003e80000100a00 */
[----:B------:R4:W-:Y:S01]  /*19da0*/  STL.64 [R1+0x298], R8 ;  /* 0x0002980801007387 */ /* 0x0009e20000100a00 */
[----:B-1----:R-:W-:-:S05]  /*19db0*/  IADD3 R6, P1, PT, R20, R2, RZ ;  /* 0x0000000214067210 */ /* 0x002fca0007f3e0ff */
[----:B------:R-:W-:Y:S02]  /*19dc0*/  IMAD.X R7, R21, 0x1, R0, P1 ;  /* 0x0000000115077824 */ /* 0x000fe400008e0600 */
[----:B------:R-:W3:Y:S04]  /*19dd0*/  LDL.LU.64 R20, [R1+0x818] ;  /* 0x0008180001147983 */ /* 0x000ee80000300a00 */
[----:B------:R-:W3:Y:S01]  /*19de0*/  LDL.LU.64 R30, [R1+0x7e0] ;  /* 0x0007e000011e7983 */ /* 0x000ee20000300a00 */
[----:B------:R-:W-:-:S03]  /*19df0*/  IADD3 R36, P0, PT, R38, R2, RZ ;  /* 0x0000000226247210 */ /* 0x000fc60007f1e0ff */
[----:B------:R-:W3:Y:S02]  /*19e00*/  LDL.LU.64 R22, [R1+0x7d8] ;  /* 0x0007d80001167983 */ /* 0x000ee40000300a00 */
[----:B------:R-:W-:Y:S02]  /*19e10*/  IMAD.X R37, R39, 0x1, R0, P0 ;  /* 0x0000000127257824 */ /* 0x000fe400000e0600 */
[----:B------:R1:W-:Y:S01]  /*19e20*/  STL.64 [R1+0x2a8], R6 ;  /* 0x0002a80601007387 */ /* 0x0003e20000100a00 */
[----:B----4-:R-:W-:-:S05]  /*19e30*/  IADD3 R8, P3, PT, R28, R2, RZ ;  /* 0x000000021c087210 */ /* 0x010fca0007f7e0ff */
[----:B------:R-:W-:Y:S02]  /*19e40*/  IMAD.X R9, R29, 0x1, R0, P3 ;  /* 0x000000011d097824 */ /* 0x000fe400018e0600 */
[----:B------:R-:W4:Y:S01]  /*19e50*/  LDL.LU.64 R28, [R1+0x7d0] ;  /* 0x0007d000011c7983 */ /* 0x000f220000300a00 */
[----:B-1----:R-:W-:-:S03]  /*19e60*/  IADD3 R6, P1, PT, R18, R2, RZ ;  /* 0x0000000212067210 */ /* 0x002fc60007f3e0ff */
[----:B------:R-:W-:Y:S01]  /*19e70*/  STL.64 [R1+0x2b8], R36 ;  /* 0x0002b82401007387 */ /* 0x000fe20000100a00 */
[----:B------:R-:W-:-:S03]  /*19e80*/  IADD3.X R7, PT, PT, R19, R0, RZ, P1, !PT ;  /* 0x0000000013077210 */ /* 0x000fc60000ffe4ff */
[----:B------:R1:W-:Y:S04]  /*19e90*/  STL.64 [R1+0x2c8], R8 ;  /* 0x0002c80801007387 */ /* 0x0003e80000100a00 */
[----:B------:R1:W-:Y:S02]  /*19ea0*/  STL.64 [R1+0x2d8], R6 ;  /* 0x0002d80601007387 */ /* 0x0003e40000100a00 */
[----:B-1----:R-:W-:-:S05]  /*19eb0*/  IADD3 R8, P0, PT, R14, R2, RZ ;  /* 0x000000020e087210 */ /* 0x002fca0007f1e0ff */
[----:B------:R-:W-:Y:S02]  /*19ec0*/  IMAD.X R9, R15, 0x1, R0, P0 ;  /* 0x000000010f097824 */ /* 0x000fe400000e0600 */
[----:B------:R-:W4:Y:S01]  /*19ed0*/  LDL.LU.64 R14, [R1+0x7c0] ;  /* 0x0007c000010e7983 */ /* 0x000f220000300a00 */
[----:B------:R-:W-:-:S03]  /*19ee0*/  IADD3 R18, P1, PT, R32, R2, RZ ;  /* 0x0000000220127210 */ /* 0x000fc60007f3e0ff */
[----:B------:R1:W-:Y:S02]  /*19ef0*/  STL.64 [R1+0x2e8], R8 ;  /* 0x0002e80801007387 */ /* 0x0003e40000100a00 */
[----:B------:R-:W-:Y:S02]  /*19f00*/  IMAD.X R19, R33, 0x1, R0, P1 ;  /* 0x0000000121137824 */ /* 0x000fe400008e0600 */
[----:B------:R-:W4:Y:S01]  /*19f10*/  LDL.LU.64 R32, [R1+0x7b0] ;  /* 0x0007b00001207983 */ /* 0x000f220000300a00 */
[----:B------:R-:W-:-:S03]  /*19f20*/  IADD3 R6, P3, PT, R26, R2, RZ ;  /* 0x000000021a067210 */ /* 0x000fc60007f7e0ff */
[----:B------:R1:W-:Y:S02]  /*19f30*/  STL.64 [R1+0x2f8], R18 ;  /* 0x0002f81201007387 */ /* 0x0003e40000100a00 */
[----:B------:R-:W-:Y:S01]  /*19f40*/  IMAD.X R7, R27, 0x1, R0, P3 ;  /* 0x000000011b077824 */ /* 0x000fe200018e0600 */
[----:B-1----:R-:W-:Y:S01]  /*19f50*/  IADD3 R8, P0, PT, R16, R2, RZ ;  /* 0x0000000210087210 */ /* 0x002fe20007f1e0ff */
[----:B------:R-:W4:Y:S03]  /*19f60*/  LDL.LU.64 R18, [R1+0x7a8] ;  /* 0x0007a80001127983 */ /* 0x000f260000300a00 */
[----:B------:R-:W-:Y:S01]  /*19f70*/  IADD3.X R9, PT, PT, R17, R0, RZ, P0, !PT ;  /* 0x0000000011097210 */ /* 0x000fe200007fe4ff */
[----:B------:R-:W4:Y:S04]  /*19f80*/  LDL.LU.64 R26, [R1+0x7a0] ;  /* 0x0007a000011a7983 */ /* 0x000f280000300a00 */
[----:B------:R2:W-:Y:S04]  /*19f90*/  STL.64 [R1+0x308], R6 ;  /* 0x0003080601007387 */ /* 0x0005e80000100a00 */
[----:B------:R3:W-:Y:S01]  /*19fa0*/  STL.64 [R1+0x318], R8 ;  /* 0x0003180801007387 */ /* 0x0007e20000100a00 */
[----:B--2---:R-:W-:-:S05]  /*19fb0*/  IADD3 R6, P1, PT, R12, R2, RZ ;  /* 0x000000020c067210 */ /* 0x004fca0007f3e0ff */
[----:B------:R-:W-:Y:S02]  /*19fc0*/  IMAD.X R7, R13, 0x1, R0, P1 ;  /* 0x000000010d077824 */ /* 0x000fe400008e0600 */
[----:B------:R-:W2:Y:S01]  /*19fd0*/  LDL.LU.64 R12, [R1+0x790] ;  /* 0x00079000010c7983 */ /* 0x000ea20000300a00 */
[----:B------:R-:W-:-:S05]  /*19fe0*/  IADD3 R16, P0, PT, R34, R2, RZ ;  /* 0x0000000222107210 */ /* 0x000fca0007f1e0ff */
[----:B------:R-:W-:Y:S01]  /*19ff0*/  IMAD.X R17, R35, 0x1, R0, P0 ;  /* 0x0000000123117824 */ /* 0x000fe200000e0600 */
[----:B------:R1:W-:Y:S04]  /*1a000*/  STL.64 [R1+0x328], R6 ;  /* 0x0003280601007387 */ /* 0x0003e80000100a00 */
[----:B------:R-:W2:Y:S01]  /*1a010*/  LDL.LU.64 R38, [R1+0x780] ;  /* 0x0007800001267983 */ /* 0x000ea20000300a00 */
[----:B---3--:R-:W-:-:S03]  /*1a020*/  IADD3 R8, P3, PT, R24, R2, RZ ;  /* 0x0000000218087210 */ /* 0x008fc60007f7e0ff */
[----:B------:R3:W-:Y:S02]  /*1a030*/  STL.64 [R1+0x350], R16 ;  /* 0x0003501001007387 */ /* 0x0007e40000100a00 */
[----:B------:R-:W-:Y:S01]  /*1a040*/  IMAD.X R9, R25, 0x1, R0, P3 ;  /* 0x0000000119097824 */ /* 0x000fe200018e0600 */
[----:B-1----:R-:W-:Y:S01]  /*1a050*/  IADD3 R6, P1, PT, R10, R2, RZ ;  /* 0x000000020a067210 */ /* 0x002fe20007f3e0ff */
[----:B---3--:R-:W3:Y:S03]  /*1a060*/  LDL.LU.64 R16, [R1+0x778] ;  /* 0x0007780001107983 */ /* 0x008ee60000300a00 */
[----:B------:R-:W-:Y:S01]  /*1a070*/  IADD3.X R7, PT, PT, R11, R0, RZ, P1, !PT ;  /* 0x000000000b077210 */ /* 0x000fe20000ffe4ff */
[----:B------:R1:W-:Y:S04]  /*1a080*/  STL.64 [R1+0x358], R8 ;  /* 0x0003580801007387 */ /* 0x0003e80000100a00 */
[----:B------:R-:W3:Y:S01]  /*1a090*/  LDL.LU.64 R10, [R1+0x770] ;  /* 0x00077000010a7983 */ /* 0x000ee20000300a00 */
[----:B-1----:R-:W-:-:S03]  /*1a0a0*/  IADD3 R8, P0, PT, R20, R2, RZ ;  /* 0x0000000214087210 */ /* 0x002fc60007f1e0ff */
[----:B------:R1:W-:Y:S01]  /*1a0b0*/  STL.64 [R1+0x360], R6 ;  /* 0x0003600601007387 */ /* 0x0003e20000100a00 */
[-C--:B------:R-:W-:Y:S01]  /*1a0c0*/  IADD3 R24, P1, PT, R30, R2.reuse, RZ ;  /* 0x000000021e187210 */ /* 0x080fe20007f3e0ff */
[--C-:B------:R-:W-:Y:S02]  /*1a0d0*/  IMAD.X R9, R21, 0x1, R0.reuse, P0 ;  /* 0x0000000115097824 */ /* 0x100fe400000e0600 */
[----:B------:R-:W3:Y:S02]  /*1a0e0*/  LDL.LU.64 R20, [R1+0x760] ;  /* 0x0007600001147983 */ /* 0x000ee40000300a00 */
[----:B------:R-:W-:Y:S02]  /*1a0f0*/  IMAD.X R25, R31, 0x1, R0, P1 ;  /* 0x000000011f197824 */ /* 0x000fe400008e0600 */
[----:B------:R4:W-:Y:S04]  /*1a100*/  STL.64 [R1+0x368], R8 ;  /* 0x0003680801007387 */ /* 0x0009e80000100a00 */
[----:B------:R-:W3:Y:S01]  /*1a110*/  LDL.LU.64 R30, [R1+0x758] ;  /* 0x00075800011e7983 */ /* 0x000ee20000300a00 */
[----:B-1----:R-:W-:-:S03]  /*1a120*/  IADD3 R6, P3, PT, R22, R2, RZ ;  /* 0x0000000216067210 */ /* 0x002fc60007f7e0ff */
[----:B------:R1:W-:Y:S02]  /*1a130*/  STL.64 [R1+0x378], R24 ;  /* 0x0003781801007387 */ /* 0x0003e40000100a00 */
[----:B------:R-:W-:Y:S01]  /*1a140*/  IMAD.X R7, R23, 0x1, R0, P3 ;  /* 0x0000000117077824 */ /* 0x000fe200018e0600 */
[----:B----4-:R-:W-:Y:S01]  /*1a150*/  IADD3 R8, P0, PT, R28, R2, RZ ;  /* 0x000000021c087210 */ /* 0x010fe20007f1e0ff */
[----:B-1----:R-:W4:Y:S03]  /*1a160*/  LDL.LU.64 R24, [R1+0x750] ;  /* 0x0007500001187983 */ /* 0x002f260000300a00 */
[----:B------:R-:W-:Y:S01]  /*1a170*/  IADD3.X R9, PT, PT, R29, R0, RZ, P0, !PT ;  /* 0x000000001d097210 */ /* 0x000fe200007fe4ff */
[----:B------:R-:W4:Y:S04]  /*1a180*/  LDL.LU.64 R22, [R1+0x748] ;  /* 0x0007480001167983 */ /* 0x000f280000300a00 */
[----:B------:R1:W-:Y:S04]  /*1a190*/  STL.64 [R1+0x388], R6 ;  /* 0x0003880601007387 */ /* 0x0003e80000100a00 */
[----:B------:R1:W-:Y:S02]  /*1a1a0*/  STL.64 [R1+0x398], R8 ;  /* 0x0003980801007387 */ /* 0x0003e40000100a00 */
[----:B-1----:R-:W-:-:S05]  /*1a1b0*/  IADD3 R6, P1, PT, R14, R2, RZ ;  /* 0x000000020e067210 */ /* 0x002fca0007f3e0ff */
[----:B------:R-:W-:Y:S02]  /*1a1c0*/  IMAD.X R7, R15, 0x1, R0, P1 ;  /* 0x000000010f077824 */ /* 0x000fe400008e0600 */
[----:B------:R-:W4:Y:S01]  /*1a1d0*/  LDL.LU.64 R14, [R1+0x740] ;  /* 0x00074000010e7983 */ /* 0x000f220000300a00 */
[----:B------:R-:W-:-:S05]  /*1a1e0*/  IADD3 R28, P0, PT, R32, R2, RZ ;  /* 0x00000002201c7210 */ /* 0x000fca0007f1e0ff */
[----:B------:R-:W-:Y:S01]  /*1a1f0*/  IMAD.X R29, R33, 0x1, R0, P0 ;  /* 0x00000001211d7824 */ /* 0x000fe200000e0600 */
[----:B------:R-:W-:Y:S04]  /*1a200*/  STL.64 [R1+0x3a8], R6 ;  /* 0x0003a80601007387 */ /* 0x000fe80000100a00 */
[----:B------:R-:W4:Y:S04]  /*1a210*/  LDL.LU.64 R34, [R1+0x730] ;  /* 0x0007300001227983 */ /* 0x000f280000300a00 */
[----:B------:R1:W-:Y:S01]  /*1a220*/  STL.64 [R1+0x3b8], R28 ;  /* 0x0003b81c01007387 */ /* 0x0003e20000100a00 */
[----:B------:R-:W-:-:S03]  /*1a230*/  IADD3 R8, P3, PT, R18, R2, RZ ;  /* 0x0000000212087210 */ /* 0x000fc60007f7e0ff */
[----:B-1----:R-:W4:Y:S02]  /*1a240*/  LDL.LU.64 R28, [R1+0x728] ;  /* 0x00072800011c7983 */ /* 0x002f240000300a00 */
[----:B------:R-:W-:Y:S01]  /*1a250*/  IMAD.X R9, R19, 0x1, R0, P3 ;  /* 0x0000000113097824 */ /* 0x000fe200018e0600 */
[----:B------:R-:W-:Y:S01]  /*1a260*/  IADD3 R6, P1, PT, R26, R2, RZ ;  /* 0x000000021a067210 */ /* 0x000fe20007f3e0ff */
[----:B------:R-:W4:Y:S03]  /*1a270*/  LDL.LU.64 R18, [R1+0x720] ;  /* 0x0007200001127983 */ /* 0x000f260000300a00 */
[----:B------:R-:W-:Y:S01]  /*1a280*/  IADD3.X R7, PT, PT, R27, R0, RZ, P1, !PT ;  /* 0x000000001b077210 */ /* 0x000fe20000ffe4ff */
[----:B------:R2:W-:Y:S04]  /*1a290*/  STL.64 [R1+0x3c8], R8 ;  /* 0x0003c80801007387 */ /* 0x0005e80000100a00 */
[----:B------:R3:W-:Y:S01]  /*1a2a0*/  STL.64 [R1+0x3d8], R6 ;  /* 0x0003d80601007387 */ /* 0x0007e20000100a00 */
[----:B--2---:R-:W-:-:S05]  /*1a2b0*/  IADD3 R8, P0, PT, R12, R2, RZ ;  /* 0x000000020c087210 */ /* 0x004fca0007f1e0ff */
[----:B------:R-:W-:Y:S02]  /*1a2c0*/  IMAD.X R9, R13, 0x1, R0, P0 ;  /* 0x000000010d097824 */ /* 0x000fe400000e0600 */
[----:B------:R-:W2:Y:S01]  /*1a2d0*/  LDL.LU.64 R12, [R1+0x718] ;  /* 0x00071800010c7983 */ /* 0x000ea20000300a00 */
[----:B------:R-:W-:-:S03]  /*1a2e0*/  IADD3 R36, P1, PT, R38, R2, RZ ;  /* 0x0000000226247210 */ /* 0x000fc60007f3e0ff */
[----:B------:R-:W2:Y:S02]  /*1a2f0*/  LDL.LU.64 R32, [R1+0x710] ;  /* 0x0007100001207983 */ /* 0x000ea40000300a00 */
[----:B------:R-:W-:Y:S02]  /*1a300*/  IMAD.X R37, R39, 0x1, R0, P1 ;  /* 0x0000000127257824 */ /* 0x000fe400008e0600 */
[----:B------:R-:W2:Y:S04]  /*1a310*/  LDL.LU.64 R26, [R1+0x700] ;  /* 0x00070000011a7983 */ /* 0x000ea80000300a00 */
[----:B------:R1:W-:Y:S01]  /*1a320*/  STL.64 [R1+0x3e8], R8 ;  /* 0x0003e80801007387 */ /* 0x0003e20000100a00 */
[----:B---3--:R-:W-:-:S05]  /*1a330*/  IADD3 R6, P3, PT, R16, R2, RZ ;  /* 0x0000000210067210 */ /* 0x008fca0007f7e0ff */
[----:B------:R-:W-:Y:S02]  /*1a340*/  IMAD.X R7, R17, 0x1, R0, P3 ;  /* 0x0000000111077824 */ /* 0x000fe400018e0600 */
[----:B------:R-:W3:Y:S01]  /*1a350*/  LDL.LU.64 R16, [R1+0x6f0] ;  /* 0x0006f00001107983 */ /* 0x000ee20000300a00 */
[----:B-1----:R-:W-:-:S03]  /*1a360*/  IADD3 R8, P0, PT, R10, R2, RZ ;  /* 0x000000020a087210 */ /* 0x002fc60007f1e0ff */
[----:B------:R-:W-:Y:S04]  /*1a370*/  STL.64 [R1+0x3f8], R36 ;  /* 0x0003f82401007387 */ /* 0x000fe80000100a00 */
[----:B------:R1:W-:Y:S01]  /*1a380*/  STL.64 [R1+0x408], R6 ;  /* 0x0004080601007387 */ /* 0x0003e20000100a00 */
[----:B------:R-:W-:Y:S02]  /*1a390*/  IADD3.X R9, PT, PT, R11, R0, RZ, P0, !PT ;  /* 0x000000000b097210 */ /* 0x000fe400007fe4ff */
        /* <DEDUP_REMOVED lines=8> */
[----:B----4-:R-:W-:-:S03]  /*1a420*/  IADD3 R8, P3, PT, R24, R2, RZ ;  /* 0x0000000218087210 */ /* 0x010fc60007f7e0ff */
[----:B------:R4:W-:Y:S02]  /*1a430*/  STL.64 [R1+0x438], R10 ;  /* 0x0004380a01007387 */ /* 0x0009e40000100a00 */
[----:B------:R-:W-:Y:S01]  /*1a440*/  IMAD.X R9, R25, 0x1, R0, P3 ;  /* 0x0000000119097824 */ /* 0x000fe200018e0600 */
[----:B-1----:R-:W-:Y:S01]  /*1a450*/  IADD3 R6, P1, PT, R22, R2, RZ ;  /* 0x0000000216067210 */ /* 0x002fe20007f3e0ff */
[----:B----4-:R-:W4:Y:S03]  /*1a460*/  LDL.LU.64 R10, [R1+0x6d0] ;  /* 0x0006d000010a7983 */ /* 0x010f260000300a00 */
        /* <DEDUP_REMOVED lines=9> */
[----:B------:R1:W-:Y:S04]  /*1a500*/  STL.64 [R1+0x468], R8 ;  /* 0x0004680801007387 */ /* 0x0003e80000100a00 */
[----:B------:R-:W4:Y:S01]  /*1a510*/  LDL.LU.64 R38, [R1+0x6b0] ;  /* 0x0006b00001267983 */ /* 0x000f220000300a00 */
[----:B------:R-:W-:-:S03]  /*1a520*/  IADD3 R6, P3, PT, R28, R2, RZ ;  /* 0x000000021c067210 */ /* 0x000fc60007f7e0ff */
[----:B------:R1:W-:Y:S02]  /*1a530*/  STL.64 [R1+0x478], R22 ;  /* 0x0004781601007387 */ /* 0x0003e40000100a00 */
[----:B------:R-:W-:Y:S01]  /*1a540*/  IMAD.X R7, R29, 0x1, R0, P3 ;  /* 0x000000011d077824 */ /* 0x000fe200018e0600 */
[----:B-1----:R-:W-:Y:S01]  /*1a550*/  IADD3 R8, P0, PT, R18, R2, RZ ;  /* 0x0000000212087210 */ /* 0x002fe20007f1e0ff */
[----:B------:R-:W4:Y:S04]  /*1a560*/  LDL.LU.64 R22, [R1+0x6a0] ;  /* 0x0006a00001167983 */ /* 0x000f280000300a00 */
[----:B------:R2:W-:Y:S01]  /*1a570*/  STL.64 [R1+0x488], R6 ;  /* 0x0004880601007387 */ /* 0x0005e20000100a00 */
[----:B------:R-:W-:-:S03]  /*1a580*/  IADD3.X R9, PT, PT, R19, R0, RZ, P0, !PT ;  /* 0x0000000013097210 */ /* 0x000fc600007fe4ff */
[----:B------:R-:W4:Y:S04]  /*1a590*/  LDL.LU.64 R18, [R1+0x690] ;  /* 0x0006900001127983 */ /* 0x000f280000300a00 */
        /* <DEDUP_REMOVED lines=12> */
[----:B-1----:R-:W3:Y:S04]  /*1a660*/  LDL.LU.64 R28, [R1+0x5f0] ;  /* 0x0005f000011c7983 */ /* 0x002ee80000300a00 */
[----:B------:R-:W3:Y:S01]  /*1a670*/  LDL.LU.64 R26, [R1+0x608] ;  /* 0x00060800011a7983 */ /* 0x000ee20000300a00 */
[----:B------:R-:W-:-:S03]  /*1a680*/  IADD3.X R7, PT, PT, R17, R0, RZ, P1, !PT ;  /* 0x0000000011077210 */ /* 0x000fc60000ffe4ff */
[----:B------:R1:W-:Y:S04]  /*1a690*/  STL.64 [R1+0x4c8], R8 ;  /* 0x0004c80801007387 */ /* 0x0003e80000100a00 */
[----:B------:R4:W-:Y:S01]  /*1a6a0*/  STL.64 [R1+0x4d8], R6 ;  /* 0x0004d80601007387 */ /* 0x0009e20000100a00 */
[----:B-1----:R-:W-:-:S05]  /*1a6b0*/  IADD3 R8, P0, PT, R20, R2, RZ ;  /* 0x0000000214087210 */ /* 0x002fca0007f1e0ff */
[----:B------:R-:W-:Y:S02]  /*1a6c0*/  IMAD.X R9, R21, 0x1, R0, P0 ;  /* 0x0000000115097824 */ /* 0x000fe400000e0600 */
[----:B------:R-:W3:Y:S01]  /*1a6d0*/  LDL.LU.64 R20, [R1+0x620] ;  /* 0x0006200001147983 */ /* 0x000ee20000300a00 */
[----:B------:R-:W-:-:S05]  /*1a6e0*/  IADD3 R16, P1, PT, R30, R2, RZ ;  /* 0x000000021e107210 */ /* 0x000fca0007f3e0ff */
[----:B------:R-:W-:Y:S01]  /*1a6f0*/  IMAD.X R17, R31, 0x1, R0, P1 ;  /* 0x000000011f117824 */ /* 0x000fe200008e0600 */
[----:B------:R-:W-:Y:S04]  /*1a700*/  STL.64 [R1+0x4e8], R8 ;  /* 0x0004e80801007387 */ /* 0x000fe80000100a00 */
[----:B------:R-:W3:Y:S04]  /*1a710*/  LDL.LU.64 R30, [R1+0x638] ;  /* 0x00063800011e7983 */ /* 0x000ee80000300a00 */
[----:B------:R1:W-:Y:S01]  /*1a720*/  STL.64 [R1+0x4f8], R16 ;  /* 0x0004f81001007387 */ /* 0x0003e20000100a00 */
[----:B----4-:R-:W-:-:S03]  /*1a730*/  IADD3 R6, P3, PT, R10, R2, RZ ;  /* 0x000000020a067210 */ /* 0x010fc60007f7e0ff */
[----:B-1----:R-:W4:Y:S02]  /*1a740*/  LDL.LU.64 R16, [R1+0x650] ;  /* 0x0006500001107983 */ /* 0x002f240000300a00 */
[----:B------:R-:W-:Y:S01]  /*1a750*/  IMAD.X R7, R11, 0x1, R0, P3 ;  /* 0x000000010b077824 */ /* 0x000fe200018e0600 */
[----:B------:R-:W-:Y:S01]  /*1a760*/  IADD3 R8, P0, PT, R24, R2, RZ ;  /* 0x0000000218087210 */ /* 0x000fe20007f1e0ff */
[----:B------:R-:W4:Y:S03]  /*1a770*/  LDL.LU.64 R10, [R1+0x668] ;  /* 0x00066800010a7983 */ /* 0x000f260000300a00 */
[----:B------:R-:W-:Y:S01]  /*1a780*/  IADD3.X R9, PT, PT, R25, R0, RZ, P0, !PT ;  /* 0x0000000019097210 */ /* 0x000fe200007fe4ff */
[----:B------:R1:W-:Y:S04]  /*1a790*/  STL.64 [R1+0x508], R6 ;  /* 0x0005080601007387 */ /* 0x0003e80000100a00 */
[----:B------:R1:W-:Y:S02]  /*1a7a0*/  STL.64 [R1+0x518], R8 ;  /* 0x0005180801007387 */ /* 0x0003e40000100a00 */
[----:B-1----:R-:W-:-:S05]  /*1a7b0*/  IADD3 R6, P1, PT, R14, R2, RZ ;  /* 0x000000020e067210 */ /* 0x002fca0007f3e0ff */
[----:B------:R-:W-:Y:S02]  /*1a7c0*/  IMAD.X R7, R15, 0x1, R0, P1 ;  /* 0x000000010f077824 */ /* 0x000fe400008e0600 */
[----:B------:R-:W4:Y:S01]  /*1a7d0*/  LDL.LU.64 R14, [R1+0x688] ;  /* 0x00068800010e7983 */ /* 0x000f220000300a00 */
[----:B------:R-:W-:-:S03]  /*1a7e0*/  IADD3 R36, P0, PT, R38, R2, RZ ;  /* 0x0000000226247210 */ /* 0x000fc60007f1e0ff */
[----:B------:R-:W4:Y:S04]  /*1a7f0*/  LDL.LU.64 R32, [R1+0x680] ;  /* 0x0006800001207983 */ /* 0x000f280000300a00 */
[----:B------:R-:W4:Y:S01]  /*1a800*/  LDL.LU.64 R24, [R1+0x670] ;  /* 0x0006700001187983 */ /* 0x000f220000300a00 */
[----:B------:R-:W-:-:S03]  /*1a810*/  IMAD.X R37, R39, 0x1, R0, P0 ;  /* 0x0000000127257824 */ /* 0x000fc600000e0600 */
[----:B------:R1:W-:Y:S01]  /*1a820*/  STL.64 [R1+0x528], R6 ;  /* 0x0005280601007387 */ /* 0x0003e20000100a00 */
[----:B------:R-:W-:-:S05]  /*1a830*/  IADD3 R8, P3, PT, R22, R2, RZ ;  /* 0x0000000216087210 */ /* 0x000fca0007f7e0ff */
[----:B------:R-:W-:Y:S01]  /*1a840*/  IMAD.X R9, R23, 0x1, R0, P3 ;  /* 0x0000000117097824 */ /* 0x000fe200018e0600 */
[----:B-1----:R-:W-:-:S04]  /*1a850*/  IADD3 R6, P1, PT, R18, R2, RZ ;  /* 0x0000000212067210 */ /* 0x002fc80007f3e0ff */
[----:B------:R2:W-:Y:S01]  /*1a860*/  STL.64 [R1+0x548], R8 ;  /* 0x0005480801007387 */ /* 0x0005e20000100a00 */
[----:B------:R-:W-:-:S03]  /*1a870*/  IADD3.X R7, PT, PT, R19, R0, RZ, P1, !PT ;  /* 0x0000000013077210 */ /* 0x000fc60000ffe4ff */
[----:B------:R1:W-:Y:S04]  /*1a880*/  STL.64 [R1+0x538], R36 ;  /* 0x0005382401007387 */ /* 0x0003e80000100a00 */
[----:B------:R-:W4:Y:S04]  /*1a890*/  LDL.LU.64 R22, [R1+0x660] ;  /* 0x0006600001167983 */ /* 0x000f280000300a00 */
[----:B------:R3:W-:Y:S01]  /*1a8a0*/  STL.64 [R1+0x560], R6 ;  /* 0x0005600601007387 */ /* 0x0007e20000100a00 */
[----:B--2---:R-:W-:-:S05]  /*1a8b0*/  IADD3 R8, P0, PT, R12, R2, RZ ;  /* 0x000000020c087210 */ /* 0x004fca0007f1e0ff */
[----:B------:R-:W-:Y:S02]  /*1a8c0*/  IMAD.X R9, R13, 0x1, R0, P0 ;  /* 0x000000010d097824 */ /* 0x000fe400000e0600 */
[----:B------:R-:W2:Y:S01]  /*1a8d0*/  LDL.LU.64 R12, [R1+0x658] ;  /* 0x00065800010c7983 */ /* 0x000ea20000300a00 */
[----:B------:R-:W-:-:S05]  /*1a8e0*/  IADD3 R18, P1, PT, R34, R2, RZ ;  /* 0x0000000222127210 */ /* 0x000fca0007f3e0ff */
[----:B------:R-:W-:Y:S01]  /*1a8f0*/  IMAD.X R19, R35, 0x1, R0, P1 ;  /* 0x0000000123137824 */ /* 0x000fe200008e0600 */
[----:B------:R3:W-:Y:S04]  /*1a900*/  STL.64 [R1+0x5c8], R8 ;  /* 0x0005c80801007387 */ /* 0x0007e80000100a00 */
[----:B-1----:R-:W2:Y:S01]  /*1a910*/  LDL.LU.64 R36, [R1+0x648] ;  /* 0x0006480001247983 */ /* 0x002ea20000300a00 */
[----:B---3--:R-:W-:-:S03]  /*1a920*/  IADD3 R6, P3, PT, R28, R2, RZ ;  /* 0x000000021c067210 */ /* 0x008fc60007f7e0ff */
[----:B------:R1:W-:Y:S02]  /*1a930*/  STL.64 [R1+0x5d8], R18 ;  /* 0x0005d81201007387 */ /* 0x0003e40000100a00 */
[----:B------:R-:W-:Y:S01]  /*1a940*/  IMAD.X R7, R29, 0x1, R0, P3 ;  /* 0x000000011d077824 */ /* 0x000fe200018e0600 */
[----:B------:R-:W-:Y:S01]  /*1a950*/  IADD3 R8, P0, PT, R26, R2, RZ ;  /* 0x000000021a087210 */ /* 0x000fe20007f1e0ff */
[----:B-1----:R-:W3:Y:S03]  /*1a960*/  LDL.LU.64 R18, [R1+0x640] ;  /* 0x0006400001127983 */ /* 0x002ee60000300a00 */
[----:B------:R-:W-:Y:S01]  /*1a970*/  IADD3.X R9, PT, PT, R27, R0, RZ, P0, !PT ;  /* 0x000000001b097210 */ /* 0x000fe200007fe4ff */
[----:B------:R1:W-:Y:S04]  /*1a980*/  STL.64 [R1+0x5f0], R6 ;  /* 0x0005f00601007387 */ /* 0x0003e80000100a00 */
[----:B------:R-:W3:Y:S04]  /*1a990*/  LDL.LU.64 R28, [R1+0x630] ;  /* 0x00063000011c7983 */ /* 0x000ee80000300a00 */
[----:B------:R4:W-:Y:S01]  /*1a9a0*/  STL.64 [R1+0x608], R8 ;  /* 0x0006080801007387 */ /* 0x0009e20000100a00 */
[----:B-1----:R-:W-:-:S05]  /*1a9b0*/  IADD3 R6, P1, PT, R20, R2, RZ ;  /* 0x0000000214067210 */ /* 0x002fca0007f3e0ff */
[----:B------:R-:W-:Y:S02]  /*1a9c0*/  IMAD.X R7, R21, 0x1, R0, P1 ;  /* 0x0000000115077824 */ /* 0x000fe400008e0600 */
[----:B------:R-:W3:Y:S01]  /*1a9d0*/  LDL.LU.64 R20, [R1+0x628] ;  /* 0x0006280001147983 */ /* 0x000ee20000300a00 */
[----:B------:R-:W-:-:S03]  /*1a9e0*/  IADD3 R26, P0, PT, R30, R2, RZ ;  /* 0x000000021e1a7210 */ /* 0x000fc60007f1e0ff */
[----:B------:R1:W-:Y:S02]  /*1a9f0*/  STL.64 [R1+0x620], R6 ;  /* 0x0006200601007387 */ /* 0x0003e40000100a00 */
[----:B------:R-:W-:Y:S02]  /*1aa00*/  IMAD.X R27, R31, 0x1, R0, P0 ;  /* 0x000000011f1b7824 */ /* 0x000fe400000e0600 */
[----:B------:R-:W3:Y:S04]  /*1aa10*/  LDL.LU.64 R38, [R1+0x618] ;  /* 0x0006180001267983 */ /* 0x000ee80000300a00 */
[----:B------:R-:W3:Y:S01]  /*1aa20*/  LDL.LU.64 R34, [R1+0x610] ;  /* 0x0006100001227983 */ /* 0x000ee20000300a00 */
[----:B----4-:R-:W-:-:S03]  /*1aa30*/  IADD3 R8, P3, PT, R16, R2, RZ ;  /* 0x0000000210087210 */ /* 0x010fc60007f7e0ff */
[----:B------:R-:W-:Y:S01]  /*1aa40*/  STL.64 [R1+0x638], R26 ;  /* 0x0006381a01007387 */ /* 0x000fe20000100a00 */
[----:B-1----:R-:W-:Y:S01]  /*1aa50*/  IADD3 R6, P1, PT, R10, R2, RZ ;  /* 0x000000020a067210 */ /* 0x002fe20007f3e0ff */
[----:B------:R-:W-:-:S03]  /*1aa60*/  IMAD.X R9, R17, 0x1, R0, P3 ;  /* 0x0000000111097824 */ /* 0x000fc600018e0600 */
[----:B------:R-:W-:Y:S02]  /*1aa70*/  IADD3.X R7, PT, PT, R11, R0, RZ, P1, !PT ;  /* 0x000000000b077210 */ /* 0x000fe40000ffe4ff */
[----:B------:R1:W-:Y:S04]  /*1aa80*/  STL.64 [R1+0x650], R8 ;  /* 0x0006500801007387 */ /* 0x0003e80000100a00 */
[----:B------:R-:W4:Y:S04]  /*1aa90*/  LDL.LU.64 R10, [R1+0x600] ;  /* 0x00060000010a7983 */ /* 0x000f280000300a00 */
[----:B------:R1:W-:Y:S04]  /*1aaa0*/  STL.64 [R1+0x668], R6 ;  /* 0x0006680601007387 */ /* 0x0003e80000100a00 */
[----:B------:R-:W4:Y:S01]  /*1aab0*/  LDL.LU.64 R30, [R1+0x5f8] ;  /* 0x0005f800011e7983 */ /* 0x000f220000300a00 */
[----:B-1----:R-:W-:-:S05]  /*1aac0*/  IADD3 R8, P0, PT, R14, R2, RZ ;  /* 0x000000020e087210 */ /* 0x002fca0007f1e0ff */
[--C-:B------:R-:W-:Y:S02]  /*1aad0*/  IMAD.X R9, R15, 0x1, R0.reuse, P0 ;  /* 0x000000010f097824 */ /* 0x100fe400000e0600 */
[----:B------:R-:W4:Y:S01]  /*1aae0*/  LDL.LU.64 R14, [R1+0x5e8] ;  /* 0x0005e800010e7983 */ /* 0x000f220000300a00 */
[-C--:B------:R-:W-:Y:S02]  /*1aaf0*/  IADD3 R6, P3, PT, R24, R2.reuse, RZ ;  /* 0x0000000218067210 */ /* 0x080fe40007f7e0ff */
[----:B------:R-:W-:Y:S01]  /*1ab00*/  IADD3 R26, P1, PT, R32, R2, RZ ;  /* 0x00000002201a7210 */ /* 0x000fe20007f3e0ff */
[----:B------:R1:W-:Y:S02]  /*1ab10*/  STL.64 [R1+0x678], R8 ;  /* 0x0006780801007387 */ /* 0x0003e40000100a00 */
[--C-:B------:R-:W-:Y:S02]  /*1ab20*/  IMAD.X R7, R25, 0x1, R0.reuse, P3 ;  /* 0x0000000119077824 */ /* 0x100fe400018e0600 */
[----:B------:R-:W4:Y:S01]  /*1ab30*/  LDL.LU.64 R16, [R1+0x5e0] ;  /* 0x0005e00001107983 */ /* 0x000f220000300a00 */
[----:B------:R-:W-:-:S03]  /*1ab40*/  IMAD.X R27, R33, 0x1, R0, P1 ;  /* 0x00000001211b7824 */ /* 0x000fc600008e0600 */
[----:B------:R-:W4:Y:S04]  /*1ab50*/  LDL.LU.64 R24, [R1+0x5d0] ;  /* 0x0005d00001187983 */ /* 0x000f280000300a00 */
[----:B------:R2:W-:Y:S04]  /*1ab60*/  STL.64 [R1+0x670], R6 ;  /* 0x0006700601007387 */ /* 0x0005e80000100a00 */
[----:B------:R-:W-:Y:S01]  /*1ab70*/  STL.64 [R1+0x680], R26 ;  /* 0x0006801a01007387 */ /* 0x000fe20000100a00 */
[----:B-1----:R-:W-:-:S04]  /*1ab80*/  IADD3 R8, P0, PT, R22, R2, RZ ;  /* 0x0000000216087210 */ /* 0x002fc80007f1e0ff */
[----:B------:R-:W-:-:S05]  /*1ab90*/  IADD3.X R9, PT, PT, R23, R0, RZ, P0, !PT ;  /* 0x0000000017097210 */ /* 0x000fca00007fe4ff */
[----:B------:R-:W-:Y:S01]  /*1aba0*/  STL.64 [R1+0x660], R8 ;  /* 0x0006600801007387 */ /* 0x000fe20000100a00 */
[----:B--2---:R-:W-:-:S05]  /*1abb0*/  IADD3 R6, P1, PT, R12, R2, RZ ;  /* 0x000000020c067210 */ /* 0x004fca0007f3e0ff */
[----:B------:R-:W-:Y:S02]  /*1abc0*/  IMAD.X R7, R13, 0x1, R0, P1 ;  /* 0x000000010d077824 */ /* 0x000fe400008e0600 */
[----:B------:R-:W2:Y:S01]  /*1abd0*/  LDL.LU.64 R12, [R1+0x5c0] ;  /* 0x0005c000010c7983 */ /* 0x000ea20000300a00 */
[----:B------:R-:W-:-:S03]  /*1abe0*/  IADD3 R32, P0, PT, R36, R2, RZ ;  /* 0x0000000224207210 */ /* 0x000fc60007f1e0ff */
[----:B------:R1:W-:Y:S02]  /*1abf0*/  STL.64 [R1+0x658], R6 ;  /* 0x0006580601007387 */ /* 0x0003e40000100a00 */
[----:B------:R-:W-:Y:S02]  /*1ac00*/  IMAD.X R33, R37, 0x1, R0, P0 ;  /* 0x0000000125217824 */ /* 0x000fe400000e0600 */
[----:B-1----:R-:W2:Y:S04]  /*1ac10*/  LDL.LU.64 R6, [R1+0x5b8] ;  /* 0x0005b80001067983 */ /* 0x002ea80000300a00 */
[----:B------:R-:W2:Y:S01]  /*1ac20*/  LDL.LU.64 R26, [R1+0x5b0] ;  /* 0x0005b000011a7983 */ /* 0x000ea20000300a00 */
[----:B---3--:R-:W-:-:S05]  /*1ac30*/  IADD3 R8, P3, PT, R18, R2, RZ ;  /* 0x0000000212087210 */ /* 0x008fca0007f7e0ff */
[----:B------:R-:W-:Y:S02]  /*1ac40*/  IMAD.X R9, R19, 0x1, R0, P3 ;  /* 0x0000000113097824 */ /* 0x000fe400018e0600 */
[----:B------:R-:W3:Y:S01]  /*1ac50*/  LDL.LU.64 R18, [R1+0x5a8] ;  /* 0x0005a80001127983 */ /* 0x000ee20000300a00 */
[----:B------:R-:W-:-:S03]  /*1ac60*/  IADD3 R22, P1, PT, R28, R2, RZ ;  /* 0x000000021c167210 */ /* 0x000fc60007f3e0ff */
[----:B------:R1:W-:Y:S01]  /*1ac70*/  STL.64 [R1+0x698], R8 ;  /* 0x0006980801007387 */ /* 0x0003e20000100a00 */
[----:B------:R-:W-:-:S03]  /*1ac80*/  IADD3.X R23, PT, PT, R29, R0, RZ, P1, !PT ;  /* 0x000000001d177210 */ /* 0x000fc60000ffe4ff */
[----:B------:R-:W-:Y:S04]  /*1ac90*/  STL.64 [R1+0x688], R32 ;  /* 0x0006882001007387 */ /* 0x000fe80000100a00 */
[----:B------:R1:W-:Y:S04]  /*1aca0*/  STL.64 [R1+0x6a0], R22 ;  /* 0x0006a01601007387 */ /* 0x0003e80000100a00 */
[----:B------:R-:W3:Y:S01]  /*1acb0*/  LDL.LU.64 R28, [R1+0x5a0] ;  /* 0x0005a000011c7983 */ /* 0x000ee20000300a00 */
[----:B-1----:R-:W-:-:S05]  /*1acc0*/  IADD3 R8, P0, PT, R20, R2, RZ ;  /* 0x0000000214087210 */ /* 0x002fca0007f1e0ff */
[--C-:B------:R-:W-:Y:S01]  /*1acd0*/  IMAD.X R9, R21, 0x1, R0.reuse, P0 ;  /* 0x0000000115097824 */ /* 0x100fe200000e0600 */
[----:B------:R-:W3:Y:S04]  /*1ace0*/  LDL.LU.64 R22, [R1+0x348] ;  /* 0x0003480001167983 */ /* 0x000ee80000300a00 */
[----:B------:R-:W3:Y:S01]  /*1acf0*/  LDL.LU.64 R20, [R1+0x340] ;  /* 0x0003400001147983 */ /* 0x000ee20000300a00 */
[-C--:B------:R-:W-:Y:S02]  /*1ad00*/  IADD3 R36, P1, PT, R38, R2.reuse, RZ ;  /* 0x0000000226247210 */ /* 0x080fe40007f3e0ff */
[----:B------:R-:W-:Y:S01]  /*1ad10*/  IADD3 R32, P3, PT, R34, R2, RZ ;  /* 0x0000000222207210 */ /* 0x000fe20007f7e0ff */
[----:B------:R4:W-:Y:S02]  /*1ad20*/  STL.64 [R1+0x6b0], R8 ;  /* 0x0006b00801007387 */ /* 0x0009e40000100a00 */
[----:B------:R-:W-:-:S02]  /*1ad30*/  IMAD.X R37, R39, 0x1, R0, P1 ;  /* 0x0000000127257824 */ /* 0x000fc400008e0600 */
[----:B------:R-:W-:-:S05]  /*1ad40*/  IMAD.X R33, R35, 0x1, R0, P3 ;  /* 0x0000000123217824 */ /* 0x000fca00018e0600 */
[----:B------:R1:W-:Y:S01]  /*1ad50*/  STL.64 [R1+0x6d0], R32 ;  /* 0x0006d02001007387 */ /* 0x0003e20000100a00 */
[----:B----4-:R-:W-:Y:S02]  /*1ad60*/  IADD3 R8, P0, PT, R10, R2, RZ ;  /* 0x000000020a087210 */ /* 0x010fe40007f1e0ff */
[----:B-1----:R-:W-:-:S03]  /*1ad70*/  MOV R32, R4 ;  /* 0x0000000400207202 */ /* 0x002fc60000000f00 */
[----:B------:R-:W-:Y:S01]  /*1ad80*/  IMAD.X R9, R11, 0x1, R0, P0 ;  /* 0x000000010b097824 */ /* 0x000fe200000e0600 */
[----:B------:R-:W-:Y:S01]  /*1ad90*/  STL.64 [R1+0x6c0], R36 ;  /* 0x0006c02401007387 */ /* 0x000fe20000100a00 */
[----:B------:R-:W-:-:S03]  /*1ada0*/  IADD3 R4, P1, PT, R30, R2, RZ ;  /* 0x000000021e047210 */ /* 0x000fc60007f3e0ff */
[----:B------:R1:W-:Y:S01]  /*1adb0*/  STL.64 [R1+0x6d8], R8 ;  /* 0x0006d80801007387 */ /* 0x0003e20000100a00 */
[----:B------:R-:W-:Y:S02]  /*1adc0*/  IMAD.MOV.U32 R33, RZ, RZ, R5 ;  /* 0x000000ffff217224 */ /* 0x000fe400078e0005 */
[----:B------:R-:W-:Y:S02]  /*1add0*/  IMAD.X R5, R31, 0x1, R0, P1 ;  /* 0x000000011f057824 */ /* 0x000fe400008e0600 */
[----:B------:R-:W4:Y:S01]  /*1ade0*/  LDL.LU.64 R30, [R1+0x330] ;  /* 0x00033000011e7983 */ /* 0x000f220000300a00 */
[----:B-1----:R-:W-:-:S03]  /*1adf0*/  IADD3 R8, P0, PT, R14, R2, RZ ;  /* 0x000000020e087210 */ /* 0x002fc60007f1e0ff */
[----:B------:R-:W-:Y:S01]  /*1ae00*/  STL.64 [R1+0x6e8], R4 ;  /* 0x0006e80401007387 */ /* 0x000fe20000100a00 */
[----:B------:R-:W-:-:S03]  /*1ae10*/  IADD3.X R9, PT, PT, R15, R0, RZ, P0, !PT ;  /* 0x000000000f097210 */ /* 0x000fc600007fe4ff */
[----:B------:R-:W4:Y:S04]  /*1ae20*/  LDL.LU.64 R14, [R1+0x1088] ;  /* 0x00108800010e7983 */ /* 0x000f280000300a00 */
[----:B------:R1:W-:Y:S04]  /*1ae30*/  STL.64 [R1+0x6f8], R8 ;  /* 0x0006f80801007387 */ /* 0x0003e80000100a00 */
[----:B-1----:R-:W4:Y:S01]  /*1ae40*/  LDL.LU.64 R8, [R1+0x1080] ;  /* 0x0010800001087983 */ /* 0x002f220000300a00 */
[-C--:B------:R-:W-:Y:S02]  /*1ae50*/  IADD3 R10, P3, PT, R16, R2.reuse, RZ ;  /* 0x00000002100a7210 */ /* 0x080fe40007f7e0ff */
[----:B------:R-:W-:-:S03]  /*1ae60*/  IADD3 R4, P1, PT, R24, R2, RZ ;  /* 0x0000000218047210 */ /* 0x000fc60007f3e0ff */
[--C-:B------:R-:W-:Y:S02]  /*1ae70*/  IMAD.X R11, R17, 0x1, R0.reuse, P3 ;  /* 0x00000001110b7824 */ /* 0x100fe400018e0600 */
[----:B------:R-:W4:Y:S01]  /*1ae80*/  LDL.LU.64 R16, [R1+0x1078] ;  /* 0x0010780001107983 */ /* 0x000f220000300a00 */
[----:B------:R-:W-:-:S03]  /*1ae90*/  IMAD.X R5, R25, 0x1, R0, P1 ;  /* 0x0000000119057824 */ /* 0x000fc600008e0600 */
[----:B------:R2:W-:Y:S04]  /*1aea0*/  STL.64 [R1+0x708], R10 ;  /* 0x0007080a01007387 */ /* 0x0005e80000100a00 */
[----:B------:R1:W-:Y:S01]  /*1aeb0*/  STL.64 [R1+0x710], R4 ;  /* 0x0007100401007387 */ /* 0x0003e20000100a00 */
[----:B--2---:R-:W-:-:S05]  /*1aec0*/  IADD3 R10, P0, PT, R12, R2, RZ ;  /* 0x000000020c0a7210 */ /* 0x004fca0007f1e0ff */
[----:B------:R-:W-:Y:S02]  /*1aed0*/  IMAD.X R11, R13, 0x1, R0, P0 ;  /* 0x000000010d0b7824 */ /* 0x000fe400000e0600 */
[----:B------:R-:W2:Y:S04]  /*1aee0*/  LDL.LU.64 R12, [R1+0x1070] ;  /* 0x00107000010c7983 */ /* 0x000ea80000300a00 */
[----:B------:R3:W-:Y:S01]  /*1aef0*/  STL.64 [R1+0x720], R10 ;  /* 0x0007200a01007387 */ /* 0x0007e20000100a00 */
[----:B-1----:R-:W-:-:S04]  /*1af00*/  IADD3 R4, P1, PT, R6, R2, RZ ;  /* 0x0000000206047210 */ /* 0x002fc80007f3e0ff */
[----:B------:R-:W-:Y:S02]  /*1af10*/  IADD3.X R5, PT, PT, R7, R0, RZ, P1, !PT ;  /* 0x0000000007057210 */ /* 0x000fe40000ffe4ff */
[----:B------:R-:W-:-:S03]  /*1af20*/  IADD3 R24, P3, PT, R26, R2, RZ ;  /* 0x000000021a187210 */ /* 0x000fc60007f7e0ff */
[----:B------:R1:W-:Y:S01]  /*1af30*/  STL.64 [R1+0x730], R4 ;  /* 0x0007300401007387 */ /* 0x0003e20000100a00 */
[----:B---3--:R-:W-:Y:S01]  /*1af40*/  IADD3 R10, P0, PT, R18, R2, RZ ;  /* 0x00000002120a7210 */ /* 0x008fe20007f1e0ff */
[----:B------:R-:W-:-:S04]  /*1af50*/  IMAD.X R25, R27, 0x1, R0, P3 ;  /* 0x000000011b197824 */ /* 0x000fc800018e0600 */
[----:B------:R-:W-:Y:S01]  /*1af60*/  IMAD.X R11, R19, 0x1, R0, P0 ;  /* 0x00000001130b7824 */ /* 0x000fe200000e0600 */
[----:B-1----:R-:W3:Y:S04]  /*1af70*/  LDL.LU.64 R4, [R1+0x1068] ;  /* 0x0010680001047983 */ /* 0x002ee80000300a00 */
[----:B------:R-:W3:Y:S01]  /*1af80*/  LDL.LU.64 R6, [R1+0x1048] ;  /* 0x0010480001067983 */ /* 0x000ee20000300a00 */
[----:B------:R-:W-:-:S03]  /*1af90*/  IADD3 R26, P1, PT, R28, R2, RZ ;  /* 0x000000021c1a7210 */ /* 0x000fc60007f3e0ff */
[----:B------:R1:W-:Y:S02]  /*1afa0*/  STL.64 [R1+0x740], R24 ;  /* 0x0007401801007387 */ /* 0x0003e40000100a00 */
[----:B------:R-:W-:Y:S01]  /*1afb0*/  IMAD.X R27, R29, 0x1, R0, P1 ;  /* 0x000000011d1b7824 */ /* 0x000fe200008e0600 */
[----:B------:R-:W-:Y:S01]  /*1afc0*/  IADD3 R18, P0, PT, R22, R2, RZ ;  /* 0x0000000216127210 */ /* 0x000fe20007f1e0ff */
[----:B-1----:R-:W3:Y:S03]  /*1afd0*/  LDL.LU.64 R24, [R1+0x1030] ;  /* 0x0010300001187983 */ /* 0x002ee60000300a00 */
[----:B------:R-:W-:Y:S01]  /*1afe0*/  IADD3.X R19, PT, PT, R23, R0, RZ, P0, !PT ;  /* 0x0000000017137210 */ /* 0x000fe200007fe4ff */
[----:B------:R1:W-:Y:S04]  /*1aff0*/  STL.64 [R1+0x748], R10 ;  /* 0x0007480a01007387 */ /* 0x0003e80000100a00 */
[----:B------:R-:W3:Y:S04]  /*1b000*/  LDL.LU.64 R28, [R1+0x1018] ;  /* 0x00101800011c7983 */ /* 0x000ee80000300a00 */
[----:B------:R1:W-:Y:S02]  /*1b010*/  STL.64 [R1+0x758], R26 ;  /* 0x0007581a01007387 */ /* 0x0003e40000100a00 */
[----:B-1----:R-:W-:-:S02]  /*1b020*/  IADD3 R10, P3, PT, R20, R2, RZ ;  /* 0x00000002140a7210 */ /* 0x002fc40007f7e0ff */
[----:B------:R1:W-:Y:S03]  /*1b030*/  STL.64 [R1+0x768], R18 ;  /* 0x0007681201007387 */ /* 0x0003e60000100a00 */
[--C-:B------:R-:W-:Y:S01]  /*1b040*/  IMAD.X R11, R21, 0x1, R0.reuse, P3 ;  /* 0x00000001150b7824 */ /* 0x100fe200018e0600 */
[-C--:B------:R-:W-:Y:S01]  /*1b050*/  IADD3 R26, P1, PT, R32, R2.reuse, RZ ;  /* 0x00000002201a7210 */ /* 0x080fe20007f3e0ff */
[----:B-1----:R-:W3:Y:S04]  /*1b060*/  LDL.LU.64 R18, [R1+0x1008] ;  /* 0x0010080001127983 */ /* 0x002ee80000300a00 */
[----:B------:R-:W-:Y:S01]  /*1b070*/  IMAD.X R27, R33, 0x1, R0, P1 ;  /* 0x00000001211b7824 */ /* 0x000fe200008e0600 */
[----:B------:R-:W3:Y:S04]  /*1b080*/  LDL.LU.64 R22, [R1+0x1000] ;  /* 0x0010000001167983 */ /* 0x000ee80000300a00 */
[----:B------:R1:W-:Y:S01]  /*1b090*/  STL.64 [R1+0x778], R10 ;  /* 0x0007780a01007387 */ /* 0x0003e20000100a00 */
[----:B----4-:R-:W-:-:S05]  /*1b0a0*/  IADD3 R20, P3, PT, R30, R2, RZ ;  /* 0x000000021e147210 */ /* 0x010fca0007f7e0ff */
[----:B------:R-:W-:Y:S01]  /*1b0b0*/  IMAD.X R21, R31, 0x1, R0, P3 ;  /* 0x000000011f157824 */ /* 0x000fe200018e0600 */
[----:B-1----:R-:W4:Y:S01]  /*1b0c0*/  LDL.LU.64 R10, [R1+0xff8] ;  /* 0x000ff800010a7983 */ /* 0x002f220000300a00 */
[----:B------:R-:W-:-:S03]  /*1b0d0*/  IADD3 R116, P0, PT, R14, R2, RZ ;  /* 0x000000020e747210 */ /* 0x000fc60007f1e0ff */
[----:B------:R1:W-:Y:S01]  /*1b0e0*/  STL.64 [R1+0x788], R26 ;  /* 0x0007881a01007387 */ /* 0x0003e20000100a00 */
[----:B------:R-:W-:-:S03]  /*1b0f0*/  IADD3.X R117, PT, PT, R15, R0, RZ, P0, !PT ;  /* 0x000000000f757210 */ /* 0x000fc600007fe4ff */
[----:B-1----:R-:W4:Y:S01]  /*1b100*/  LDL.LU.64 R26, [R1+0xff0] ;  /* 0x000ff000011a7983 */ /* 0x002f220000300a00 */
[----:B------:R-:W-:-:S03]  /*1b110*/  IADD3 R118, P1, PT, R8, R2, RZ ;  /* 0x0000000208767210 */ /* 0x000fc60007f3e0ff */
[----:B------:R1:W-:Y:S02]  /*1b120*/  STL.64 [R1+0x798], R20 ;  /* 0x0007981401007387 */ /* 0x0003e40000100a00 */
[----:B------:R-:W-:Y:S02]  /*1b130*/  IMAD.X R119, R9, 0x1, R0, P1 ;  /* 0x0000000109777824 */ /* 0x000fe400008e0600 */
[----:B-1----:R-:W4:Y:S04]  /*1b140*/  LDL.LU.64 R20, [R1+0xfe8] ;  /* 0x000fe80001147983 */ /* 0x002f280000300a00 */
[----:B------:R-:W4:Y:S04]  /*1b150*/  LDL.LU.64 R14, [R1+0xfd8] ;  /* 0x000fd800010e7983 */ /* 0x000f280000300a00 */
[----:B------:R-:W4:Y:S01]  /*1b160*/  LDL.LU.64 R8, [R1+0xfb8] ;  /* 0x000fb80001087983 */ /* 0x000f220000300a00 */
[----:B------:R-:W-:-:S05]  /*1b170*/  IADD3 R120, P3, PT, R16, R2, RZ ;  /* 0x0000000210787210 */ /* 0x000fca0007f7e0ff */
[----:B------:R-:W-:Y:S02]  /*1b180*/  IMAD.X R121, R17, 0x1, R0, P3 ;  /* 0x0000000111797824 */ /* 0x000fe400018e0600 */
[----:B------:R-:W4:Y:S01]  /*1b190*/  LDL.LU.64 R16, [R1+0xfa8] ;  /* 0x000fa80001107983 */ /* 0x000f220000300a00 */
[----:B--2---:R-:W-:-:S05]  /*1b1a0*/  IADD3 R122, P0, PT, R12, R2, RZ ;  /* 0x000000020c7a7210 */ /* 0x004fca0007f1e0ff */
[--C-:B------:R-:W-:Y:S01]  /*1b1b0*/  IMAD.X R123, R13, 0x1, R0.reuse, P0 ;  /* 0x000000010d7b7824 */ /* 0x100fe200000e0600 */
[-C--:B---3--:R-:W-:Y:S02]  /*1b1c0*/  IADD3 R124, P1, PT, R4, R2.reuse, RZ ;  /* 0x00000002047c7210 */ /* 0x088fe40007f3e0ff */
[----:B------:R-:W-:Y:S02]  /*1b1d0*/  IADD3 R126, P3, PT, R6, R2, RZ ;  /* 0x00000002067e7210 */ /* 0x000fe40007f7e0ff */
[----:B------:R-:W-:Y:S02]  /*1b1e0*/  IADD3.X R125, PT, PT, R5, R0, RZ, P1, !PT ;  /* 0x00000000057d7210 */ /* 0x000fe40000ffe4ff */
[----:B------:R-:W2:Y:S01]  /*1b1f0*/  LDL.LU.64 R4, [R1+0xf88] ;  /* 0x000f880001047983 */ /* 0x000ea20000300a00 */
[----:B------:R-:W-:-:S03]  /*1b200*/  IMAD.X R127, R7, 0x1, R0, P3 ;  /* 0x00000001077f7824 */ /* 0x000fc600018e0600 */
[----:B------:R-:W3:Y:S04]  /*1b210*/  LDL.LU.64 R12, [R1+0xf80] ;  /* 0x000f8000010c7983 */ /* 0x000ee80000300a00 */
[----:B------:R-:W3:Y:S01]  /*1b220*/  LDL.LU.64 R6, [R1+0xf78] ;  /* 0x000f780001067983 */ /* 0x000ee20000300a00 */
[----:B------:R-:W-:-:S05]  /*1b230*/  IADD3 R128, P0, PT, R24, R2, RZ ;  /* 0x0000000218807210 */ /* 0x000fca0007f1e0ff */
[----:B------:R-:W-:Y:S02]  /*1b240*/  IMAD.X R129, R25, 0x1, R0, P0 ;  /* 0x0000000119817824 */ /* 0x000fe400000e0600 */
[----:B------:R-:W3:Y:S01]  /*1b250*/  LDL.LU.64 R24, [R1+0xf70] ;  /* 0x000f700001187983 */ /* 0x000ee20000300a00 */
[----:B------:R-:W-:-:S05]  /*1b260*/  IADD3 R130, P1, PT, R28, R2, RZ ;  /* 0x000000021c827210 */ /* 0x000fca0007f3e0ff */
[----:B------:R-:W-:Y:S02]  /*1b270*/  IMAD.X R131, R29, 0x1, R0, P1 ;  /* 0x000000011d837824 */ /* 0x000fe400008e0600 */
[----:B------:R-:W3:Y:S01]  /*1b280*/  LDL.LU.64 R28, [R1+0xf68] ;  /* 0x000f6800011c7983 */ /* 0x000ee20000300a00 */
[----:B------:R-:W-:-:S04]  /*1b290*/  IADD3 R132, P0, PT, R18, R2, RZ ;  /* 0x0000000212847210 */ /* 0x000fc80007f1e0ff */
[----:B------:R-:W-:Y:S02]  /*1b2a0*/  IADD3.X R133, PT, PT, R19, R0, RZ, P0, !PT ;  /* 0x0000000013857210 */ /* 0x000fe400007fe4ff */
[----:B------:R-:W3:Y:S01]  /*1b2b0*/  LDL.LU.64 R18, [R1+0xf58] ;  /* 0x000f580001127983 */ /* 0x000ee20000300a00 */
[-C--:B------:R-:W-:Y:S02]  /*1b2c0*/  IADD3 R134, P3, PT, R22, R2.reuse, RZ ;  /* 0x0000000216867210 */ /* 0x080fe40007f7e0ff */
[----:B----4-:R-:W-:-:S05]  /*1b2d0*/  IADD3 R136, P1, PT, R10, R2, RZ ;  /* 0x000000020a887210 */ /* 0x010fca0007f3e0ff */
[--C-:B------:R-:W-:Y:S02]  /*1b2e0*/  IMAD.X R137, R11, 0x1, R0.reuse, P1 ;  /* 0x000000010b897824 */ /* 0x100fe400008e0600 */
[----:B------:R-:W4:Y:S01]  /*1b2f0*/  LDL.LU.64 R10, [R1+0xf48] ;  /* 0x000f4800010a7983 */ /* 0x000f220000300a00 */
[----:B------:R-:W-:-:S03]  /*1b300*/  IMAD.X R135, R23, 0x1, R0, P3 ;  /* 0x0000000117877824 */ /* 0x000fc600018e0600 */
[----:B------:R-:W4:Y:S01]  /*1b310*/  LDL.LU.64 R22, [R1+0xf28] ;  /* 0x000f280001167983 */ /* 0x000f220000300a00 */
[----:B------:R-:W-:-:S05]  /*1b320*/  IADD3 R138, P0, PT, R26, R2, RZ ;  /* 0x000000021a8a7210 */ /* 0x000fca0007f1e0ff */
[----:B------:R-:W-:Y:S02]  /*1b330*/  IMAD.X R139, R27, 0x1, R0, P0 ;  /* 0x000000011b8b7824 */ /* 0x000fe400000e0600 */
[----:B------:R-:W4:Y:S01]  /*1b340*/  LDL.LU.64 R26, [R1+0xf18] ;  /* 0x000f1800011a7983 */ /* 0x000f220000300a00 */
[----:B------:R-:W-:-:S04]  /*1b350*/  IADD3 R140, P1, PT, R20, R2, RZ ;  /* 0x00000002148c7210 */ /* 0x000fc80007f3e0ff */
[----:B------:R-:W-:Y:S02]  /*1b360*/  IADD3.X R141, PT, PT, R21, R0, RZ, P1, !PT ;  /* 0x00000000158d7210 */ /* 0x000fe40000ffe4ff */
[----:B------:R-:W4:Y:S01]  /*1b370*/  LDL.LU.64 R20, [R1+0xf00] ;  /* 0x000f000001147983 */ /* 0x000f220000300a00 */
[----:B------:R-:W-:-:S05]  /*1b380*/  IADD3 R144, P0, PT, R8, R2, RZ ;  /* 0x0000000208907210 */ /* 0x000fca0007f1e0ff */
[----:B------:R-:W-:Y:S02]  /*1b390*/  IMAD.X R145, R9, 0x1, R0, P0 ;  /* 0x0000000109917824 */ /* 0x000fe400000e0600 */
[----:B------:R-:W4:Y:S01]  /*1b3a0*/  LDL.LU.64 R8, [R1+0xef8] ;  /* 0x000ef80001087983 */ /* 0x000f220000300a00 */
[-C--:B------:R-:W-:Y:S02]  /*1b3b0*/  IADD3 R142, P3, PT, R14, R2.reuse, RZ ;  /* 0x000000020e8e7210 */ /* 0x080fe40007f7e0ff */
[----:B------:R-:W-:-:S03]  /*1b3c0*/  IADD3 R148, P1, PT, R16, R2, RZ ;  /* 0x0000000210947210 */ /* 0x000fc60007f3e0ff */
[--C-:B------:R-:W-:Y:S02]  /*1b3d0*/  IMAD.X R143, R15, 0x1, R0.reuse, P3 ;  /* 0x000000010f8f7824 */ /* 0x100fe400018e0600 */
[----:B------:R-:W4:Y:S01]  /*1b3e0*/  LDL.LU.64 R14, [R1+0xef0] ;  /* 0x000ef000010e7983 */ /* 0x000f220000300a00 */
[----:B------:R-:W-:-:S03]  /*1b3f0*/  IMAD.X R149, R17, 0x1, R0, P1 ;  /* 0x0000000111957824 */ /* 0x000fc600008e0600 */
[----:B------:R-:W4:Y:S01]  /*1b400*/  LDL.LU.64 R16, [R1+0xee8] ;  /* 0x000ee80001107983 */ /* 0x000f220000300a00 */
[-C--:B--2---:R-:W-:Y:S02]  /*1b410*/  IADD3 R152, P0, PT, R4, R2.reuse, RZ ;  /* 0x0000000204987210 */ /* 0x084fe40007f1e0ff */
[-C--:B---3--:R-:W-:Y:S02]  /*1b420*/  IADD3 R156, P3, PT, R12, R2.reuse, RZ ;  /* 0x000000020c9c7210 */ /* 0x088fe40007f7e0ff */
[----:B------:R-:W-:Y:S02]  /*1b430*/  IADD3 R160, P1, PT, R6, R2, RZ ;  /* 0x0000000206a07210 */ /* 0x000fe40007f3e0ff */
[----:B------:R-:W-:Y:S01]  /*1b440*/  IADD3.X R153, PT, PT, R5, R0, RZ, P0, !PT ;  /* 0x0000000005997210 */ /* 0x000fe200007fe4ff */
[--C-:B------:R-:W-:Y:S01]  /*1b450*/  IMAD.X R157, R13, 0x1, R0.reuse, P3 ;  /* 0x000000010d9d7824 */ /* 0x100fe200018e0600 */
[----:B------:R-:W2:Y:S01]  /*1b460*/  LDL.LU.64 R4, [R1+0xee0] ;  /* 0x000ee00001047983 */ /* 0x000ea20000300a00 */
[----:B------:R-:W-:-:S03]  /*1b470*/  IMAD.X R161, R7, 0x1, R0, P1 ;  /* 0x0000000107a17824 */ /* 0x000fc600008e0600 */
[----:B------:R-:W3:Y:S01]  /*1b480*/  LDL.LU.64 R6, [R1+0xed0] ;  /* 0x000ed00001067983 */ /* 0x000ee20000300a00 */
[----:B------:R-:W-:-:S03]  /*1b490*/  IADD3 R164, P0, PT, R24, R2, RZ ;  /* 0x0000000218a47210 */ /* 0x000fc60007f1e0ff */
[----:B------:R-:W3:Y:S02]  /*1b4a0*/  LDL.LU.64 R12, [R1+0xeb8] ;  /* 0x000eb800010c7983 */ /* 0x000ee40000300a00 */
[----:B------:R-:W-:Y:S02]  /*1b4b0*/  IMAD.X R165, R25, 0x1, R0, P0 ;  /* 0x0000000119a57824 */ /* 0x000fe400000e0600 */
[----:B------:R-:W3:Y:S04]  /*1b4c0*/  LDL.LU.64 R36, [R1+0xea0] ;  /* 0x000ea00001247983 */ /* 0x000ee80000300a00 */
[----:B------:R-:W3:Y:S01]  /*1b4d0*/  LDL.LU.64 R24, [R1+0xe88] ;  /* 0x000e880001187983 */ /* 0x000ee20000300a00 */
[----:B------:R-:W-:-:S04]  /*1b4e0*/  IADD3 R168, P1, PT, R28, R2, RZ ;  /* 0x000000021ca87210 */ /* 0x000fc80007f3e0ff */
[----:B------:R-:W-:Y:S02]  /*1b4f0*/  IADD3.X R169, PT, PT, R29, R0, RZ, P1, !PT ;  /* 0x000000001da97210 */ /* 0x000fe40000ffe4ff */
[----:B------:R-:W-:-:S05]  /*1b500*/  IADD3 R172, P3, PT, R18, R2, RZ ;  /* 0x0000000212ac7210 */ /* 0x000fca0007f7e0ff */
[----:B------:R-:W-:Y:S02]  /*1b510*/  IMAD.X R173, R19, 0x1, R0, P3 ;  /* 0x0000000113ad7824 */ /* 0x000fe400018e0600 */
[----:B------:R-:W3:Y:S01]  /*1b520*/  LDL.LU.64 R18, [R1+0xe78] ;  /* 0x000e780001127983 */ /* 0x000ee20000300a00 */
[-C--:B----4-:R-:W-:Y:S02]  /*1b530*/  IADD3 R176, P0, PT, R10, R2.reuse, RZ ;  /* 0x000000020ab07210 */ /* 0x090fe40007f1e0ff */
[----:B------:R-:W-:-:S03]  /*1b540*/  IADD3 R180, P1, PT, R22, R2, RZ ;  /* 0x0000000216b47210 */ /* 0x000fc60007f3e0ff */
[--C-:B------:R-:W-:Y:S02]  /*1b550*/  IMAD.X R177, R11, 0x1, R0.reuse, P0 ;  /* 0x000000010bb17824 */ /* 0x100fe400000e0600 */
[----:B------:R-:W4:Y:S01]  /*1b560*/  LDL.LU.64 R10, [R1+0xe70] ;  /* 0x000e7000010a7983 */ /* 0x000f220000300a00 */
[----:B------:R-:W-:-:S03]  /*1b570*/  IMAD.X R181, R23, 0x1, R0, P1 ;  /* 0x0000000117b57824 */ /* 0x000fc600008e0600 */
[----:B------:R-:W4:Y:S04]  /*1b580*/  LDL.LU.64 R32, [R1+0xe68] ;  /* 0x000e680001207983 */ /* 0x000f280000300a00 */
[----:B------:R-:W4:Y:S01]  /*1b590*/  LDL.LU.64 R22, [R1+0xe60] ;  /* 0x000e600001167983 */ /* 0x000f220000300a00 */
[----:B------:R-:W-:-:S05]  /*1b5a0*/  IADD3 R192, P1, PT, R8, R2, RZ ;  /* 0x0000000208c07210 */ /* 0x000fca0007f3e0ff */
[--C-:B------:R-:W-:Y:S02]  /*1b5b0*/  IMAD.X R193, R9, 0x1, R0.reuse, P1 ;  /* 0x0000000109c17824 */ /* 0x100fe400008e0600 */
[----:B------:R-:W4:Y:S01]  /*1b5c0*/  LDL.LU.64 R8, [R1+0xe58] ;  /* 0x000e580001087983 */ /* 0x000f220000300a00 */
[-C--:B------:R-:W-:Y:S02]  /*1b5d0*/  IADD3 R184, P0, PT, R26, R2.reuse, RZ ;  /* 0x000000021ab87210 */ /* 0x080fe40007f1e0ff */
[----:B------:R-:W-:Y:S02]  /*1b5e0*/  IADD3 R188, P3, PT, R20, R2, RZ ;  /* 0x0000000214bc7210 */ /* 0x000fe40007f7e0ff */
[----:B------:R-:W-:Y:S02]  /*1b5f0*/  IADD3.X R185, PT, PT, R27, R0, RZ, P0, !PT ;  /* 0x000000001bb97210 */ /* 0x000fe400007fe4ff */
[----:B------:R-:W-:Y:S01]  /*1b600*/  IADD3 R204, P0, PT, R14, R2, RZ ;  /* 0x000000020ecc7210 */ /* 0x000fe20007f1e0ff */
[----:B------:R-:W-:-:S02]  /*1b610*/  IMAD.X R189, R21, 0x1, R0, P3 ;  /* 0x0000000115bd7824 */ /* 0x000fc400018e0600 */
[----:B------:R-:W4:Y:S01]  /*1b620*/  LDL.LU.64 R20, [R1+0xe40] ;  /* 0x000e400001147983 */ /* 0x000f220000300a00 */
[----:B------:R-:W-:Y:S01]  /*1b630*/  IADD3 R208, P1, PT, R16, R2, RZ ;  /* 0x0000000210d07210 */ /* 0x000fe20007f3e0ff */
[----:B------:R-:W-:Y:S02]  /*1b640*/  IMAD.X R205, R15, 0x1, R0, P0 ;  /* 0x000000010fcd7824 */ /* 0x000fe400000e0600 */
[----:B------:R-:W4:Y:S04]  /*1b650*/  LDL.LU.64 R30, [R1+0xe30] ;  /* 0x000e3000011e7983 */ /* 0x000f280000300a00 */
[----:B------:R-:W4:Y:S01]  /*1b660*/  LDL.LU.64 R14, [R1+0xe10] ;  /* 0x000e1000010e7983 */ /* 0x000f220000300a00 */
[----:B------:R-:W-:-:S03]  /*1b670*/  IADD3.X R209, PT, PT, R17, R0, RZ, P1, !PT ;  /* 0x0000000011d17210 */ /* 0x000fc60000ffe4ff */
[----:B------:R-:W4:Y:S04]  /*1b680*/  LDL.LU.64 R26, [R1+0xe00] ;  /* 0x000e0000011a7983 */ /* 0x000f280000300a00 */
[----:B------:R-:W4:Y:S04]  /*1b690*/  LDL.LU.64 R16, [R1+0xdf0] ;  /* 0x000df00001107983 */ /* 0x000f280000300a00 */
[----:B------:R-:W4:Y:S01]  /*1b6a0*/  LDL.LU.64 R34, [R1+0xde8] ;  /* 0x000de80001227983 */ /* 0x000f220000300a00 */
[-C--:B--2---:R-:W-:Y:S02]  /*1b6b0*/  IADD3 R212, P3, PT, R4, R2.reuse, RZ ;  /* 0x0000000204d47210 */ /* 0x084fe40007f7e0ff */
[----:B---3--:R-:W-:-:S03]  /*1b6c0*/  IADD3 R216, P0, PT, R6, R2, RZ ;  /* 0x0000000206d87210 */ /* 0x008fc60007f1e0ff */
[--C-:B------:R-:W-:Y:S01]  /*1b6d0*/  IMAD.X R213, R5, 0x1, R0.reuse, P3 ;  /* 0x0000000105d57824 */ /* 0x100fe200018e0600 */
[----:B------:R-:W-:Y:S01]  /*1b6e0*/  IADD3 R4, P1, PT, R12, R2, RZ ;  /* 0x000000020c047210 */ /* 0x000fe20007f3e0ff */
[----:B------:R-:W-:-:S04]  /*1b6f0*/  IMAD.X R217, R7, 0x1, R0, P0 ;  /* 0x0000000107d97824 */ /* 0x000fc800000e0600 */
[----:B------:R-:W-:Y:S01]  /*1b700*/  IMAD.X R5, R13, 0x1, R0, P1 ;  /* 0x000000010d057824 */ /* 0x000fe200008e0600 */
[-C--:B------:R-:W-:Y:S01]  /*1b710*/  IADD3 R28, P0, PT, R36, R2.reuse, RZ ;  /* 0x00000002241c7210 */ /* 0x080fe20007f1e0ff */
[----:B------:R-:W2:Y:S01]  /*1b720*/  LDL.LU.64 R12, [R1+0xde0] ;  /* 0x000de000010c7983 */ /* 0x000ea20000300a00 */
[----:B------:R-:W-:-:S03]  /*1b730*/  IADD3 R6, P3, PT, R24, R2, RZ ;  /* 0x0000000218067210 */ /* 0x000fc60007f7e0ff */
[----:B------:R1:W-:Y:S01]  /*1b740*/  STL.64 [R1+0x178], R4 ;  /* 0x0001780401007387 */ /* 0x0003e20000100a00 */
[----:B------:R-:W-:Y:S01]  /*1b750*/  IADD3.X R29, PT, PT, R37, R0, RZ, P0, !PT ;  /* 0x00000000251d7210 */ /* 0x000fe200007fe4ff */
[----:B------:R-:W-:-:S05]  /*1b760*/  IMAD.X R7, R25, 0x1, R0, P3 ;  /* 0x0000000119077824 */ /* 0x000fca00018e0600 */
[----:B------:R4:W-:Y:S04]  /*1b770*/  STL.64 [R1+0x198], R6 ;  /* 0x0001980601007387 */ /* 0x0009e80000100a00 */
[----:B------:R3:W-:Y:S04]  /*1b780*/  STL.64 [R1+0x188], R28 ;  /* 0x0001881c01007387 */ /* 0x0007e80000100a00 */
[----:B------:R-:W2:Y:S01]  /*1b790*/  LDL.LU.64 R24, [R1+0xdd8] ;  /* 0x000dd80001187983 */ /* 0x000ea20000300a00 */
[----:B-1----:R-:W-:-:S05]  /*1b7a0*/  IADD3 R4, P1, PT, R18, R2, RZ ;  /* 0x0000000212047210 */ /* 0x002fca0007f3e0ff */
[----:B------:R-:W-:-:S05]  /*1b7b0*/  IMAD.X R5, R19, 0x1, R0, P1 ;  /* 0x0000000113057824 */ /* 0x000fca00008e0600 */
[----:B------:R1:W-:Y:S01]  /*1b7c0*/  STL.64 [R1+0x1a8], R4 ;  /* 0x0001a80401007387 */ /* 0x0003e20000100a00 */
[----:B----4-:R-:W-:-:S05]  /*1b7d0*/  IADD3 R6, P0, PT, R10, R2, RZ ;  /* 0x000000020a067210 */ /* 0x010fca0007f1e0ff */
[----:B------:R-:W-:Y:S01]  /*1b7e0*/  IMAD.X R7, R11, 0x1, R0, P0 ;  /* 0x000000010b077824 */ /* 0x000fe200000e0600 */
[-C--:B---3--:R-:W-:Y:S01]  /*1b7f0*/  IADD3 R28, P1, PT, R32, R2.reuse, RZ ;  /* 0x00000002201c7210 */ /* 0x088fe20007f3e0ff */
[----:B------:R-:W3:Y:S01]  /*1b800*/  LDL.LU.64 R10, [R1+0xdd0] ;  /* 0x000dd000010a7983 */ /* 0x000ee20000300a00 */
[----:B-1----:R-:W-:-:S03]  /*1b810*/  IADD3 R4, P3, PT, R22, R2, RZ ;  /* 0x0000000216047210 */ /* 0x002fc60007f7e0ff */
[----:B------:R-:W4:Y:S01]  /*1b820*/  LDL.LU.64 R36, [R1+0xdb0] ;  /* 0x000db00001247983 */ /* 0x000f220000300a00 */
[----:B------:R-:W-:Y:S01]  /*1b830*/  IADD3.X R29, PT, PT, R33, R0, RZ, P1, !PT ;  /* 0x00000000211d7210 */ /* 0x000fe20000ffe4ff */
[----:B------:R-:W-:Y:S02]  /*1b840*/  IMAD.X R5, R23, 0x1, R0, P3 ;  /* 0x0000000117057824 */ /* 0x000fe400018e0600 */
[----:B------:R-:W4:Y:S04]  /*1b850*/  LDL.LU.64 R18, [R1+0xda0] ;  /* 0x000da00001127983 */ /* 0x000f280000300a00 */
[----:B------:R1:W-:Y:S04]  /*1b860*/  STL.64 [R1+0x1b8], R6 ;  /* 0x0001b80601007387 */ /* 0x0003e80000100a00 */
[----:B------:R1:W-:Y:S04]  /*1b870*/  STL.64 [R1+0x1d8], R4 ;  /* 0x0001d80401007387 */ /* 0x0003e80000100a00 */
[----:B------:R-:W-:Y:S01]  /*1b880*/  STL.64 [R1+0x1c8], R28 ;  /* 0x0001c81c01007387 */ /* 0x000fe20000100a00 */
[----:B-1----:R-:W-:-:S05]  /*1b890*/  IADD3 R6, P0, PT, R8, R2, RZ ;  /* 0x0000000208067210 */ /* 0x002fca0007f1e0ff */
[----:B------:R-:W-:Y:S02]  /*1b8a0*/  IMAD.X R7, R9, 0x1, R0, P0 ;  /* 0x0000000109077824 */ /* 0x000fe400000e0600 */
[----:B------:R-:W4:Y:S04]  /*1b8b0*/  LDL.LU.64 R8, [R1+0xd80] ;  /* 0x000d800001087983 */ /* 0x000f280000300a00 */
[----:B------:R1:W-:Y:S04]  /*1b8c0*/  STL.64 [R1+0x1e8], R6 ;  /* 0x0001e80601007387 */ /* 0x0003e80000100a00 */
[----:B------:R-:W4:Y:S04]  /*1b8d0*/  LDL.LU.64 R32, [R1+0xd70] ;  /* 0x000d700001207983 */ /* 0x000f280000300a00 */
[----:B------:R-:W4:Y:S01]  /*1b8e0*/  LDL.LU.64 R22, [R1+0xd68] ;  /* 0x000d680001167983 */ /* 0x000f220000300a00 */
[----:B------:R-:W-:-:S02]  /*1b8f0*/  IADD3 R4, P1, PT, R20, R2, RZ ;  /* 0x0000000214047210 */ /* 0x000fc40007f3e0ff */
[----:B-1----:R-:W-:-:S03]  /*1b900*/  IADD3 R6, P3, PT, R14, R2, RZ ;  /* 0x000000020e067210 */ /* 0x002fc60007f7e0ff */
[--C-:B------:R-:W-:Y:S02]  /*1b910*/  IMAD.X R5, R21, 0x1, R0.reuse, P1 ;  /* 0x0000000115057824 */ /* 0x100fe400008e0600 */
[----:B------:R-:W4:Y:S01]  /*1b920*/  LDL.LU.64 R20, [R1+0xd60] ;  /* 0x000d600001147983 */ /* 0x000f220000300a00 */
[----:B------:R-:W-:Y:S01]  /*1b930*/  IMAD.X R7, R15, 0x1, R0, P3 ;  /* 0x000000010f077824 */ /* 0x000fe200018e0600 */
[----:B------:R-:W-:Y:S02]  /*1b940*/  IADD3 R28, P0, PT, R30, R2, RZ ;  /* 0x000000021e1c7210 */ /* 0x000fe40007f1e0ff */
[----:B------:R1:W-:Y:S02]  /*1b950*/  STL.64 [R1+0x1f8], R4 ;  /* 0x0001f80401007387 */ /* 0x0003e40000100a00 */
[----:B------:R-:W-:Y:S02]  /*1b960*/  IADD3.X R29, PT, PT, R31, R0, RZ, P0, !PT ;  /* 0x000000001f1d7210 */ /* 0x000fe400007fe4ff */
[----:B------:R-:W4:Y:S04]  /*1b970*/  LDL.LU.64 R14, [R1+0xd58] ;  /* 0x000d5800010e7983 */ /* 0x000f280000300a00 */
[----:B------:R1:W-:Y:S02]  /*1b980*/  STL.64 [R1+0x210], R6 ;  /* 0x0002100601007387 */ /* 0x0003e40000100a00 */
[----:B-1----:R-:W-:-:S02]  /*1b990*/  IADD3 R4, P1, PT, R26, R2, RZ ;  /* 0x000000021a047210 */ /* 0x002fc40007f3e0ff */
[----:B------:R1:W-:Y:S03]  /*1b9a0*/  STL.64 [R1+0x200], R28 ;  /* 0x0002001c01007387 */ /* 0x0003e60000100a00 */
[----:B------:R-:W-:Y:S01]  /*1b9b0*/  IMAD.X R5, R27, 0x1, R0, P1 ;  /* 0x000000011b057824 */ /* 0x000fe200008e0600 */
[----:B------:R-:W-:-:S04]  /*1b9c0*/  IADD3 R6, P0, PT, R16, R2, RZ ;  /* 0x0000000210067210 */ /* 0x000fc80007f1e0ff */
[----:B------:R2:W-:Y:S01]  /*1b9d0*/  STL.64 [R1+0x220], R4 ;  /* 0x0002200401007387 */ /* 0x0005e20000100a00 */
[----:B------:R-:W-:-:S03]  /*1b9e0*/  IMAD.X R7, R17, 0x1, R0, P0 ;  /* 0x0000000111077824 */ /* 0x000fc600000e0600 */
[----:B-1----:R-:W4:Y:S01]  /*1b9f0*/  LDL.LU.64 R28, [R1+0xd50] ;  /* 0x000d5000011c7983 */ /* 0x002f220000300a00 */
[----:B------:R-:W-:-:S03]  /*1ba00*/  IADD3 R30, P1, PT, R34, R2, RZ ;  /* 0x00000002221e7210 */ /* 0x000fc60007f3e0ff */
[----:B------:R-:W4:Y:S04]  /*1ba10*/  LDL.LU.64 R26, [R1+0xd40] ;  /* 0x000d4000011a7983 */ /* 0x000f280000300a00 */
[----:B------:R-:W4:Y:S04]  /*1ba20*/  LDL.LU.64 R16, [R1+0xd28] ;  /* 0x000d280001107983 */ /* 0x000f280000300a00 */
[----:B------:R1:W-:Y:S01]  /*1ba30*/  STL.64 [R1+0x230], R6 ;  /* 0x0002300601007387 */ /* 0x0003e20000100a00 */
[----:B------:R-:W-:Y:S02]  /*1ba40*/  IADD3.X R31, PT, PT, R35, R0, RZ, P1, !PT ;  /* 0x00000000231f7210 */ /* 0x000fe40000ffe4ff */
[----:B--2---:R-:W-:-:S05]  /*1ba50*/  IADD3 R4, P3, PT, R12, R2, RZ ;  /* 0x000000020c047210 */ /* 0x004fca0007f7e0ff */
[----:B------:R-:W-:Y:S02]  /*1ba60*/  IMAD.X R5, R13, 0x1, R0, P3 ;  /* 0x000000010d057824 */ /* 0x000fe400018e0600 */
[----:B------:R-:W2:Y:S04]  /*1ba70*/  LDL.LU.64 R12, [R1+0xd10] ;  /* 0x000d1000010c7983 */ /* 0x000ea80000300a00 */
[----:B------:R-:W-:Y:S01]  /*1ba80*/  STL.64 [R1+0x250], R4 ;  /* 0x0002500401007387 */ /* 0x000fe20000100a00 */
[----:B-1----:R-:W-:-:S03]  /*1ba90*/  IADD3 R6, P0, PT, R24, R2, RZ ;  /* 0x0000000218067210 */ /* 0x002fc60007f1e0ff */
[----:B------:R1:W-:Y:S02]  /*1baa0*/  STL.64 [R1+0x240], R30 ;  /* 0x0002401e01007387 */ /* 0x0003e40000100a00 */
[----:B------:R-:W-:-:S05]  /*1bab0*/  IMAD.X R7, R25, 0x1, R0, P0 ;  /* 0x0000000119077824 */ /* 0x000fca00000e0600 */
[----:B------:R4:W-:Y:S04]  /*1bac0*/  STL.64 [R1+0x260], R6 ;  /* 0x0002600601007387 */ /* 0x0009e80000100a00 */
[----:B-1----:R-:W2:Y:S04]  /*1bad0*/  LDL.LU.64 R30, [R1+0xcf8] ;  /* 0x000cf800011e7983 */ /* 0x002ea80000300a00 */
[----:B------:R-:W2:Y:S01]  /*1bae0*/  LDL.LU.64 R24, [R1+0xce8] ;  /* 0x000ce80001187983 */ /* 0x000ea20000300a00 */
[----:B---3--:R-:W-:-:S05]  /*1baf0*/  IADD3 R4, P1, PT, R10, R2, RZ ;  /* 0x000000020a047210 */ /* 0x008fca0007f3e0ff */
[--C-:B------:R-:W-:Y:S02]  /*1bb00*/  IMAD.X R5, R11, 0x1, R0.reuse, P1 ;  /* 0x000000010b057824 */ /* 0x100fe400008e0600 */
[----:B------:R-:W3:Y:S01]  /*1bb10*/  LDL.LU.64 R10, [R1+0xce0] ;  /* 0x000ce000010a7983 */ /* 0x000ee20000300a00 */
[-C--:B----4-:R-:W-:Y:S02]  /*1bb20*/  IADD3 R6, P3, PT, R18, R2.reuse, RZ ;  /* 0x0000000212067210 */ /* 0x090fe40007f7e0ff */
[----:B------:R-:W-:Y:S01]  /*1bb30*/  IADD3 R34, P0, PT, R36, R2, RZ ;  /* 0x0000000224227210 */ /* 0x000fe20007f1e0ff */
[----:B------:R1:W-:Y:S02]  /*1bb40*/  STL.64 [R1+0x270], R4 ;  /* 0x0002700401007387 */ /* 0x0003e40000100a00 */
[----:B------:R-:W-:Y:S01]  /*1bb50*/  IMAD.X R7, R19, 0x1, R0, P3 ;  /* 0x0000000113077824 */ /* 0x000fe200018e0600 */
[----:B------:R-:W-:Y:S01]  /*1bb60*/  IADD3.X R35, PT, PT, R37, R0, RZ, P0, !PT ;  /* 0x0000000025237210 */ /* 0x000fe200007fe4ff */
[----:B------:R-:W4:Y:S04]  /*1bb70*/  LDL.LU.64 R18, [R1+0xcd8] ;  /* 0x000cd80001127983 */ /* 0x000f280000300a00 */
[----:B------:R1:W-:Y:S04]  /*1bb80*/  STL.64 [R1+0x290], R6 ;  /* 0x0002900601007387 */ /* 0x0003e80000100a00 */
[----:B------:R1:W-:Y:S02]  /*1bb90*/  STL.64 [R1+0x280], R34 ;  /* 0x0002802201007387 */ /* 0x0003e40000100a00 */
[----:B-1----:R-:W-:-:S05]  /*1bba0*/  IADD3 R4, P1, PT, R8, R2, RZ ;  /* 0x0000000208047210 */ /* 0x002fca0007f3e0ff */
[----:B------:R-:W-:Y:S01]  /*1bbb0*/  IMAD.X R5, R9, 0x1, R0, P1 ;  /* 0x0000000109057824 */ /* 0x000fe200008e0600 */
[----:B------:R-:W-:-:S04]  /*1bbc0*/  IADD3 R6, P0, PT, R32, R2, RZ ;  /* 0x0000000220067210 */ /* 0x000fc80007f1e0ff */
[----:B------:R-:W-:Y:S01]  /*1bbd0*/  STL.64 [R1+0x2a0], R4 ;  /* 0x0002a00401007387 */ /* 0x000fe20000100a00 */
[----:B------:R-:W-:Y:S01]  /*1bbe0*/  IADD3 R8, P1, PT, R22, R2, RZ ;  /* 0x0000000216087210 */ /* 0x000fe20007f3e0ff */
[----:B------:R-:W-:Y:S02]  /*1bbf0*/  IMAD.X R7, R33, 0x1, R0, P0 ;  /* 0x0000000121077824 */ /* 0x000fe400000e0600 */
[----:B------:R-:W4:Y:S01]  /*1bc00*/  LDL.LU.64 R34, [R1+0xcd0] ;  /* 0x000cd00001227983 */ /* 0x000f220000300a00 */
[----:B------:R-:W-:-:S03]  /*1bc10*/  IADD3.X R9, PT, PT, R23, R0, RZ, P1, !PT ;  /* 0x0000000017097210 */ /* 0x000fc60000ffe4ff */
[----:B------:R-:W-:Y:S04]  /*1bc20*/  STL.64 [R1+0x2b0], R6 ;  /* 0x0002b00601007387 */ /* 0x000fe80000100a00 */
[----:B------:R-:W4:Y:S04]  /*1bc30*/  LDL.LU.64 R22, [R1+0xcc8] ;  /* 0x000cc80001167983 */ /* 0x000f280000300a00 */
[----:B------:R1:W-:Y:S04]  /*1bc40*/  STL.64 [R1+0x2c0], R8 ;  /* 0x0002c00801007387 */ /* 0x0003e80000100a00 */
[----:B-1----:R-:W4:Y:S01]  /*1bc50*/  LDL.LU.64 R8, [R1+0xcb8] ;  /* 0x000cb80001087983 */ /* 0x002f220000300a00 */
[----:B------:R-:W-:-:S02]  /*1bc60*/  IADD3 R4, P3, PT, R20, R2, RZ ;  /* 0x0000000214047210 */ /* 0x000fc40007f7e0ff */
[----:B------:R-:W-:-:S03]  /*1bc70*/  IADD3 R6, P0, PT, R14, R2, RZ ;  /* 0x000000020e067210 */ /* 0x000fc60007f1e0ff */
[--C-:B------:R-:W-:Y:S02]  /*1bc80*/  IMAD.X R5, R21, 0x1, R0.reuse, P3 ;  /* 0x0000000115057824 */ /* 0x100fe400018e0600 */
[----:B------:R-:W4:Y:S01]  /*1bc90*/  LDL.LU.64 R20, [R1+0xc98] ;  /* 0x000c980001147983 */ /* 0x000f220000300a00 */
[----:B------:R-:W-:-:S03]  /*1bca0*/  IMAD.X R7, R15, 0x1, R0, P0 ;  /* 0x000000010f077824 */ /* 0x000fc600000e0600 */
[----:B------:R1:W-:Y:S01]  /*1bcb0*/  STL.64 [R1+0x2d0], R4 ;  /* 0x0002d00401007387 */ /* 0x0003e20000100a00 */
[----:B------:R-:W-:-:S03]  /*1bcc0*/  IADD3 R14, P0, PT, R26, R2, RZ ;  /* 0x000000021a0e7210 */ /* 0x000fc60007f1e0ff */
[----:B------:R1:W-:Y:S02]  /*1bcd0*/  STL.64 [R1+0x2e0], R6 ;  /* 0x0002e00601007387 */ /* 0x0003e40000100a00 */
[----:B-1----:R-:W-:Y:S02]  /*1bce0*/  IADD3 R4, P1, PT, R28, R2, RZ ;  /* 0x000000021c047210 */ /* 0x002fe40007f3e0ff */
[----:B------:R-:W-:Y:S02]  /*1bcf0*/  IADD3.X R15, PT, PT, R27, R0, RZ, P0, !PT ;  /* 0x000000001b0f7210 */ /* 0x000fe400007fe4ff */
[----:B------:R-:W-:Y:S01]  /*1bd00*/  IADD3 R6, P3, PT, R16, R2, RZ ;  /* 0x0000000210067210 */ /* 0x000fe20007f7e0ff */
[--C-:B------:R-:W-:Y:S02]  /*1bd10*/  IMAD.X R5, R29, 0x1, R0.reuse, P1 ;  /* 0x000000011d057824 */ /* 0x100fe400008e0600 */
[----:B------:R-:W4:Y:S02]  /*1bd20*/  LDL.LU.64 R28, [R1+0xc88] ;  /* 0x000c8800011c7983 */ /* 0x000f240000300a00 */
[----:B------:R-:W-:-:S02]  /*1bd30*/  IMAD.X R7, R17, 0x1, R0, P3 ;  /* 0x0000000111077824 */ /* 0x000fc400018e0600 */
[----:B------:R-:W-:Y:S04]  /*1bd40*/  STL.64 [R1+0x2f0], R4 ;  /* 0x0002f00401007387 */ /* 0x000fe80000100a00 */
[----:B------:R-:W4:Y:S04]  /*1bd50*/  LDL.LU.64 R26, [R1+0xc70] ;  /* 0x000c7000011a7983 */ /* 0x000f280000300a00 */
[----:B------:R1:W-:Y:S04]  /*1bd60*/  STL.64 [R1+0x300], R14 ;  /* 0x0003000e01007387 */ /* 0x0003e80000100a00 */
[----:B-1----:R-:W4:Y:S04]  /*1bd70*/  LDL.LU.64 R14, [R1+0xc68] ;  /* 0x000c6800010e7983 */ /* 0x002f280000300a00 */
[----:B------:R-:W4:Y:S04]  /*1bd80*/  LDL.LU.64 R16, [R1+0xc60] ;  /* 0x000c600001107983 */ /* 0x000f280000300a00 */
[----:B------:R1:W-:Y:S01]  /*1bd90*/  STL.64 [R1+0x310], R6 ;  /* 0x0003100601007387 */ /* 0x0003e20000100a00 */
[----:B--2---:R-:W-:-:S05]  /*1bda0*/  IADD3 R4, P1, PT, R12, R2, RZ ;  /* 0x000000020c047210 */ /* 0x004fca0007f3e0ff */
[----:B------:R-:W-:-:S05]  /*1bdb0*/  IMAD.X R5, R13, 0x1, R0, P1 ;  /* 0x000000010d057824 */ /* 0x000fca00008e0600 */
[----:B------:R3:W-:Y:S01]  /*1bdc0*/  STL.64 [R1+0x320], R4 ;  /* 0x0003200401007387 */ /* 0x0007e20000100a00 */
[-C--:B-1----:R-:W-:Y:S02]  /*1bdd0*/  IADD3 R6, P0, PT, R30, R2.reuse, RZ ;  /* 0x000000021e067210 */ /* 0x082fe40007f1e0ff */
[----:B------:R-:W-:-:S03]  /*1bde0*/  IADD3 R12, P1, PT, R24, R2, RZ ;  /* 0x00000002180c7210 */ /* 0x000fc60007f3e0ff */
[----:B------:R-:W-:Y:S02]  /*1bdf0*/  IMAD.X R7, R31, 0x1, R0, P0 ;  /* 0x000000011f077824 */ /* 0x000fe400000e0600 */
[----:B------:R-:W2:Y:S01]  /*1be00*/  LDL.LU.64 R30, [R1+0xc58] ;  /* 0x000c5800011e7983 */ /* 0x000ea20000300a00 */
[----:B------:R-:W-:-:S03]  /*1be10*/  IADD3.X R13, PT, PT, R25, R0, RZ, P1, !PT ;  /* 0x00000000190d7210 */ /* 0x000fc60000ffe4ff */
[----:B------:R-:W-:Y:S04]  /*1be20*/  STL.64 [R1+0x330], R6 ;  /* 0x0003300601007387 */ /* 0x000fe80000100a00 */
[----:B------:R-:W2:Y:S04]  /*1be30*/  LDL.LU.64 R24, [R1+0xc50] ;  /* 0x000c500001187983 */ /* 0x000ea80000300a00 */
[----:B------:R1:W-:Y:S01]  /*1be40*/  STL.64 [R1+0x338], R12 ;  /* 0x0003380c01007387 */ /* 0x0003e20000100a00 */
[----:B---3--:R-:W-:-:S03]  /*1be50*/  IADD3 R4, P3, PT, R10, R2, RZ ;  /* 0x000000020a047210 */ /* 0x008fc60007f7e0ff */
[----:B-1----:R-:W3:Y:S02]  /*1be60*/  LDL.LU.64 R12, [R1+0xc48] ;  /* 0x000c4800010c7983 */ /* 0x002ee40000300a00 */
[----:B------:R-:W-:Y:S02]  /*1be70*/  IMAD.X R5, R11, 0x1, R0, P3 ;  /* 0x000000010b057824 */ /* 0x000fe400018e0600 */
[----:B------:R-:W3:Y:S01]  /*1be80*/  LDL.LU.64 R10, [R1+0xc30] ;  /* 0x000c3000010a7983 */ /* 0x000ee20000300a00 */
[----:B----4-:R-:W-:-:S03]  /*1be90*/  IADD3 R6, P0, PT, R18, R2, RZ ;  /* 0x0000000212067210 */ /* 0x010fc60007f1e0ff */
[----:B------:R1:W-:Y:S02]  /*1bea0*/  STL.64 [R1+0x340], R4 ;  /* 0x0003400401007387 */ /* 0x0003e40000100a00 */
[----:B------:R-:W-:Y:S02]  /*1beb0*/  IMAD.X R7, R19, 0x1, R0, P0 ;  /* 0x0000000113077824 */ /* 0x000fe400000e0600 */
[----:B------:R-:W4:Y:S04]  /*1bec0*/  LDL.LU.64 R32, [R1+0xc18] ;  /* 0x000c180001207983 */ /* 0x000f280000300a00 */
[----:B------:R1:W-:Y:S02]  /*1bed0*/  STL.64 [R1+0x348], R6 ;  /* 0x0003480601007387 */ /* 0x0003e40000100a00 */
[----:B-1----:R-:W-:-:S05]  /*1bee0*/  IADD3 R4, P1, PT, R34, R2, RZ ;  /* 0x0000000222047210 */ /* 0x002fca0007f3e0ff */
[----:B------:R-:W-:Y:S01]  /*1bef0*/  IMAD.X R5, R35, 0x1, R0, P1 ;  /* 0x0000000123057824 */ /* 0x000fe200008e0600 */
[----:B------:R-:W-:-:S04]  /*1bf00*/  IADD3 R18, P0, PT, R22, R2, RZ ;  /* 0x0000000216127210 */ /* 0x000fc80007f1e0ff */
[----:B------:R-:W-:Y:S01]  /*1bf10*/  STL.64 [R1+0x370], R4 ;  /* 0x0003700401007387 */ /* 0x000fe20000100a00 */
[----:B------:R-:W-:-:S03]  /*1bf20*/  IADD3.X R19, PT, PT, R23, R0, RZ, P0, !PT ;  /* 0x0000000017137210 */ /* 0x000fc600007fe4ff */
[----:B------:R-:W4:Y:S04]  /*1bf30*/  LDL.LU.64 R22, [R1+0xc00] ;  /* 0x000c000001167983 */ /* 0x000f280000300a00 */
[----:B------:R1:W-:Y:S01]  /*1bf40*/  STL.64 [R1+0x380], R18 ;  /* 0x0003801201007387 */ /* 0x0003e20000100a00 */
[----:B------:R-:W-:-:S05]  /*1bf50*/  IADD3 R6, P3, PT, R8, R2, RZ ;  /* 0x0000000208067210 */ /* 0x000fca0007f7e0ff */
[----:B------:R-:W-:Y:S01]  /*1bf60*/  IMAD.X R7, R9, 0x1, R0, P3 ;  /* 0x0000000109077824 */ /* 0x000fe200018e0600 */
[----:B-1----:R-:W4:Y:S04]  /*1bf70*/  LDL.LU.64 R18, [R1+0xbf8] ;  /* 0x000bf80001127983 */ /* 0x002f280000300a00 */
[----:B------:R-:W4:Y:S01]  /*1bf80*/  LDL.LU.64 R8, [R1+0xbf0] ;  /* 0x000bf00001087983 */ /* 0x000f220000300a00 */
[----:B------:R-:W-:-:S03]  /*1bf90*/  IADD3 R4, P1, PT, R20, R2, RZ ;  /* 0x0000000214047210 */ /* 0x000fc60007f3e0ff */
[----:B------:R1:W-:Y:S02]  /*1bfa0*/  STL.64 [R1+0x390], R6 ;  /* 0x0003900601007387 */ /* 0x0003e40000100a00 */
[----:B------:R-:W-:Y:S02]  /*1bfb0*/  IMAD.X R5, R21, 0x1, R0, P1 ;  /* 0x0000000115057824 */ /* 0x000fe400008e0600 */
[----:B------:R-:W4:Y:S04]  /*1bfc0*/  LDL.LU.64 R34, [R1+0xbe8] ;  /* 0x000be80001227983 */ /* 0x000f280000300a00 */
[----:B------:R1:W-:Y:S02]  /*1bfd0*/  STL.64 [R1+0x3a0], R4 ;  /* 0x0003a00401007387 */ /* 0x0003e40000100a00 */
[----:B-1----:R-:W-:-:S05]  /*1bfe0*/  IADD3 R6, P0, PT, R28, R2, RZ ;  /* 0x000000021c067210 */ /* 0x002fca0007f1e0ff */
[----:B------:R-:W-:Y:S01]  /*1bff0*/  IMAD.X R7, R29, 0x1, R0, P0 ;  /* 0x000000011d077824 */ /* 0x000fe200000e0600 */
[----:B------:R-:W-:-:S04]  /*1c000*/  IADD3 R20, P1, PT, R26, R2, RZ ;  /* 0x000000021a147210 */ /* 0x000fc80007f3e0ff */
[----:B------:R1:W-:Y:S01]  /*1c010*/  STL.64 [R1+0x3b0], R6 ;  /* 0x0003b00601007387 */ /* 0x0003e20000100a00 */
[----:B------:R-:W-:-:S03]  /*1c020*/  IADD3.X R21, PT, PT, R27, R0, RZ, P1, !PT ;  /* 0x000000001b157210 */ /* 0x000fc60000ffe4ff */
[----:B------:R-:W4:Y:S01]  /*1c030*/  LDL.LU.64 R28, [R1+0xbe0] ;  /* 0x000be000011c7983 */ /* 0x000f220000300a00 */
[----:B------:R-:W-:-:S03]  /*1c040*/  IADD3 R4, P3, PT, R14, R2, RZ ;  /* 0x000000020e047210 */ /* 0x000fc60007f7e0ff */
[----:B------:R1:W-:Y:S02]  /*1c050*/  STL.64 [R1+0x3c0], R20 ;  /* 0x0003c01401007387 */ /* 0x0003e40000100a00 */
[----:B-1----:R-:W-:Y:S01]  /*1c060*/  IADD3 R6, P0, PT, R16, R2, RZ ;  /* 0x0000000210067210 */ /* 0x002fe20007f1e0ff */
[----:B------:R-:W-:-:S04]  /*1c070*/  IMAD.X R5, R15, 0x1, R0, P3 ;  /* 0x000000010f057824 */ /* 0x000fc800018e0600 */
[----:B------:R-:W-:Y:S01]  /*1c080*/  IMAD.X R7, R17, 0x1, R0, P0 ;  /* 0x0000000111077824 */ /* 0x000fe200000e0600 */
[----:B------:R-:W4:Y:S04]  /*1c090*/  LDL.LU.64 R20, [R1+0xbd8] ;  /* 0x000bd80001147983 */ /* 0x000f280000300a00 */
[----:B------:R-:W4:Y:S04]  /*1c0a0*/  LDL.LU.64 R14, [R1+0xbd0] ;  /* 0x000bd000010e7983 */ /* 0x000f280000300a00 */
[----:B------:R2:W-:Y:S04]  /*1c0b0*/  STL.64 [R1+0x3d0], R4 ;  /* 0x0003d00401007387 */ /* 0x0005e80000100a00 */
[----:B------:R-:W4:Y:S04]  /*1c0c0*/  LDL.LU.64 R26, [R1+0xbb8] ;  /* 0x000bb800011a7983 */ /* 0x000f280000300a00 */
[----:B------:R3:W-:Y:S01]  /*1c0d0*/  STL.64 [R1+0x3e0], R6 ;  /* 0x0003e00601007387 */ /* 0x0007e20000100a00 */
[----:B--2---:R-:W-:-:S05]  /*1c0e0*/  IADD3 R4, P1, PT, R30, R2, RZ ;  /* 0x000000021e047210 */ /* 0x004fca0007f3e0ff */
[----:B------:R-:W-:Y:S01]  /*1c0f0*/  IMAD.X R5, R31, 0x1, R0, P1 ;  /* 0x000000011f057824 */ /* 0x000fe200008e0600 */
[----:B------:R-:W-:-:S04]  /*1c100*/  IADD3 R16, P0, PT, R24, R2, RZ ;  /* 0x0000000218107210 */ /* 0x000fc80007f1e0ff */
[----:B------:R-:W-:Y:S01]  /*1c110*/  IADD3.X R17, PT, PT, R25, R0, RZ, P0, !PT ;  /* 0x0000000019117210 */ /* 0x000fe200007fe4ff */
[----:B------:R1:W-:Y:S04]  /*1c120*/  STL.64 [R1+0x3f0], R4 ;  /* 0x0003f00401007387 */ /* 0x0003e80000100a00 */
[----:B------:R-:W2:Y:S01]  /*1c130*/  LDL.LU.64 R30, [R1+0xba0] ;  /* 0x000ba000011e7983 */ /* 0x000ea20000300a00 */
[----:B---3--:R-:W-:-:S03]  /*1c140*/  IADD3 R6, P3, PT, R12, R2, RZ ;  /* 0x000000020c067210 */ /* 0x008fc60007f7e0ff */
[----:B------:R3:W-:Y:S02]  /*1c150*/  STL.64 [R1+0x400], R16 ;  /* 0x0004001001007387 */ /* 0x0007e40000100a00 */
[--C-:B------:R-:W-:Y:S01]  /*1c160*/  IMAD.X R7, R13, 0x1, R0.reuse, P3 ;  /* 0x000000010d077824 */ /* 0x100fe200018e0600 */
[-C--:B-1----:R-:W-:Y:S01]  /*1c170*/  IADD3 R4, P1, PT, R10, R2.reuse, RZ ;  /* 0x000000020a047210 */ /* 0x082fe20007f3e0ff */
[----:B---3--:R-:W3:Y:S04]  /*1c180*/  LDL.LU.64 R16, [R1+0xb90] ;  /* 0x000b900001107983 */ /* 0x008ee80000300a00 */
[----:B------:R-:W-:Y:S01]  /*1c190*/  IMAD.X R5, R11, 0x1, R0, P1 ;  /* 0x000000010b057824 */ /* 0x000fe200008e0600 */
[----:B------:R4:W-:Y:S04]  /*1c1a0*/  STL.64 [R1+0x410], R6 ;  /* 0x0004100601007387 */ /* 0x0009e80000100a00 */
[----:B------:R-:W3:Y:S04]  /*1c1b0*/  LDL.LU.64 R12, [R1+0xb88] ;  /* 0x000b8800010c7983 */ /* 0x000ee80000300a00 */
[----:B------:R-:W3:Y:S01]  /*1c1c0*/  LDL.LU.64 R24, [R1+0xb68] ;  /* 0x000b680001187983 */ /* 0x000ee20000300a00 */
[----:B----4-:R-:W-:-:S03]  /*1c1d0*/  IADD3 R6, P0, PT, R32, R2, RZ ;  /* 0x0000000220067210 */ /* 0x010fc60007f1e0ff */
[----:B------:R1:W-:Y:S02]  /*1c1e0*/  STL.64 [R1+0x420], R4 ;  /* 0x0004200401007387 */ /* 0x0003e40000100a00 */
[----:B------:R-:W-:-:S05]  /*1c1f0*/  IMAD.X R7, R33, 0x1, R0, P0 ;  /* 0x0000000121077824 */ /* 0x000fca00000e0600 */
[----:B------:R-:W-:Y:S04]  /*1c200*/  STL.64 [R1+0x430], R6 ;  /* 0x0004300601007387 */ /* 0x000fe80000100a00 */
[----:B------:R-:W4:Y:S01]  /*1c210*/  LDL.LU.64 R32, [R1+0xb60] ;  /* 0x000b600001207983 */ /* 0x000f220000300a00 */
[----:B------:R-:W-:-:S04]  /*1c220*/  IADD3 R10, P1, PT, R22, R2, RZ ;  /* 0x00000002160a7210 */ /* 0x000fc80007f3e0ff */
[----:B------:R-:W-:-:S05]  /*1c230*/  IADD3.X R11, PT, PT, R23, R0, RZ, P1, !PT ;  /* 0x00000000170b7210 */ /* 0x000fca0000ffe4ff */
[----:B------:R1:W-:Y:S02]  /*1c240*/  STL.64 [R1+0x440], R10 ;  /* 0x0004400a01007387 */ /* 0x0003e40000100a00 */
[-C--:B-1----:R-:W-:Y:S02]  /*1c250*/  IADD3 R4, P3, PT, R18, R2.reuse, RZ ;  /* 0x0000000212047210 */ /* 0x082fe40007f7e0ff */
[----:B------:R-:W4:Y:S01]  /*1c260*/  LDL.LU.64 R10, [R1+0xb58] ;  /* 0x000b5800010a7983 */ /* 0x000f220000300a00 */
[----:B------:R-:W-:Y:S02]  /*1c270*/  IADD3 R6, P0, PT, R8, R2, RZ ;  /* 0x0000000208067210 */ /* 0x000fe40007f1e0ff */
[----:B------:R-:W-:-:S03]  /*1c280*/  IMAD.X R5, R19, 0x1, R0, P3 ;  /* 0x0000000113057824 */ /* 0x000fc600018e0600 */
[----:B------:R-:W-:Y:S02]  /*1c290*/  IMAD.X R7, R9, 0x1, R0, P0 ;  /* 0x0000000109077824 */ /* 0x000fe400000e0600 */
[----:B------:R-:W-:Y:S04]  /*1c2a0*/  STL.64 [R1+0x450], R4 ;  /* 0x0004500401007387 */ /* 0x000fe80000100a00 */
[----:B------:R1:W-:Y:S04]  /*1c2b0*/  STL.64 [R1+0x460], R6 ;  /* 0x0004600601007387 */ /* 0x0003e80000100a00 */
[----:B-1----:R-:W4:Y:S01]  /*1c2c0*/  LDL.LU.64 R6, [R1+0xb50] ;  /* 0x000b500001067983 */ /* 0x002f220000300a00 */
[----:B------:R-:W-:-:S03]  /*1c2d0*/  IADD3 R4, P1, PT, R34, R2, RZ ;  /* 0x0000000222047210 */ /* 0x000fc60007f3e0ff */
[----:B------:R-:W4:Y:S02]  /*1c2e0*/  LDL.LU.64 R18, [R1+0xb48] ;  /* 0x000b480001127983 */ /* 0x000f240000300a00 */
[----:B------:R-:W-:Y:S01]  /*1c2f0*/  IMAD.X R5, R35, 0x1, R0, P1 ;  /* 0x0000000123057824 */ /* 0x000fe200008e0600 */
[----:B------:R-:W-:-:S04]  /*1c300*/  IADD3 R22, P0, PT, R28, R2, RZ ;  /* 0x000000021c167210 */ /* 0x000fc80007f1e0ff */
        /* <DEDUP_REMOVED lines=8> */
[----:B------:R-:W-:-:S03]  /*1c390*/  IMAD.X R5, R15, 0x1, R0, P1 ;  /* 0x000000010f057824 */ /* 0x000fc600008e0600 */
[----:B------:R1:W-:Y:S04]  /*1c3a0*/  STL.64 [R1+0x490], R8 ;  /* 0x0004900801007387 */ /* 0x0003e80000100a00 */
[----:B------:R-:W4:Y:S04]  /*1c3b0*/  LDL.LU.64 R20, [R1+0xb30] ;  /* 0x000b300001147983 */ /* 0x000f280000300a00 */
[----:B------:R-:W4:Y:S01]  /*1c3c0*/  LDL.LU.64 R14, [R1+0xb28] ;  /* 0x000b2800010e7983 */ /* 0x000f220000300a00 */
[----:B-1----:R-:W-:-:S03]  /*1c3d0*/  IADD3 R8, P0, PT, R26, R2, RZ ;  /* 0x000000021a087210 */ /* 0x002fc60007f1e0ff */
[----:B------:R3:W-:Y:S02]  /*1c3e0*/  STL.64 [R1+0x4a0], R4 ;  /* 0x0004a00401007387 */ /* 0x0007e40000100a00 */
[----:B------:R-:W-:Y:S02]  /*1c3f0*/  IMAD.X R9, R27, 0x1, R0, P0 ;  /* 0x000000011b097824 */ /* 0x000fe400000e0600 */
[----:B------:R-:W4:Y:S04]  /*1c400*/  LDL.LU.64 R34, [R1+0xb20] ;  /* 0x000b200001227983 */ /* 0x000f280000300a00 */
[----:B------:R-:W4:Y:S04]  /*1c410*/  LDL.LU.64 R26, [R1+0xb18] ;  /* 0x000b1800011a7983 */ /* 0x000f280000300a00 */
[----:B------:R1:W-:Y:S01]  /*1c420*/  STL.64 [R1+0x4b0], R8 ;  /* 0x0004b00801007387 */ /* 0x0003e20000100a00 */
[----:B--2---:R-:W-:-:S04]  /*1c430*/  IADD3 R28, P1, PT, R30, R2, RZ ;  /* 0x000000021e1c7210 */ /* 0x004fc80007f3e0ff */
[----:B------:R-:W-:Y:S02]  /*1c440*/  IADD3.X R29, PT, PT, R31, R0, RZ, P1, !PT ;  /* 0x000000001f1d7210 */ /* 0x000fe40000ffe4ff */
[----:B---3--:R-:W-:-:S05]  /*1c450*/  IADD3 R4, P3, PT, R16, R2, RZ ;  /* 0x0000000210047210 */ /* 0x008fca0007f7e0ff */
[----:B------:R-:W-:Y:S01]  /*1c460*/  IMAD.X R5, R17, 0x1, R0, P3 ;  /* 0x0000000111057824 */ /* 0x000fe200018e0600 */
[----:B-1----:R-:W-:-:S04]  /*1c470*/  IADD3 R8, P0, PT, R12, R2, RZ ;  /* 0x000000020c087210 */ /* 0x002fc80007f1e0ff */
[----:B------:R1:W-:Y:S01]  /*1c480*/  STL.64 [R1+0x4d0], R4 ;  /* 0x0004d00401007387 */ /* 0x0003e20000100a00 */
[----:B------:R-:W-:-:S03]  /*1c490*/  IMAD.X R9, R13, 0x1, R0, P0 ;  /* 0x000000010d097824 */ /* 0x000fc600000e0600 */
[----:B------:R4:W-:Y:S04]  /*1c4a0*/  STL.64 [R1+0x4c0], R28 ;  /* 0x0004c01c01007387 */ /* 0x0009e80000100a00 */
[----:B------:R-:W2:Y:S04]  /*1c4b0*/  LDL.LU.64 R16, [R1+0xb10] ;  /* 0x000b100001107983 */ /* 0x000ea80000300a00 */
[----:B------:R-:W3:Y:S01]  /*1c4c0*/  LDL.LU.64 R12, [R1+0xb08] ;  /* 0x000b0800010c7983 */ /* 0x000ee20000300a00 */
[----:B-1----:R-:W-:-:S03]  /*1c4d0*/  IADD3 R4, P1, PT, R24, R2, RZ ;  /* 0x0000000218047210 */ /* 0x002fc60007f3e0ff */
[----:B------:R1:W-:Y:S02]  /*1c4e0*/  STL.64 [R1+0x4e0], R8 ;  /* 0x0004e00801007387 */ /* 0x0003e40000100a00 */
[----:B------:R-:W-:Y:S01]  /*1c4f0*/  IMAD.X R5, R25, 0x1, R0, P1 ;  /* 0x0000000119057824 */ /* 0x000fe200008e0600 */
[----:B----4-:R-:W-:Y:S01]  /*1c500*/  IADD3 R28, P0, PT, R32, R2, RZ ;  /* 0x00000002201c7210 */ /* 0x010fe20007f1e0ff */
[----:B------:R-:W4:Y:S03]  /*1c510*/  LDL.LU.64 R30, [R1+0xb00] ;  /* 0x000b0000011e7983 */ /* 0x000f260000300a00 */
[----:B------:R-:W-:Y:S01]  /*1c520*/  IADD3.X R29, PT, PT, R33, R0, RZ, P0, !PT ;  /* 0x00000000211d7210 */ /* 0x000fe200007fe4ff */
[----:B------:R-:W4:Y:S04]  /*1c530*/  LDL.LU.64 R24, [R1+0xaf8] ;  /* 0x000af80001187983 */ /* 0x000f280000300a00 */
[----:B------:R1:W-:Y:S02]  /*1c540*/  STL.64 [R1+0x4f0], R4 ;  /* 0x0004f00401007387 */ /* 0x0003e40000100a00 */
[----:B-1----:R-:W-:-:S05]  /*1c550*/  IADD3 R8, P3, PT, R10, R2, RZ ;  /* 0x000000020a087210 */ /* 0x002fca0007f7e0ff */
[----:B------:R-:W-:-:S05]  /*1c560*/  IMAD.X R9, R11, 0x1, R0, P3 ;  /* 0x000000010b097824 */ /* 0x000fca00018e0600 */
[----:B------:R1:W-:Y:S04]  /*1c570*/  STL.64 [R1+0x510], R8 ;  /* 0x0005100801007387 */ /* 0x0003e80000100a00 */
[----:B------:R1:W-:Y:S04]  /*1c580*/  STL.64 [R1+0x500], R28 ;  /* 0x0005001c01007387 */ /* 0x0003e80000100a00 */
[----:B------:R-:W4:Y:S01]  /*1c590*/  LDL.LU.64 R10, [R1+0xad8] ;  /* 0x000ad800010a7983 */ /* 0x000f220000300a00 */
[----:B------:R-:W-:-:S05]  /*1c5a0*/  IADD3 R4, P1, PT, R6, R2, RZ ;  /* 0x0000000206047210 */ /* 0x000fca0007f3e0ff */
[----:B------:R-:W-:Y:S02]  /*1c5b0*/  IMAD.X R5, R7, 0x1, R0, P1 ;  /* 0x0000000107057824 */ /* 0x000fe400008e0600 */
[----:B------:R-:W4:Y:S01]  /*1c5c0*/  LDL.LU.64 R6, [R1+0xad0] ;  /* 0x000ad00001067983 */ /* 0x000f220000300a00 */
[----:B-1----:R-:W-:-:S03]  /*1c5d0*/  IADD3 R8, P0, PT, R18, R2, RZ ;  /* 0x0000000212087210 */ /* 0x002fc60007f1e0ff */
[----:B------:R1:W-:Y:S02]  /*1c5e0*/  STL.64 [R1+0x520], R4 ;  /* 0x0005200401007387 */ /* 0x0003e40000100a00 */
[----:B------:R-:W-:Y:S02]  /*1c5f0*/  IMAD.X R9, R19, 0x1, R0, P0 ;  /* 0x0000000113097824 */ /* 0x000fe400000e0600 */
[----:B------:R-:W4:Y:S01]  /*1c600*/  LDL.LU.64 R28, [R1+0xac0] ;  /* 0x000ac000011c7983 */ /* 0x000f220000300a00 */
[----:B------:R-:W-:-:S03]  /*1c610*/  IADD3 R32, P1, PT, R36, R2, RZ ;  /* 0x0000000224207210 */ /* 0x000fc60007f3e0ff */
[----:B------:R-:W4:Y:S01]  /*1c620*/  LDL.LU.64 R18, [R1+0xab8] ;  /* 0x000ab80001127983 */ /* 0x000f220000300a00 */
[----:B------:R-:W-:-:S03]  /*1c630*/  IADD3.X R33, PT, PT, R37, R0, RZ, P1, !PT ;  /* 0x0000000025217210 */ /* 0x000fc60000ffe4ff */
[----:B------:R1:W-:Y:S02]  /*1c640*/  STL.64 [R1+0x530], R8 ;  /* 0x0005300801007387 */ /* 0x0003e40000100a00 */
[----:B-1----:R-:W-:-:S05]  /*1c650*/  IADD3 R4, P3, PT, R22, R2, RZ ;  /* 0x0000000216047210 */ /* 0x002fca0007f7e0ff */
[----:B------:R-:W-:-:S05]  /*1c660*/  IMAD.X R5, R23, 0x1, R0, P3 ;  /* 0x0000000117057824 */ /* 0x000fca00018e0600 */
[----:B------:R1:W-:Y:S01]  /*1c670*/  STL.64 [R1+0x550], R4 ;  /* 0x0005500401007387 */ /* 0x0003e20000100a00 */
[----:B------:R-:W-:-:S03]  /*1c680*/  IADD3 R8, P0, PT, R20, R2, RZ ;  /* 0x0000000214087210 */ /* 0x000fc60007f1e0ff */
[----:B------:R1:W-:Y:S02]  /*1c690*/  STL.64 [R1+0x540], R32 ;  /* 0x0005402001007387 */ /* 0x0003e40000100a00 */
[--C-:B------:R-:W-:Y:S01]  /*1c6a0*/  IMAD.X R9, R21, 0x1, R0.reuse, P0 ;  /* 0x0000000115097824 */ /* 0x100fe200000e0600 */
[-C--:B-1----:R-:W-:Y:S01]  /*1c6b0*/  IADD3 R4, P1, PT, R14, R2.reuse, RZ ;  /* 0x000000020e047210 */ /* 0x082fe20007f3e0ff */
[----:B------:R-:W4:Y:S04]  /*1c6c0*/  LDL.LU.64 R22, [R1+0xab0] ;  /* 0x000ab00001167983 */ /* 0x000f280000300a00 */
[----:B------:R1:W-:Y:S01]  /*1c6d0*/  STL.64 [R1+0x558], R8 ;  /* 0x0005580801007387 */ /* 0x0003e20000100a00 */
[----:B------:R-:W-:Y:S01]  /*1c6e0*/  IMAD.X R5, R15, 0x1, R0, P1 ;  /* 0x000000010f057824 */ /* 0x000fe200008e0600 */
[----:B------:R-:W-:-:S02]  /*1c6f0*/  IADD3 R32, P0, PT, R34, R2, RZ ;  /* 0x0000000222207210 */ /* 0x000fc40007f1e0ff */
[----:B------:R-:W4:Y:S04]  /*1c700*/  LDL.LU.64 R14, [R1+0xaa8] ;  /* 0x000aa800010e7983 */ /* 0x000f280000300a00 */
[----:B------:R-:W4:Y:S01]  /*1c710*/  LDL.LU.64 R36, [R1+0xa90] ;  /* 0x000a900001247983 */ /* 0x000f220000300a00 */
[----:B-1----:R-:W-:-:S03]  /*1c720*/  IADD3 R8, P3, PT, R26, R2, RZ ;  /* 0x000000021a087210 */ /* 0x002fc60007f7e0ff */
[----:B------:R-:W4:Y:S01]  /*1c730*/  LDL.LU.64 R20, [R1+0xa88] ;  /* 0x000a880001147983 */ /* 0x000f220000300a00 */
[----:B------:R-:W-:-:S03]  /*1c740*/  IADD3.X R33, PT, PT, R35, R0, RZ, P0, !PT ;  /* 0x0000000023217210 */ /* 0x000fc600007fe4ff */
[----:B------:R2:W-:Y:S01]  /*1c750*/  STL.64 [R1+0x568], R4 ;  /* 0x0005680401007387 */ /* 0x0005e20000100a00 */
[----:B------:R-:W-:-:S05]  /*1c760*/  IMAD.X R9, R27, 0x1, R0, P3 ;  /* 0x000000011b097824 */ /* 0x000fca00018e0600 */
[----:B------:R3:W-:Y:S04]  /*1c770*/  STL.64 [R1+0x5a8], R8 ;  /* 0x0005a80801007387 */ /* 0x0007e80000100a00 */
[----:B------:R-:W-:Y:S01]  /*1c780*/  STL.64 [R1+0x5a0], R32 ;  /* 0x0005a02001007387 */ /* 0x000fe20000100a00 */
[-C--:B--2---:R-:W-:Y:S02]  /*1c790*/  IADD3 R4, P1, PT, R16, R2.reuse, RZ ;  /* 0x0000000210047210 */ /* 0x084fe40007f3e0ff */
[----:B---3--:R-:W-:-:S03]  /*1c7a0*/  IADD3 R8, P0, PT, R12, R2, RZ ;  /* 0x000000020c087210 */ /* 0x008fc60007f1e0ff */
[--C-:B------:R-:W-:Y:S02]  /*1c7b0*/  IMAD.X R5, R17, 0x1, R0.reuse, P1 ;  /* 0x0000000111057824 */ /* 0x100fe400008e0600 */
[----:B------:R-:W2:Y:S01]  /*1c7c0*/  LDL.LU.64 R16, [R1+0xa78] ;  /* 0x000a780001107983 */ /* 0x000ea20000300a00 */
[----:B------:R-:W-:-:S03]  /*1c7d0*/  IMAD.X R9, R13, 0x1, R0, P0 ;  /* 0x000000010d097824 */ /* 0x000fc600000e0600 */
[----:B------:R1:W-:Y:S01]  /*1c7e0*/  STL.64 [R1+0x5b0], R4 ;  /* 0x0005b00401007387 */ /* 0x0003e20000100a00 */
[----:B----4-:R-:W-:-:S03]  /*1c7f0*/  IADD3 R26, P1, PT, R30, R2, RZ ;  /* 0x000000021e1a7210 */ /* 0x010fc60007f3e0ff */
[----:B------:R-:W3:Y:S04]  /*1c800*/  LDL.LU.64 R12, [R1+0xa70] ;  /* 0x000a7000010c7983 */ /* 0x000ee80000300a00 */
[----:B------:R-:W4:Y:S01]  /*1c810*/  LDL.LU.64 R38, [R1+0xa60] ;  /* 0x000a600001267983 */ /* 0x000f220000300a00 */
[----:B-1----:R-:W-:-:S03]  /*1c820*/  IADD3 R4, P3, PT, R24, R2, RZ ;  /* 0x0000000218047210 */ /* 0x002fc60007f7e0ff */
[----:B------:R-:W4:Y:S01]  /*1c830*/  LDL.LU.64 R34, [R1+0xa58] ;  /* 0x000a580001227983 */ /* 0x000f220000300a00 */
[----:B------:R-:W-:-:S03]  /*1c840*/  IADD3.X R27, PT, PT, R31, R0, RZ, P1, !PT ;  /* 0x000000001f1b7210 */ /* 0x000fc60000ffe4ff */
[----:B------:R-:W-:Y:S01]  /*1c850*/  STL.64 [R1+0x5b8], R8 ;  /* 0x0005b80801007387 */ /* 0x000fe20000100a00 */
[----:B------:R-:W-:-:S05]  /*1c860*/  IMAD.X R5, R25, 0x1, R0, P3 ;  /* 0x0000000119057824 */ /* 0x000fca00018e0600 */
[----:B------:R-:W-:Y:S04]  /*1c870*/  STL.64 [R1+0x5d0], R4 ;  /* 0x0005d00401007387 */ /* 0x000fe80000100a00 */
[----:B------:R1:W-:Y:S04]  /*1c880*/  STL.64 [R1+0x5c0], R26 ;  /* 0x0005c01a01007387 */ /* 0x0003e80000100a00 */
[----:B-1----:R-:W4:Y:S01]  /*1c890*/  LDL.LU.64 R26, [R1+0xa50] ;  /* 0x000a5000011a7983 */ /* 0x002f220000300a00 */
[----:B------:R-:W-:-:S05]  /*1c8a0*/  IADD3 R8, P0, PT, R10, R2, RZ ;  /* 0x000000020a087210 */ /* 0x000fca0007f1e0ff */
[----:B------:R-:W-:-:S05]  /*1c8b0*/  IMAD.X R9, R11, 0x1, R0, P0 ;  /* 0x000000010b097824 */ /* 0x000fca00000e0600 */
[----:B------:R1:W-:Y:S01]  /*1c8c0*/  STL.64 [R1+0x5e0], R8 ;  /* 0x0005e00801007387 */ /* 0x0003e20000100a00 */
[----:B------:R-:W-:-:S03]  /*1c8d0*/  IADD3 R4, P1, PT, R6, R2, RZ ;  /* 0x0000000206047210 */ /* 0x000fc60007f3e0ff */
[----:B------:R-:W4:Y:S02]  /*1c8e0*/  LDL.LU.64 R10, [R1+0xa48] ;  /* 0x000a4800010a7983 */ /* 0x000f240000300a00 */
[----:B------:R-:W-:Y:S02]  /*1c8f0*/  IMAD.X R5, R7, 0x1, R0, P1 ;  /* 0x0000000107057824 */ /* 0x000fe400008e0600 */
[----:B------:R-:W4:Y:S04]  /*1c900*/  LDL.LU.64 R30, [R1+0xa40] ;  /* 0x000a4000011e7983 */ /* 0x000f280000300a00 */
[----:B------:R-:W4:Y:S01]  /*1c910*/  LDL.LU.64 R6, [R1+0xa38] ;  /* 0x000a380001067983 */ /* 0x000f220000300a00 */
[----:B-1----:R-:W-:-:S03]  /*1c920*/  IADD3 R8, P3, PT, R18, R2, RZ ;  /* 0x0000000212087210 */ /* 0x002fc60007f7e0ff */
[----:B------:R1:W-:Y:S01]  /*1c930*/  STL.64 [R1+0x5e8], R4 ;  /* 0x0005e80401007387 */ /* 0x0003e20000100a00 */
[----:B------:R-:W-:Y:S01]  /*1c940*/  IADD3 R24, P0, PT, R28, R2, RZ ;  /* 0x000000021c187210 */ /* 0x000fe20007f1e0ff */
[----:B------:R-:W-:Y:S02]  /*1c950*/  IMAD.X R9, R19, 0x1, R0, P3 ;  /* 0x0000000113097824 */ /* 0x000fe400018e0600 */
[----:B------:R-:W4:Y:S01]  /*1c960*/  LDL.LU.64 R18, [R1+0xa30] ;  /* 0x000a300001127983 */ /* 0x000f220000300a00 */
[----:B------:R-:W-:-:S03]  /*1c970*/  IADD3.X R25, PT, PT, R29, R0, RZ, P0, !PT ;  /* 0x000000001d197210 */ /* 0x000fc600007fe4ff */
[----:B------:R1:W-:Y:S04]  /*1c980*/  STL.64 [R1+0x600], R8 ;  /* 0x0006000801007387 */ /* 0x0003e80000100a00 */
[----:B------:R1:W-:Y:S02]  /*1c990*/  STL.64 [R1+0x5f8], R24 ;  /* 0x0005f81801007387 */ /* 0x0003e40000100a00 */
[----:B-1----:R-:W-:-:S05]  /*1c9a0*/  IADD3 R4, P1, PT, R22, R2, RZ ;  /* 0x0000000216047210 */ /* 0x002fca0007f3e0ff */
[----:B------:R-:W-:Y:S01]  /*1c9b0*/  IMAD.X R5, R23, 0x1, R0, P1 ;  /* 0x0000000117057824 */ /* 0x000fe200008e0600 */
[----:B------:R-:W-:-:S04]  /*1c9c0*/  IADD3 R8, P0, PT, R14, R2, RZ ;  /* 0x000000020e087210 */ /* 0x000fc80007f1e0ff */
[----:B------:R1:W-:Y:S01]  /*1c9d0*/  STL.64 [R1+0x610], R4 ;  /* 0x0006100401007387 */ /* 0x0003e20000100a00 */
[----:B------:R-:W-:-:S03]  /*1c9e0*/  IMAD.X R9, R15, 0x1, R0, P0 ;  /* 0x000000010f097824 */ /* 0x000fc600000e0600 */
[----:B------:R-:W4:Y:S01]  /*1c9f0*/  LDL.LU.64 R32, [R1+0xa28] ;  /* 0x000a280001207983 */ /* 0x000f220000300a00 */
[----:B------:R-:W-:-:S03]  /*1ca00*/  IADD3 R24, P1, PT, R36, R2, RZ ;  /* 0x0000000224187210 */ /* 0x000fc60007f3e0ff */
[----:B------:R-:W4:Y:S01]  /*1ca10*/  LDL.LU.64 R28, [R1+0xa20] ;  /* 0x000a2000011c7983 */ /* 0x000f220000300a00 */
[----:B-1----:R-:W-:-:S03]  /*1ca20*/  IADD3 R4, P3, PT, R20, R2, RZ ;  /* 0x0000000214047210 */ /* 0x002fc60007f7e0ff */
[----:B------:R-:W4:Y:S04]  /*1ca30*/  LDL.LU.64 R22, [R1+0x808] ;  /* 0x0008080001167983 */ /* 0x000f280000300a00 */
[----:B------:R2:W-:Y:S01]  /*1ca40*/  STL.64 [R1+0x618], R8 ;  /* 0x0006180801007387 */ /* 0x0005e20000100a00 */
[----:B------:R-:W-:Y:S01]  /*1ca50*/  IMAD.X R5, R21, 0x1, R0, P3 ;  /* 0x0000000115057824 */ /* 0x000fe200018e0600 */
[----:B------:R-:W-:Y:S02]  /*1ca60*/  IADD3.X R25, PT, PT, R37, R0, RZ, P1, !PT ;  /* 0x0000000025197210 */ /* 0x000fe40000ffe4ff */
[----:B------:R-:W4:Y:S04]  /*1ca70*/  LDL.LU.64 R14, [R1+0x7f8] ;  /* 0x0007f800010e7983 */ /* 0x000f280000300a00 */
[----:B------:R3:W-:Y:S04]  /*1ca80*/  STL.64 [R1+0x630], R4 ;  /* 0x0006300401007387 */ /* 0x0007e80000100a00 */
[----:B------:R1:W-:Y:S01]  /*1ca90*/  STL.64 [R1+0x628], R24 ;  /* 0x0006281801007387 */ /* 0x0003e20000100a00 */
[----:B--2---:R-:W-:-:S05]  /*1caa0*/  IADD3 R8, P0, PT, R16, R2, RZ ;  /* 0x0000000210087210 */ /* 0x004fca0007f1e0ff */
[----:B------:R-:W-:Y:S01]  /*1cab0*/  IMAD.X R9, R17, 0x1, R0, P0 ;  /* 0x0000000111097824 */ /* 0x000fe200000e0600 */
[----:B---3--:R-:W-:-:S04]  /*1cac0*/  IADD3 R4, P1, PT, R12, R2, RZ ;  /* 0x000000020c047210 */ /* 0x008fc80007f3e0ff */
[----:B------:R2:W-:Y:S01]  /*1cad0*/  STL.64 [R1+0x640], R8 ;  /* 0x0006400801007387 */ /* 0x0005e20000100a00 */
[----:B------:R-:W-:-:S03]  /*1cae0*/  IMAD.X R5, R13, 0x1, R0, P1 ;  /* 0x000000010d057824 */ /* 0x000fc600008e0600 */
[----:B-1----:R-:W3:Y:S01]  /*1caf0*/  LDL.LU.64 R24, [R1+0x598] ;  /* 0x0005980001187983 */ /* 0x002ee20000300a00 */
[----:B----4-:R-:W-:-:S03]  /*1cb00*/  IADD3 R36, P0, PT, R38, R2, RZ ;  /* 0x0000000226247210 */ /* 0x010fc60007f1e0ff */
[----:B------:R-:W4:Y:S01]  /*1cb10*/  LDL.LU.64 R20, [R1+0x590] ;  /* 0x0005900001147983 */ /* 0x000f220000300a00 */
[----:B--2---:R-:W-:-:S03]  /*1cb20*/  IADD3 R8, P3, PT, R34, R2, RZ ;  /* 0x0000000222087210 */ /* 0x004fc60007f7e0ff */
[----:B------:R-:W2:Y:S04]  /*1cb30*/  LDL.LU.64 R16, [R1+0x588] ;  /* 0x0005880001107983 */ /* 0x000ea80000300a00 */
[----:B------:R1:W-:Y:S01]  /*1cb40*/  STL.64 [R1+0x648], R4 ;  /* 0x0006480401007387 */ /* 0x0003e20000100a00 */
[----:B------:R-:W-:-:S03]  /*1cb50*/  IMAD.X R9, R35, 0x1, R0, P3 ;  /* 0x0000000123097824 */ /* 0x000fc600018e0600 */
[----:B------:R-:W2:Y:S01]  /*1cb60*/  LDL.LU.64 R12, [R1+0x580] ;  /* 0x00058000010c7983 */ /* 0x000ea20000300a00 */
[----:B------:R-:W-:-:S03]  /*1cb70*/  IADD3.X R37, PT, PT, R39, R0, RZ, P0, !PT ;  /* 0x0000000027257210 */ /* 0x000fc600007fe4ff */
[----:B------:R1:W-:Y:S02]  /*1cb80*/  STL.64 [R1+0x6a8], R8 ;  /* 0x0006a80801007387 */ /* 0x0003e40000100a00 */
[----:B-1----:R-:W-:Y:S02]  /*1cb90*/  IADD3 R4, P1, PT, R26, R2, RZ ;  /* 0x000000021a047210 */ /* 0x002fe40007f3e0ff */
[----:B------:R-:W-:Y:S03]  /*1cba0*/  STL.64 [R1+0x690], R36 ;  /* 0x0006902401007387 */ /* 0x000fe60000100a00 */
[----:B------:R-:W-:-:S05]  /*1cbb0*/  IMAD.X R5, R27, 0x1, R0, P1 ;  /* 0x000000011b057824 */ /* 0x000fca00008e0600 */
[----:B------:R1:W-:Y:S01]  /*1cbc0*/  STL.64 [R1+0x6b8], R4 ;  /* 0x0006b80401007387 */ /* 0x0003e20000100a00 */
[----:B------:R-:W-:-:S05]  /*1cbd0*/  IADD3 R8, P0, PT, R10, R2, RZ ;  /* 0x000000020a087210 */ /* 0x000fca0007f1e0ff */
[----:B------:R-:W-:Y:S02]  /*1cbe0*/  IMAD.X R9, R11, 0x1, R0, P0 ;  /* 0x000000010b097824 */ /* 0x000fe400000e0600 */
[----:B------:R-:W2:Y:S01]  /*1cbf0*/  LDL.LU.64 R10, [R1+0x578] ;  /* 0x00057800010a7983 */ /* 0x000ea20000300a00 */
[----:B-1----:R-:W-:-:S03]  /*1cc00*/  IADD3 R4, P3, PT, R6, R2, RZ ;  /* 0x0000000206047210 */ /* 0x002fc60007f7e0ff */
[----:B------:R1:W-:Y:S02]  /*1cc10*/  STL.64 [R1+0x6c8], R8 ;  /* 0x0006c80801007387 */ /* 0x0003e40000100a00 */
[----:B------:R-:W-:Y:S02]  /*1cc20*/  IMAD.X R5, R7, 0x1, R0, P3 ;  /* 0x0000000107057824 */ /* 0x000fe400018e0600 */
[----:B------:R-:W2:Y:S01]  /*1cc30*/  LDL.LU.64 R6, [R1+0x570] ;  /* 0x0005700001067983 */ /* 0x000ea20000300a00 */
[-C--:B------:R-:W-:Y:S02]  /*1cc40*/  IADD3 R26, P1, PT, R30, R2.reuse, RZ ;  /* 0x000000021e1a7210 */ /* 0x080fe40007f3e0ff */
[----:B-1----:R-:W-:Y:S02]  /*1cc50*/  IADD3 R8, P0, PT, R18, R2, RZ ;  /* 0x0000000212087210 */ /* 0x002fe40007f1e0ff */
[----:B------:R-:W-:-:S03]  /*1cc60*/  IADD3.X R27, PT, PT, R31, R0, RZ, P1, !PT ;  /* 0x000000001f1b7210 */ /* 0x000fc60000ffe4ff */
[----:B------:R-:W-:Y:S01]  /*1cc70*/  IMAD.X R9, R19, 0x1, R0, P0 ;  /* 0x0000000113097824 */ /* 0x000fe200000e0600 */
[----:B------:R1:W-:Y:S04]  /*1cc80*/  STL.64 [R1+0x6f0], R4 ;  /* 0x0006f00401007387 */ /* 0x0003e80000100a00 */
[----:B------:R1:W-:Y:S04]  /*1cc90*/  STL.64 [R1+0x6e0], R26 ;  /* 0x0006e01a01007387 */ /* 0x0003e80000100a00 */
[----:B------:R1:W-:Y:S02]  /*1cca0*/  STL.64 [R1+0x700], R8 ;  /* 0x0007000801007387 */ /* 0x0003e40000100a00 */
[----:B-1----:R-:W1:Y:S08]  /*1ccb0*/  LDC R4, c[0x0][0x3a0] ;  /* 0x0000e800ff047b82 */ /* 0x002e700000000800 */
[----:B------:R-:W1:Y:S01]  /*1ccc0*/  LDC R5, c[0x0][0x3a0] ;  /* 0x0000e800ff057b82 */ /* 0x000e620000000800 */
[----:B------:R-:W-:-:S02]  /*1ccd0*/  IADD3 R30, P0, PT, R32, R2, RZ ;  /* 0x00000002201e7210 */ /* 0x000fc40007f1e0ff */
[----:B------:R-:W-:-:S03]  /*1cce0*/  IADD3 R26, P1, PT, R28, R2, RZ ;  /* 0x000000021c1a7210 */ /* 0x000fc60007f3e0ff */
[--C-:B------:R-:W-:Y:S01]  /*1ccf0*/  IMAD.X R31, R33, 0x1, R0.reuse, P0 ;  /* 0x00000001211f7824 */ /* 0x100fe200000e0600 */
[----:B------:R-:W-:Y:S02]  /*1cd00*/  IADD3 R18, P3, PT, R22, R2, RZ ;  /* 0x0000000216127210 */ /* 0x000fe40007f7e0ff */
[----:B------:R-:W-:Y:S02]  /*1cd10*/  IADD3.X R27, PT, PT, R29, R0, RZ, P1, !PT ;  /* 0x000000001d1b7210 */ /* 0x000fe40000ffe4ff */
[-C--:B------:R-:W-:Y:S01]  /*1cd20*/  IADD3 R8, P4, PT, R14, R2.reuse, RZ ;  /* 0x000000020e087210 */ /* 0x080fe20007f9e0ff */
[--C-:B------:R-:W-:Y:S01]  /*1cd30*/  IMAD.X R19, R23, 0x1, R0.reuse, P3 ;  /* 0x0000000117137824 */ /* 0x100fe200018e0600 */
[----:B------:R-:W-:Y:S03]  /*1cd40*/  STL.64 [R1+0x718], R30 ;  /* 0x0007181e01007387 */ /* 0x000fe60000100a00 */
[----:B------:R-:W-:Y:S01]  /*1cd50*/  IMAD.X R9, R15, 0x1, R0, P4 ;  /* 0x000000010f097824 */ /* 0x000fe200020e0600 */
[----:B------:R-:W-:Y:S04]  /*1cd60*/  STL.64 [R1+0x728], R26 ;  /* 0x0007281a01007387 */ /* 0x000fe80000100a00 */
[----:B------:R4:W-:Y:S04]  /*1cd70*/  STL.64 [R1+0x738], R18 ;  /* 0x0007381201007387 */ /* 0x0009e80000100a00 */
[----:B------:R2:W-:Y:S01]  /*1cd80*/  STL.64 [R1+0x750], R8 ;  /* 0x0007500801007387 */ /* 0x0005e20000100a00 */
[----:B-1----:R-:W-:Y:S01]  /*1cd90*/  IADD3 R4, PT, PT, R4, -0x102, RZ ;  /* 0xfffffefe04047810 */ /* 0x002fe20007ffe0ff */
[----:B------:R-:W-:Y:S01]  /*1cda0*/  VIADD R5, R5, 0xfffffeff ;  /* 0xfffffeff05057836 */ /* 0x000fe20000000000 */
[----:B---3--:R-:W-:-:S02]  /*1cdb0*/  IADD3 R22, P0, PT, R24, R2, RZ ;  /* 0x0000000218167210 */ /* 0x008fc40007f1e0ff */
[----:B----4-:R-:W-:-:S03]  /*1cdc0*/  IADD3 R18, P1, PT, R20, R2, RZ ;  /* 0x0000000214127210 */ /* 0x010fc60007f3e0ff */
[--C-:B------:R-:W-:Y:S01]  /*1cdd0*/  IMAD.X R23, R25, 0x1, R0.reuse, P0 ;  /* 0x0000000119177824 */ /* 0x100fe200000e0600 */
[----:B--2---:R-:W-:Y:S02]  /*1cde0*/  IADD3 R14, P3, PT, R16, R2, RZ ;  /* 0x00000002100e7210 */ /* 0x004fe40007f7e0ff */
[----:B------:R-:W-:Y:S02]  /*1cdf0*/  IADD3.X R19, PT, PT, R21, R0, RZ, P1, !PT ;  /* 0x0000000015137210 */ /* 0x000fe40000ffe4ff */
[----:B------:R-:W-:Y:S01]  /*1ce00*/  IADD3 R8, P4, PT, R12, R2, RZ ;  /* 0x000000020c087210 */ /* 0x000fe20007f9e0ff */
[--C-:B------:R-:W-:Y:S01]  /*1ce10*/  IMAD.X R15, R17, 0x1, R0.reuse, P3 ;  /* 0x00000001110f7824 */ /* 0x100fe200018e0600 */
[----:B------:R-:W-:Y:S01]  /*1ce20*/  STL.64 [R1+0x760], R22 ;  /* 0x0007601601007387 */ /* 0x000fe20000100a00 */
[----:B------:R-:W-:Y:S01]  /*1ce30*/  ISETP.GE.U32.AND P1, PT, R4, 0x7ffffe7f, PT ;  /* 0x7ffffe7f0400780c */ /* 0x000fe20003f26070 */
[----:B------:R-:W1:Y:S01]  /*1ce40*/  LDC R12, c[0x0][0x3a0] ;  /* 0x0000e800ff0c7b82 */ /* 0x000e620000000800 */
[----:B------:R-:W-:Y:S01]  /*1ce50*/  IMAD.X R9, R13, 0x1, R0, P4 ;  /* 0x000000010d097824 */ /* 0x000fe200020e0600 */
[----:B------:R-:W-:Y:S04]  /*1ce60*/  STL.64 [R1+0x770], R18 ;  /* 0x0007701201007387 */ /* 0x000fe80000100a00 */
[----:B------:R-:W-:Y:S04]  /*1ce70*/  STL.64 [R1+0x780], R14 ;  /* 0x0007800e01007387 */ /* 0x000fe80000100a00 */
[----:B------:R2:W-:Y:S01]  /*1ce80*/  STL.64 [R1+0x790], R8 ;  /* 0x0007900801007387 */ /* 0x0005e20000100a00 */
[----:B------:R-:W-:-:S02]  /*1ce90*/  ISETP.GE.U32.AND P3, PT, R5, 0x7ffffe80, PT ;  /* 0x7ffffe800500780c */ /* 0x000fc40003f66070 */
[----:B--2---:R-:W-:-:S05]  /*1cea0*/  IADD3 R8, P6, PT, R10, R80, RZ ;  /* 0x000000500a087210 */ /* 0x004fca0007fde0ff */
[----:B------:R-:W-:Y:S01]  /*1ceb0*/  IMAD.X R9, R11, 0x1, R3, P6 ;  /* 0x000000010b097824 */ /* 0x000fe200030e0603 */
[----:B------:R-:W-:-:S05]  /*1cec0*/  IADD3 R4, P6, PT, R6, R80, RZ ;  /* 0x0000005006047210 */ /* 0x000fca0007fde0ff */
[----:B------:R-:W-:-:S05]  /*1ced0*/  IMAD.X R5, R7, 0x1, R3, P6 ;  /* 0x0000000107057824 */ /* 0x000fca00030e0603 */
[----:B------:R2:W-:Y:S04]  /*1cee0*/  STL.64 [R1+0xb88], R4 ;  /* 0x000b880401007387 */ /* 0x0005e80000100a00 */
[----:B------:R2:W-:Y:S01]  /*1cef0*/  STL.64 [R1+0xa38], R8 ;  /* 0x000a380801007387 */ /* 0x0005e20000100a00 */
[----:B-1----:R-:W-:Y:S01]  /*1cf00*/  VIADD R12, R12, 0x7f ;  /* 0x0000007f0c0c7836 */ /* 0x002fe20000000000 */
[----:B------:R-:W-:-:S04]  /*1cf10*/  ISETP.NE.U32.AND P0, PT, RZ, UR4, PT ;  /* 0x00000004ff007c0c */ /* 0x000fc8000bf05070 */
[----:B------:R-:W-:Y:S01]  /*1cf20*/  ISETP.LT.OR P4, PT, R12, 0x80, P0 ;  /* 0x000000800c00780c */ /* 0x000fe20000781670 */
[----:B------:R-:W-:-:S12]  /*1cf30*/  @!P5 BRA `(.L_x_7) ;  /* 0x00000008000cd947 */ /* 0x000fd80003800000 */
[----:B------:R-:W3:Y:S01]  /*1cf40*/  LDL.LU R22, [R1+0x10] ;  /* 0x0000100001167983 */ /* 0x000ee20000300800 */
[----:B--2---:R-:W-:Y:S01]  /*1cf50*/  MOV R4, R92 ;  /* 0x0000005c00047202 */ /* 0x004fe20000000f00 */
[----:B------:R-:W-:Y:S01]  /*1cf60*/  IMAD.MOV.U32 R5, RZ, RZ, R94 ;  /* 0x000000ffff057224 */ /* 0x000fe200078e005e */
[----:B------:R-:W-:Y:S01]  /*1cf70*/  MOV R8, R220 ;  /* 0x000000dc00087202 */ /* 0x000fe20000000f00 */
[----:B------:R-:W3:Y:S01]  /*1cf80*/  LDL.LU R23, [R1+0x18] ;  /* 0x0000180001177983 */ /* 0x000ee20000300800 */
[----:B------:R-:W-:Y:S01]  /*1cf90*/  IMAD.MOV.U32 R6, RZ, RZ, R224 ;  /* 0x000000ffff067224 */ /* 0x000fe200078e00e0 */
[----:B------:R-:W-:Y:S01]  /*1cfa0*/  MOV R12, R228 ;  /* 0x000000e4000c7202 */ /* 0x000fe20000000f00 */
[----:B------:R-:W-:Y:S01]  /*1cfb0*/  IMAD.MOV.U32 R7, RZ, RZ, R226 ;  /* 0x000000ffff077224 */ /* 0x000fe200078e00e2 */
[----:B------:R-:W3:Y:S01]  /*1cfc0*/  LDL.LU R24, [R1] ;  /* 0x0000000001187983 */ /* 0x000ee20000300800 */
[----:B------:R-:W-:Y:S01]  /*1cfd0*/  IMAD.MOV.U32 R9, RZ, RZ, R222 ;  /* 0x000000ffff097224 */ /* 0x000fe200078e00de */
[----:B------:R-:W-:Y:S01]  /*1cfe0*/  MOV R16, R236 ;  /* 0x000000ec00107202 */ /* 0x000fe20000000f00 */
[----:B------:R-:W-:Y:S01]  /*1cff0*/  IMAD.MOV.U32 R10, RZ, RZ, R232 ;  /* 0x000000ffff0a7224 */ /* 0x000fe200078e00e8 */
[----:B------:R-:W3:Y:S01]  /*1d000*/  LDL.LU R25, [R1+0x8] ;  /* 0x0000080001197983 */ /* 0x000ee20000300800 */
[----:B------:R-:W-:Y:S01]  /*1d010*/  IMAD.MOV.U32 R11, RZ, RZ, R234 ;  /* 0x000000ffff0b7224 */ /* 0x000fe200078e00ea */
[----:B------:R-:W-:Y:S01]  /*1d020*/  MOV R20, R244 ;  /* 0x000000f400147202 */ /* 0x000fe20000000f00 */
[----:B------:R-:W-:Y:S01]  /*1d030*/  IMAD.MOV.U32 R13, RZ, RZ, R230 ;  /* 0x000000ffff0d7224 */ /* 0x000fe200078e00e6 */
[----:B------:R-:W3:Y:S01]  /*1d040*/  LDL.LU R26, [R1+0x30] ;  /* 0x00003000011a7983 */ /* 0x000ee20000300800 */
[----:B------:R-:W-:-:S02]  /*1d050*/  IMAD.MOV.U32 R14, RZ, RZ, R240 ;  /* 0x000000ffff0e7224 */ /* 0x000fc400078e00f0 */
[----:B------:R-:W-:Y:S01]  /*1d060*/  IMAD.MOV.U32 R15, RZ, RZ, R242 ;  /* 0x000000ffff0f7224 */ /* 0x000fe200078e00f2 */
[----:B------:R-:W3:Y:S01]  /*1d070*/  LDL.LU R27, [R1+0x38] ;  /* 0x00003800011b7983 */ /* 0x000ee20000300800 */
[----:B------:R-:W-:Y:S02]  /*1d080*/  IMAD.MOV.U32 R17, RZ, RZ, R238 ;  /* 0x000000ffff117224 */ /* 0x000fe400078e00ee */
[----:B------:R-:W-:Y:S01]  /*1d090*/  IMAD.MOV.U32 R18, RZ, RZ, R248 ;  /* 0x000000ffff127224 */ /* 0x000fe200078e00f8 */
[----:B------:R-:W3:Y:S01]  /*1d0a0*/  LDL.LU R28, [R1+0x20] ;  /* 0x00002000011c7983 */ /* 0x000ee20000300800 */
[----:B------:R-:W-:Y:S02]  /*1d0b0*/  IMAD.MOV.U32 R19, RZ, RZ, R250 ;  /* 0x000000ffff137224 */ /* 0x000fe400078e00fa */
[----:B------:R-:W-:Y:S01]  /*1d0c0*/  IMAD.MOV.U32 R21, RZ, RZ, R246 ;  /* 0x000000ffff157224 */ /* 0x000fe200078e00f6 */
[----:B------:R-:W3:Y:S04]  /*1d0d0*/  LDL.LU R29, [R1+0x28] ;  /* 0x00002800011d7983 */ /* 0x000ee80000300800 */
        /* <DEDUP_REMOVED lines=37> */
[----:B------:R-:W3:Y:S02]  /*1d330*/  LDL.LU R67, [R1+0x168] ;  /* 0x0001680001437983 */ /* 0x000ee40000300800 */
[----:B---3--:R1:W-:Y:S01]  /*1d340*/  STTM.x64 tmem[UR11+0x140], R4 ;  /* 0x00014004000079ed */ /* 0x0083e2000834000b */
[----:B------:R-:W-:Y:S05]  /*1d350*/  @!P5 BRA `(.L_x_7) ;  /* 0x000000040004d947 */ /* 0x000fea0003800000 */
[----:B-1----:R-:W2:Y:S01]  /*1d360*/  LDL.LU R22, [R1+0x14] ;  /* 0x0000140001167983 */ /* 0x002ea20000300800 */
[----:B------:R-:W-:Y:S01]  /*1d370*/  IMAD.MOV.U32 R4, RZ, RZ, R93 ;  /* 0x000000ffff047224 */ /* 0x000fe200078e005d */
[----:B------:R-:W-:Y:S01]  /*1d380*/  MOV R6, R225 ;  /* 0x000000e100067202 */ /* 0x000fe20000000f00 */
[----:B------:R-:W-:Y:S01]  /*1d390*/  IMAD.MOV.U32 R5, RZ, RZ, R95 ;  /* 0x000000ffff057224 */ /* 0x000fe200078e005f */
[----:B------:R-:W2:Y:S01]  /*1d3a0*/  LDL.LU R23, [R1+0x1c] ;  /* 0x00001c0001177983 */ /* 0x000ea20000300800 */
        /* <DEDUP_REMOVED lines=12> */
[----:B------:R-:W-:-:S02]  /*1d470*/  IMAD.MOV.U32 R15, RZ, RZ, R243 ;  /* 0x000000ffff0f7224 */ /* 0x000fc400078e00f3 */
[----:B------:R-:W-:Y:S01]  /*1d480*/  IMAD.MOV.U32 R16, RZ, RZ, R237 ;  /* 0x000000ffff107224 */ /* 0x000fe200078e00ed */
[----:B------:R-:W2:Y:S01]  /*1d490*/  LDL.LU R27, [R1+0x3c] ;  /* 0x00003c00011b7983 */ /* 0x000ea20000300800 */
[----:B------:R-:W-:Y:S02]  /*1d4a0*/  IMAD.MOV.U32 R17, RZ, RZ, R239 ;  /* 0x000000ffff117224 */ /* 0x000fe400078e00ef */
[----:B------:R-:W-:Y:S01]  /*1d4b0*/  IMAD.MOV.U32 R19, RZ, RZ, R251 ;  /* 0x000000ffff137224 */ /* 0x000fe200078e00fb */
[----:B------:R-:W2:Y:S01]  /*1d4c0*/  LDL.LU R28, [R1+0x24] ;  /* 0x00002400011c7983 */ /* 0x000ea20000300800 */
[----:B------:R-:W-:Y:S02]  /*1d4d0*/  IMAD.MOV.U32 R20, RZ, RZ, R245 ;  /* 0x000000ffff147224 */ /* 0x000fe400078e00f5 */
[----:B------:R-:W-:Y:S01]  /*1d4e0*/  IMAD.MOV.U32 R21, RZ, RZ, R247 ;  /* 0x000000ffff157224 */ /* 0x000fe200078e00f7 */
[----:B------:R-:W2:Y:S04]  /*1d4f0*/  LDL.LU R29, [R1+0x2c] ;  /* 0x00002c00011d7983 */ /* 0x000ea80000300800 */
        /* <DEDUP_REMOVED lines=37> */
[----:B------:R-:W2:Y:S02]  /*1d750*/  LDL.LU R67, [R1+0x16c] ;  /* 0x00016c0001437983 */ /* 0x000ea40000300800 */
[----:B--2---:R3:W-:Y:S02]  /*1d760*/  STTM.x64 tmem[UR11+0x1c0], R4 ;  /* 0x0001c004000079ed */ /* 0x0047e4000834000b */
.L_x_7:
[----:B------:R-:W4:Y:S01]  /*1d770*/  FENCE.VIEW.ASYNC.T ;  /* 0x00000000000073c6 */ /* 0x000f220000000200 */
[----:B------:R-:W-:Y:S01]  /*1d780*/  UIADD3 UR12, UPT, UPT, UR10, 0x100, URZ ;  /* 0x000001000a0c7890 */ /* 0x000fe2000fffe0ff */
[----:B-1-3--:R-:W-:Y:S01]  /*1d790*/  IADD3 R6, PT, PT, R196, -0x103, RZ ;  /* 0xfffffefdc4067810 */ /* 0x00afe20007ffe0ff */
[----:B----4-:R-:W-:Y:S06]  /*1d7a0*/  BAR.SYNC.DEFER_BLOCKING 0x0 ;  /* 0x0000000000007b1d */ /* 0x010fec0000010000 */
[----:B------:R-:W-:Y:S05]  /*1d7b0*/  @P4 BRA `(.L_x_8) ;  /* 0x00000008005c4947 */ /* 0x000fea0003800000 */
[----:B------:R-:W-:Y:S01]  /*1d7c0*/  UIADD3 UR5, UPT, UPT, UR7, 0x40000, URZ ;  /* 0x0004000007057890 */ /* 0x000fe2000fffe0ff */
[----:B--2---:R-:W-:Y:S01]  /*1d7d0*/  MOV.SPILL R5, UR17 ;  /* 0x0000001100057c02 */ /* 0x004fe20009000f00 */
[----:B------:R-:W-:Y:S01]  /*1d7e0*/  UMOV UR4, URZ ;  /* 0x000000ff00047c82 */ /* 0x000fe20008000000 */
[----:B------:R-:W-:Y:S01]  /*1d7f0*/  UIADD3 UR69, UPT, UPT, UR10, 0x108, URZ ;  /* 0x000001080a457890 */ /* 0x000fe2000fffe0ff */
[----:B------:R-:W-:Y:S01]  /*1d800*/  MOV.SPILL R4, UR16 ;  /* 0x0000001000047c02 */ /* 0x000fe20009000f00 */
[----:B------:R-:W-:Y:S02]  /*1d810*/  USHF.R.U32.HI UR5, URZ, 0x4, UR5 ;  /* 0x00000004ff057899 */ /* 0x000fe40008011605 */
[----:B------:R-:W-:Y:S02]  /*1d820*/  UIADD3 UR35, UPT, UPT, UR10, 0x110, URZ ;  /* 0x000001100a237890 */ /* 0x000fe4000fffe0ff */
[----:B------:R-:W-:Y:S02]  /*1d830*/  USGXT.U32 UR52, UR5, 0xe ;  /* 0x0000000e0534789a */ /* 0x000fe40008000000 */
[----:B------:R-:W-:-:S02]  /*1d840*/  UIADD3 UR34, UPT, UPT, UR10, 0x118, URZ ;  /* 0x000001180a227890 */ /* 0x000fc4000fffe0ff */
[----:B------:R-:W-:Y:S01]  /*1d850*/  UIADD3 UR56, UP1, UPT, UR52, 0x2, URZ ;  /* 0x0000000234387890 */ /* 0x000fe2000ff3e0ff */
[----:B------:R-:W-:Y:S01]  /*1d860*/  UMOV UR26, 0x0 ;  /* 0x00000000001a7882 */ /* 0x000fe20000000000 */
[----:B------:R-:W-:Y:S02]  /*1d870*/  UMOV UR27, 0x8200910 ;  /* 0x08200910001b7882 */ /* 0x000fe40000000000 */
[----:B------:R-:W-:Y:S02]  /*1d880*/  UIADD3.X UR57, UPT, UPT, UR4, 0x40004040, URZ, UP1, !UPT ;  /* 0x4000404004397890 */ /* 0x000fe40008ffe4ff */
[----:B------:R-:W-:Y:S02]  /*1d890*/  UIADD3 UR68, UPT, UPT, UR10, 0x120, URZ ;  /* 0x000001200a447890 */ /* 0x000fe4000fffe0ff */
[----:B------:R-:W-:Y:S02]  /*1d8a0*/  UIADD3.64 UR58, UPT, UPT, UR56, 0x2, URZ ;  /* 0x00000002383a7897 */ /* 0x000fe4000fffe0ff */
[----:B------:R-:W-:Y:S01]  /*1d8b0*/  UIADD3.64 UR64, UPT, UPT, UR56, 0x4, URZ ;  /* 0x0000000438407897 */ /* 0x000fe2000fffe0ff */
[----:B------:R-:W-:Y:S01]  /*1d8c0*/  UMOV UR53, 0x40004040 ;  /* 0x4000404000357882 */ /* 0x000fe20000000000 */
[----:B------:R-:W-:Y:S01]  /*1d8d0*/  UIADD3.64 UR62, UPT, UPT, UR56, 0x3fe, URZ ;  /* 0x000003fe383e7897 */ /* 0x000fe2000fffe0ff */
[----:B------:R1:W-:Y:S01]  /*1d8e0*/  UTCHMMA tmem[UR12], gdesc[UR52], tmem[UR10], tmem[UR26], idesc[UR27], !UPT ;  /* 0x00ff1a340c0079ea */ /* 0x0003e2000f80000a */
[----:B------:R-:W-:Y:S01]  /*1d8f0*/  UMOV UR28, 0x0 ;  /* 0x00000000001c7882 */ /* 0x000fe20000000000 */
[----:B------:R-:W-:Y:S01]  /*1d900*/  UMOV UR29, 0x8200910 ;  /* 0x08200910001d7882 */ /* 0x000fe20000000000 */
[----:B------:R-:W-:-:S02]  /*1d910*/  UIADD3 UR67, UPT, UPT, UR10, 0x128, URZ ;  /* 0x000001280a437890 */ /* 0x000fc4000fffe0ff */
[----:B------:R2:W-:Y:S01]  /*1d920*/  UTCHMMA tmem[UR69], gdesc[UR56], tmem[UR10], tmem[UR28], idesc[UR29], UPT ;  /* 0x00ff1c38450079ea */ /* 0x0005e2000b80000a */
[----:B------:R-:W-:Y:S02]  /*1d930*/  UIADD3.64 UR4, UPT, UPT, UR56, 0x400, URZ ;  /* 0x0000040038047897 */ /* 0x000fe4000fffe0ff */
[----:B------:R-:W-:Y:S02]  /*1d940*/  UIADD3 UR66, UPT, UPT, UR10, 0x130, URZ ;  /* 0x000001300a427890 */ /* 0x000fe4000fffe0ff */
[----:B------:R-:W-:Y:S02]  /*1d950*/  UIADD3.64 UR24, UPT, UPT, UR56, 0x402, URZ ;  /* 0x0000040238187897 */ /* 0x000fe4000fffe0ff */
[----:B------:R-:W-:Y:S02]  /*1d960*/  UIADD3 UR49, UPT, UPT, UR10, 0x138, URZ ;  /* 0x000001380a317890 */ /* 0x000fe4000fffe0ff */
[----:B-1----:R-:W-:Y:S02]  /*1d970*/  UIADD3.64 UR26, UPT, UPT, UR56, 0x404, URZ ;  /* 0x00000404381a7897 */ /* 0x002fe4000fffe0ff */
[----:B------:R-:W-:-:S02]  /*1d980*/  UIADD3 UR6, UPT, UPT, UR10, 0x140, URZ ;  /* 0x000001400a067890 */ /* 0x000fc4000fffe0ff */
[----:B--2---:R-:W-:Y:S01]  /*1d990*/  UIADD3.64 UR28, UPT, UPT, UR56, 0x7fe, URZ ;  /* 0x000007fe381c7897 */ /* 0x004fe2000fffe0ff */
[----:B------:R-:W-:Y:S01]  /*1d9a0*/  UMOV UR30, 0x0 ;  /* 0x00000000001e7882 */ /* 0x000fe20000000000 */
[----:B------:R-:W-:Y:S01]  /*1d9b0*/  UMOV UR31, 0x8200910 ;  /* 0x08200910001f7882 */ /* 0x000fe20000000000 */
[----:B------:R-:W-:Y:S01]  /*1d9c0*/  UMOV UR32, 0x0 ;  /* 0x0000000000207882 */ /* 0x000fe20000000000 */
[----:B------:R-:W-:Y:S01]  /*1d9d0*/  UMOV UR33, 0x8200910 ;  /* 0x0820091000217882 */ /* 0x000fe20000000000 */
[----:B------:R-:W-:Y:S01]  /*1d9e0*/  UMOV UR50, 0x0 ;  /* 0x0000000000327882 */ /* 0x000fe20000000000 */
[----:B------:R-:W-:Y:S01]  /*1d9f0*/  UMOV UR51, 0x8200910 ;  /* 0x0820091000337882 */ /* 0x000fe20000000000 */
[----:B------:R1:W-:Y:S01]  /*1da00*/  UTCHMMA tmem[UR35], gdesc[UR58], tmem[UR10], tmem[UR30], idesc[UR31], UPT ;  /* 0x00ff1e3a230079ea */ /* 0x0003e2000b80000a */
[----:B------:R-:W-:Y:S01]  /*1da10*/  UMOV UR36, 0x0 ;  /* 0x0000000000247882 */ /* 0x000fe20000000000 */
[----:B------:R-:W-:Y:S01]  /*1da20*/  UMOV UR37, 0x8200910 ;  /* 0x0820091000257882 */ /* 0x000fe20000000000 */
[----:B------:R-:W-:-:S02]  /*1da30*/  UIADD3 UR9, UPT, UPT, UR10, 0x148, URZ ;  /* 0x000001480a097890 */ /* 0x000fc4000fffe0ff */
[----:B------:R2:W-:Y:S01]  /*1da40*/  UTCHMMA tmem[UR34], gdesc[UR64], tmem[UR10], tmem[UR32], idesc[UR33], UPT ;  /* 0x00ff2040220079ea */ /* 0x0005e2000b80000a */
[----:B------:R-:W-:Y:S01]  /*1da50*/  UMOV UR38, 0x0 ;  /* 0x0000000000267882 */ /* 0x000fe20000000000 */
[----:B------:R-:W-:Y:S01]  /*1da60*/  UMOV UR39, 0x8200910 ;  /* 0x0820091000277882 */ /* 0x000fe20000000000 */
[----:B------:R-:W-:Y:S02]  /*1da70*/  UIADD3 UR13, UPT, UPT, UR10, 0x150, URZ ;  /* 0x000001500a0d7890 */ /* 0x000fe4000fffe0ff */
[----:B------:R-:W-:Y:S01]  /*1da80*/  UTCHMMA tmem[UR68], gdesc[UR62], tmem[UR10], tmem[UR50], idesc[UR51], UPT ;  /* 0x00ff323e440079ea */ /* 0x000fe2000b80000a */
[----:B------:R-:W-:Y:S01]  /*1da90*/  UMOV UR40, 0x0 ;  /* 0x0000000000287882 */ /* 0x000fe20000000000 */
[----:B-1----:R-:W-:Y:S01]  /*1daa0*/  UIADD3.64 UR30, UPT, UPT, UR56, 0x800, URZ ;  /* 0x00000800381e7897 */ /* 0x002fe2000fffe0ff */
[----:B------:R1:W-:Y:S01]  /*1dab0*/  UTCHMMA tmem[UR67], gdesc[UR4], tmem[UR10], tmem[UR36], idesc[UR37], UPT ;  /* 0x00ff2404430079ea */ /* 0x0003e2000b80000a */
[----:B------:R-:W-:Y:S01]  /*1dac0*/  UMOV UR41, 0x8200910 ;  /* 0x0820091000297882 */ /* 0x000fe20000000000 */
[----:B------:R-:W-:-:S02]  /*1dad0*/  UIADD3 UR48, UPT, UPT, UR10, 0x158, URZ ;  /* 0x000001580a307890 */ /* 0x000fc4000fffe0ff */
[----:B------:R3:W-:Y:S01]  /*1dae0*/  UTCHMMA tmem[UR66], gdesc[UR24], tmem[UR10], tmem[UR38], idesc[UR39], UPT ;  /* 0x00ff2618420079ea */ /* 0x0007e2000b80000a */
[----:B--2---:R-:W-:Y:S01]  /*1daf0*/  UIADD3.64 UR32, UPT, UPT, UR56, 0x802, URZ ;  /* 0x0000080238207897 */ /* 0x004fe2000fffe0ff */
[----:B------:R2:W-:Y:S01]  /*1db00*/  UTCHMMA tmem[UR49], gdesc[UR26], tmem[UR10], tmem[UR40], idesc[UR41], UPT ;  /* 0x00ff281a310079ea */ /* 0x0005e2000b80000a */
[----:B------:R-:W-:Y:S01]  /*1db10*/  UIADD3.64 UR34, UPT, UPT, UR56, 0x804, URZ ;  /* 0x0000080438227897 */ /* 0x000fe2000fffe0ff */
[----:B------:R-:W-:Y:S01]  /*1db20*/  UMOV UR42, 0x0 ;  /* 0x00000000002a7882 */ /* 0x000fe20000000000 */
[----:B------:R-:W-:Y:S01]  /*1db30*/  UMOV UR43, 0x8200910 ;  /* 0x08200910002b7882 */ /* 0x000fe20000000000 */
[----:B------:R-:W-:Y:S02]  /*1db40*/  UIADD3 UR23, UPT, UPT, UR10, 0x160, URZ ;  /* 0x000001600a177890 */ /* 0x000fe4000fffe0ff */
[----:B------:R4:W-:Y:S01]  /*1db50*/  UTCHMMA tmem[UR6], gdesc[UR28], tmem[UR10], tmem[UR42], idesc[UR43], UPT ;  /* 0x00ff2a1c060079ea */ /* 0x0009e2000b80000a */
[----:B-1----:R-:W-:Y:S02]  /*1db60*/  UIADD3.64 UR36, UPT, UPT, UR56, 0xbfe, URZ ;  /* 0x00000bfe38247897 */ /* 0x002fe4000fffe0ff */
[----:B------:R-:W-:-:S02]  /*1db70*/  UIADD3 UR20, UPT, UPT, UR10, 0x168, URZ ;  /* 0x000001680a147890 */ /* 0x000fc4000fffe0ff */
[----:B---3--:R-:W-:Y:S02]  /*1db80*/  UIADD3.64 UR38, UPT, UPT, UR56, 0xc00, URZ ;  /* 0x00000c0038267897 */ /* 0x008fe4000fffe0ff */
[----:B------:R-:W-:Y:S02]  /*1db90*/  UIADD3 UR21, UPT, UPT, UR10, 0x170, URZ ;  /* 0x000001700a157890 */ /* 0x000fe4000fffe0ff */
[----:B--2---:R-:W-:Y:S02]  /*1dba0*/  UIADD3.64 UR40, UPT, UPT, UR56, 0xc02, URZ ;  /* 0x00000c0238287897 */ /* 0x004fe4000fffe0ff */
[----:B------:R-:W-:Y:S02]  /*1dbb0*/  UIADD3 UR22, UPT, UPT, UR10, 0x178, URZ ;  /* 0x000001780a167890 */ /* 0x000fe4000fffe0ff */
[----:B----4-:R-:W-:Y:S01]  /*1dbc0*/  UIADD3.64 UR42, UPT, UPT, UR56, 0xc04, URZ ;  /* 0x00000c04382a7897 */ /* 0x010fe2000fffe0ff */
[----:B------:R-:W-:Y:S01]  /*1dbd0*/  UMOV UR46, 0x0 ;  /* 0x00000000002e7882 */ /* 0x000fe20000000000 */
[----:B------:R-:W-:Y:S01]  /*1dbe0*/  UMOV UR47, 0x8200910 ;  /* 0x08200910002f7882 */ /* 0x000fe20000000000 */
[----:B------:R-:W-:-:S02]  /*1dbf0*/  UIADD3 UR54, UPT, UPT, UR10, 0x80, URZ ;  /* 0x000000800a367890 */ /* 0x000fc4000fffe0ff */
[----:B------:R1:W-:Y:S01]  /*1dc00*/  UTCHMMA tmem[UR9], gdesc[UR30], tmem[UR10], tmem[UR46], idesc[UR47], UPT ;  /* 0x00ff2e1e090079ea */ /* 0x0003e2000b80000a */
[----:B------:R-:W-:Y:S01]  /*1dc10*/  UIADD3 UR55, UPT, UPT, UR10, 0x180, URZ ;  /* 0x000001800a377890 */ /* 0x000fe2000fffe0ff */
[----:B------:R-:W-:Y:S01]  /*1dc20*/  UMOV UR44, 0x0 ;  /* 0x00000000002c7882 */ /* 0x000fe20000000000 */
[----:B------:R-:W-:Y:S01]  /*1dc30*/  UMOV UR45, 0x8200910 ;  /* 0x08200910002d7882 */ /* 0x000fe20000000000 */
[----:B------:R-:W-:Y:S02]  /*1dc40*/  UIADD3 UR73, UPT, UPT, UR10, 0x80, URZ ;  /* 0x000000800a497890 */ /* 0x000fe4000fffe0ff */
[----:B------:R2:W-:Y:S01]  /*1dc50*/  UTCHMMA tmem[UR13], gdesc[UR32], tmem[UR10], tmem[UR44], idesc[UR45], UPT ;  /* 0x00ff2c200d0079ea */ /* 0x0005e2000b80000a */
[----:B------:R-:W-:Y:S01]  /*1dc60*/  UIADD3 UR74, UPT, UPT, UR10, 0x188, URZ ;  /* 0x000001880a4a7890 */ /* 0x000fe2000fffe0ff */
[----:B------:R-:W-:Y:S01]  /*1dc70*/  UMOV UR14, 0x0 ;  /* 0x00000000000e7882 */ /* 0x000fe20000000000 */
[----:B------:R-:W-:Y:S01]  /*1dc80*/  UMOV UR15, 0x8200910 ;  /* 0x08200910000f7882 */ /* 0x000fe20000000000 */
[----:B------:R-:W-:-:S02]  /*1dc90*/  UIADD3 UR60, UPT, UPT, UR10, 0x80, URZ ;  /* 0x000000800a3c7890 */ /* 0x000fc4000fffe0ff */
[----:B------:R3:W-:Y:S01]  /*1dca0*/  UTCHMMA tmem[UR48], gdesc[UR34], tmem[UR10], tmem[UR14], idesc[UR15], UPT ;  /* 0x00ff0e22300079ea */ /* 0x0007e2000b80000a */
[----:B------:R-:W-:Y:S01]  /*1dcb0*/  UIADD3 UR61, UPT, UPT, UR10, 0x190, URZ ;  /* 0x000001900a3d7890 */ /* 0x000fe2000fffe0ff */
[----:B------:R-:W-:Y:S01]  /*1dcc0*/  UMOV UR18, 0x0 ;  /* 0x0000000000127882 */ /* 0x000fe20000000000 */
[----:B------:R-:W-:Y:S01]  /*1dcd0*/  UMOV UR19, 0x8200910 ;  /* 0x0820091000137882 */ /* 0x000fe20000000000 */
[----:B------:R-:W-:Y:S01]  /*1dce0*/  UMOV UR76, 0x0 ;  /* 0x00000000004c7882 */ /* 0x000fe20000000000 */
[----:B------:R-:W-:Y:S01]  /*1dcf0*/  UMOV UR77, 0x8200910 ;  /* 0x08200910004d7882 */ /* 0x000fe20000000000 */
[----:B------:R-:W-:Y:S02]  /*1dd00*/  UIADD3 UR71, UPT, UPT, UR10, 0x80, URZ ;  /* 0x000000800a477890 */ /* 0x000fe4000fffe0ff */
[----:B------:R4:W-:Y:S01]  /*1dd10*/  UTCHMMA tmem[UR23], gdesc[UR36], tmem[UR10], tmem[UR18], idesc[UR19], UPT ;  /* 0x00ff1224170079ea */ /* 0x0009e2000b80000a */
[----:B------:R-:W-:Y:S02]  /*1dd20*/  UIADD3 UR72, UPT, UPT, UR10, 0x198, URZ ;  /* 0x000001980a487890 */ /* 0x000fe4000fffe0ff */
[----:B------:R1:W-:Y:S01]  /*1dd30*/  UTCHMMA tmem[UR20], gdesc[UR38], tmem[UR10], tmem[UR76], idesc[UR77], UPT ;  /* 0x00ff4c26140079ea */ /* 0x0003e2000b80000a */
[----:B------:R-:W-:-:S02]  /*1dd40*/  UIADD3 UR69, UPT, UPT, UR10, 0x80, URZ ;  /* 0x000000800a457890 */ /* 0x000fc4000fffe0ff */
[----:B------:R-:W-:Y:S01]  /*1dd50*/  UTCHMMA tmem[UR21], gdesc[UR40], tmem[UR10], tmem[UR46], idesc[UR47], UPT ;  /* 0x00ff2e28150079ea */ /* 0x000fe2000b80000a */
[----:B------:R-:W-:Y:S02]  /*1dd60*/  UIADD3 UR70, UPT, UPT, UR10, 0x1a0, URZ ;  /* 0x000001a00a467890 */ /* 0x000fe4000fffe0ff */
[----:B------:R-:W-:Y:S01]  /*1dd70*/  UTCHMMA tmem[UR22], gdesc[UR42], tmem[UR10], tmem[UR50], idesc[UR51], UPT ;  /* 0x00ff322a160079ea */ /* 0x000fe2000b80000a */
[----:B------:R-:W-:Y:S01]  /*1dd80*/  UIADD3 UR67, UPT, UPT, UR10, 0x80, URZ ;  /* 0x000000800a437890 */ /* 0x000fe2000fffe0ff */
[----:B------:R-:W-:Y:S01]  /*1dd90*/  UTCHMMA tmem[UR55], gdesc[UR52], tmem[UR54], tmem[UR50], idesc[UR51], !UPT ;  /* 0x00ff3234370079ea */ /* 0x000fe2000f800036 */
[----:B------:R-:W-:Y:S01]  /*1dda0*/  UIADD3 UR68, UPT, UPT, UR10, 0x1a8, URZ ;  /* 0x000001a80a447890 */ /* 0x000fe2000fffe0ff */
[----:B------:R4:W-:Y:S01]  /*1ddb0*/  UTCHMMA tmem[UR74], gdesc[UR56], tmem[UR73], tmem[UR50], idesc[UR51], UPT ;  /* 0x00ff32384a0079ea */ /* 0x0009e2000b800049 */
[----:B------:R-:W-:Y:S01]  /*1ddc0*/  UIADD3 UR6, UPT, UPT, UR10, 0x80, URZ ;  /* 0x000000800a067890 */ /* 0x000fe2000fffe0ff */
[----:B------:R4:W-:Y:S01]  /*1ddd0*/  UTCHMMA tmem[UR61], gdesc[UR58], tmem[UR60], tmem[UR76], idesc[UR77], UPT ;  /* 0x00ff4c3a3d0079ea */ /* 0x0009e2000b80003c */
[----:B-1----:R-:W-:-:S02]  /*1dde0*/  UIADD3 UR9, UPT, UPT, UR10, 0x1b0, URZ ;  /* 0x000001b00a097890 */ /* 0x002fc4000fffe0ff */
[----:B--2---:R-:W-:Y:S02]  /*1ddf0*/  UIADD3 UR13, UPT, UPT, UR10, 0x80, URZ ;  /* 0x000000800a0d7890 */ /* 0x004fe4000fffe0ff */
[----:B---3--:R-:W-:Y:S02]  /*1de00*/  UIADD3 UR14, UPT, UPT, UR10, 0x1b8, URZ ;  /* 0x000001b80a0e7890 */ /* 0x008fe4000fffe0ff */
[----:B------:R-:W-:Y:S02]  /*1de10*/  UIADD3 UR15, UPT, UPT, UR10, 0x80, URZ ;  /* 0x000000800a0f7890 */ /* 0x000fe4000fffe0ff */
[----:B----4-:R-:W-:Y:S02]  /*1de20*/  UIADD3 UR18, UPT, UPT, UR10, 0x1c0, URZ ;  /* 0x000001c00a127890 */ /* 0x010fe4000fffe0ff */
[----:B------:R-:W-:Y:S02]  /*1de30*/  UIADD3 UR19, UPT, UPT, UR10, 0x80, URZ ;  /* 0x000000800a137890 */ /* 0x000fe4000fffe0ff */
[----:B------:R-:W-:Y:S01]  /*1de40*/  UIADD3 UR20, UPT, UPT, UR10, 0x1c8, URZ ;  /* 0x000001c80a147890 */ /* 0x000fe2000fffe0ff */
[----:B------:R-:W-:Y:S01]  /*1de50*/  UMOV UR56, 0x0 ;  /* 0x0000000000387882 */ /* 0x000fe20000000000 */
[----:B------:R-:W-:Y:S01]  /*1de60*/  UMOV UR57, 0x8200910 ;  /* 0x0820091000397882 */ /* 0x000fe20000000000 */
[----:B------:R-:W-:Y:S01]  /*1de70*/  UIADD3 UR21, UPT, UPT, UR10, 0x80, URZ ;  /* 0x000000800a157890 */ /* 0x000fe2000fffe0ff */
[----:B------:R-:W-:Y:S01]  /*1de80*/  UTCHMMA tmem[UR72], gdesc[UR64], tmem[UR71], tmem[UR56], idesc[UR57], UPT ;  /* 0x00ff3840480079ea */ /* 0x000fe2000b800047 */
[----:B------:R-:W-:Y:S01]  /*1de90*/  UIADD3 UR22, UPT, UPT, UR10, 0x1d0, URZ ;  /* 0x000001d00a167890 */ /* 0x000fe2000fffe0ff */
[----:B------:R-:W-:Y:S01]  /*1dea0*/  UMOV UR58, 0x0 ;  /* 0x00000000003a7882 */ /* 0x000fe20000000000 */
[----:B------:R-:W-:Y:S01]  /*1deb0*/  UMOV UR59, 0x8200910 ;  /* 0x08200910003b7882 */ /* 0x000fe20000000000 */
[----:B------:R-:W-:Y:S01]  /*1dec0*/  UIADD3 UR23, UPT, UPT, UR10, 0x80, URZ ;  /* 0x000000800a177890 */ /* 0x000fe2000fffe0ff */
[----:B------:R1:W-:Y:S01]  /*1ded0*/  UTCHMMA tmem[UR70], gdesc[UR62], tmem[UR69], tmem[UR58], idesc[UR59], UPT ;  /* 0x00ff3a3e460079ea */ /* 0x0003e2000b800045 */
[----:B------:R-:W-:Y:S01]  /*1dee0*/  UIADD3 UR66, UPT, UPT, UR10, 0x1d8, URZ ;  /* 0x000001d80a427890 */ /* 0x000fe2000fffe0ff */
[----:B------:R-:W-:Y:S01]  /*1def0*/  UMOV UR16, 0x0 ;  /* 0x0000000000107882 */ /* 0x000fe20000000000 */
[----:B------:R-:W-:Y:S01]  /*1df00*/  UMOV UR17, 0x8200910 ;  /* 0x0820091000117882 */ /* 0x000fe20000000000 */
[----:B------:R-:W-:Y:S01]  /*1df10*/  UIADD3 UR76, UPT, UPT, UR10, 0x80, URZ ;  /* 0x000000800a4c7890 */ /* 0x000fe2000fffe0ff */
[----:B------:R2:W-:Y:S01]  /*1df20*/  UTCHMMA tmem[UR68], gdesc[UR4], tmem[UR67], tmem[UR16], idesc[UR17], UPT ;  /* 0x00ff1004440079ea */ /* 0x0005e2000b800043 */
[----:B------:R-:W-:-:S02]  /*1df30*/  UIADD3 UR75, UPT, UPT, UR10, 0x1e0, URZ ;  /* 0x000001e00a4b7890 */ /* 0x000fc4000fffe0ff */
[----:B------:R-:W-:Y:S01]  /*1df40*/  UIADD3 UR74, UPT, UPT, UR10, 0x1e8, URZ ;  /* 0x000001e80a4a7890 */ /* 0x000fe2000fffe0ff */
[----:B-1----:R-:W-:Y:S01]  /*1df50*/  UMOV UR70, 0x0 ;  /* 0x0000000000467882 */ /* 0x002fe20000000000 */
[----:B------:R-:W-:Y:S01]  /*1df60*/  UMOV UR71, 0x8200910 ;  /* 0x0820091000477882 */ /* 0x000fe20000000000 */
[----:B------:R-:W-:Y:S01]  /*1df70*/  UIADD3 UR77, UPT, UPT, UR10, 0x80, URZ ;  /* 0x000000800a4d7890 */ /* 0x000fe2000fffe0ff */
[----:B------:R1:W-:Y:S01]  /*1df80*/  UTCHMMA tmem[UR9], gdesc[UR24], tmem[UR6], tmem[UR70], idesc[UR71], UPT ;  /* 0x00ff4618090079ea */ /* 0x0003e2000b800006 */
[----:B------:R-:W-:Y:S01]  /*1df90*/  UIADD3 UR64, UPT, UPT, UR10, 0x1f0, URZ ;  /* 0x000001f00a407890 */ /* 0x000fe2000fffe0ff */
[----:B------:R1:W-:Y:S01]  /*1dfa0*/  UTCHMMA tmem[UR14], gdesc[UR26], tmem[UR13], tmem[UR44], idesc[UR45], UPT ;  /* 0x00ff2c1a0e0079ea */ /* 0x0003e2000b80000d */
[----:B------:R-:W-:Y:S01]  /*1dfb0*/  UIADD3 UR62, UPT, UPT, UR10, 0x80, URZ ;  /* 0x000000800a3e7890 */ /* 0x000fe2000fffe0ff */
[----:B------:R1:W-:Y:S01]  /*1dfc0*/  UTCHMMA tmem[UR18], gdesc[UR28], tmem[UR15], tmem[UR46], idesc[UR47], UPT ;  /* 0x00ff2e1c120079ea */ /* 0x0003e2000b80000f */
[----:B------:R-:W-:Y:S01]  /*1dfd0*/  UIADD3 UR63, UPT, UPT, UR10, 0x1f8, URZ ;  /* 0x000001f80a3f7890 */ /* 0x000fe2000fffe0ff */
[----:B--2---:R-:W-:Y:S01]  /*1dfe0*/  R2UR.FILL UR17, R5 ;  /* 0x00000000051172ca */ /* 0x004fe200004e0000 */
[----:B------:R-:W-:Y:S01]  /*1dff0*/  UMOV UR48, 0x0 ;  /* 0x0000000000307882 */ /* 0x000fe20000000000 */
[----:B------:R-:W-:Y:S01]  /*1e000*/  UMOV UR49, 0x8200910 ;  /* 0x0820091000317882 */ /* 0x000fe20000000000 */
[----:B------:R-:W-:Y:S01]  /*1e010*/  UMOV UR52, 0x0 ;  /* 0x0000000000347882 */ /* 0x000fe20000000000 */
[----:B------:R-:W-:Y:S01]  /*1e020*/  UMOV UR53, 0x8200910 ;  /* 0x0820091000357882 */ /* 0x000fe20000000000 */
[----:B------:R1:W-:Y:S01]  /*1e030*/  UTCHMMA tmem[UR20], gdesc[UR30], tmem[UR19], tmem[UR48], idesc[UR49], UPT ;  /* 0x00ff301e140079ea */ /* 0x0003e2000b800013 */
[----:B------:R-:W-:Y:S01]  /*1e040*/  UMOV UR54, 0x0 ;  /* 0x0000000000367882 */ /* 0x000fe20000000000 */
[----:B------:R-:W-:Y:S01]  /*1e050*/  UMOV UR55, 0x8200910 ;  /* 0x0820091000377882 */ /* 0x000fe20000000000 */
[----:B------:R1:W-:Y:S01]  /*1e060*/  UTCHMMA tmem[UR22], gdesc[UR32], tmem[UR21], tmem[UR50], idesc[UR51], UPT ;  /* 0x00ff3220160079ea */ /* 0x0003e2000b800015 */
[----:B------:R1:W-:Y:S01]  /*1e070*/  UTCHMMA tmem[UR66], gdesc[UR34], tmem[UR23], tmem[UR52], idesc[UR53], UPT ;  /* 0x00ff3422420079ea */ /* 0x0003e2000b800017 */
[----:B------:R-:W-:Y:S01]  /*1e080*/  UMOV UR4, UR8 ;  /* 0x0000000800047c82 */ /* 0x000fe20008000000 */
[----:B------:R-:W-:Y:S01]  /*1e090*/  UMOV UR5, URZ ;  /* 0x000000ff00057c82 */ /* 0x000fe20008000000 */
[----:B------:R1:W-:Y:S01]  /*1e0a0*/  UTCHMMA tmem[UR75], gdesc[UR36], tmem[UR76], tmem[UR54], idesc[UR55], UPT ;  /* 0x00ff36244b0079ea */ /* 0x0003e2000b80004c */
[----:B------:R-:W-:Y:S01]  /*1e0b0*/  UMOV UR60, 0x0 ;  /* 0x00000000003c7882 */ /* 0x000fe20000000000 */
[----:B------:R-:W-:Y:S01]  /*1e0c0*/  UMOV UR61, 0x8200910 ;  /* 0x08200910003d7882 */ /* 0x000fe20000000000 */
[----:B------:R1:W-:Y:S01]  /*1e0d0*/  UTCHMMA tmem[UR74], gdesc[UR38], tmem[UR73], tmem[UR56], idesc[UR57], UPT ;  /* 0x00ff38264a0079ea */ /* 0x0003e2000b800049 */
[----:B------:R-:W-:Y:S01]  /*1e0e0*/  UMOV UR65, UR4 ;  /* 0x0000000400417c82 */ /* 0x000fe20008000000 */
[----:B------:R1:W-:Y:S01]  /*1e0f0*/  UTCHMMA tmem[UR64], gdesc[UR40], tmem[UR77], tmem[UR58], idesc[UR59], UPT ;  /* 0x00ff3a28400079ea */ /* 0x0003e2000b80004d */
[----:B------:R1:W-:Y:S01]  /*1e100*/  UTCHMMA tmem[UR63], gdesc[UR42], tmem[UR62], tmem[UR60], idesc[UR61], UPT ;  /* 0x00ff3c2a3f0079ea */ /* 0x0003e2000b80003e */
[----:B------:R1:W-:Y:S01]  /*1e110*/  UTCBAR [UR65], URZ ;  /* 0x000000ff410073e9 */ /* 0x0003e200080000ff */
[----:B------:R-:W-:-:S15]  /*1e120*/  R2UR.FILL UR16, R4 ;  /* 0x00000000041072ca */ /* 0x000fde00004e0000 */
.L_x_8:
[----:B-----5:R3:W-:Y:S01]  /*1e130*/  STL.64 [R1+0x1200], R198 ;  /* 0x001200c601007387 */ /* 0x0207e20000100a00 */
[----:B--2---:R-:W2:Y:S01]  /*1e140*/  LDC R8, c[0x0][0x3a0] ;  /* 0x0000e800ff087b82 */ /* 0x004ea20000000800 */
[----:B------:R-:W-:Y:S01]  /*1e150*/  VIADD R4, R197, 0xfffffefc ;  /* 0xfffffefcc5047836 */ /* 0x000fe20000000000 */
[----:B------:R-:W-:Y:S01]  /*1e160*/  ISETP.GE.U32.AND P4, PT, R6, 0x7ffffe7e, PT ;  /* 0x7ffffe7e0600780c */ /* 0x000fe20003f86070 */
[----:B------:R-:W-:Y:S01]  /*1e170*/  STL.64 [R1+0x11f8], R80 ;  /* 0x0011f85001007387 */ /* 0x000fe20000100a00 */
[----:B------:R-:W-:-:S03]  /*1e180*/  VIADD R5, R203, 0xfffffefa ;  /* 0xfffffefacb057836 */ /* 0x000fc60000000000 */
[----:B------:R4:W-:Y:S01]  /*1e190*/  STL.64 [R1+0x11f0], R2 ;  /* 0x0011f00201007387 */ /* 0x0009e20000100a00 */
[----:B------:R-:W1:Y:S03]  /*1e1a0*/  LDC R7, c[0x0][0x3a0] ;  /* 0x0000e800ff077b82 */ /* 0x000e660000000800 */
[----:B------:R-:W-:Y:S04]  /*1e1b0*/  STL.64 [R1+0x1208], R68 ;  /* 0x0012084401007387 */ /* 0x000fe80000100a00 */
[----:B------:R1:W-:Y:S01]  /*1e1c0*/  STL.64 [R1+0x1210], R70 ;  /* 0x0012104601007387 */ /* 0x0003e20000100a00 */
[----:B------:R-:W1:Y:S03]  /*1e1d0*/  LDC R6, c[0x0][0x3a0] ;  /* 0x0000e800ff067b82 */ /* 0x000e660000000800 */
[----:B------:R-:W3:Y:S04]  /*1e1e0*/  LDL.64 R14, [R1+0x178] ;  /* 0x00017800010e7983 */ /* 0x000ee80000100a00 */
[----:B------:R-:W3:Y:S01]  /*1e1f0*/  LDL.64 R18, [R1+0x180] ;  /* 0x0001800001127983 */ /* 0x000ee20000100a00 */
[----:B------:R-:W1:Y:S03]  /*1e200*/  LDC R10, c[0x0][0x3a0] ;  /* 0x0000e800ff0a7b82 */ /* 0x000e660000000800 */
[----:B------:R-:W3:Y:S04]  /*1e210*/  LDL.64 R30, [R1+0x188] ;  /* 0x00018800011e7983 */ /* 0x000ee80000100a00 */
[----:B------:R-:W3:Y:S01]  /*1e220*/  LDL.64 R16, [R1+0x190] ;  /* 0x0001900001107983 */ /* 0x000ee20000100a00 */
[----:B------:R-:W1:Y:S08]  /*1e230*/  LDC R9, c[0x0][0x3a0] ;  /* 0x0000e800ff097b82 */ /* 0x000e700000000800 */
[----:B------:R-:W-:Y:S08]  /*1e240*/  BAR.SYNC.DEFER_BLOCKING 0x0 ;  /* 0x0000000000007b1d */ /* 0x000ff00000010000 */
[----:B------:R-:W4:Y:S01]  /*1e250*/  LDC R12, c[0x0][0x3a0] ;  /* 0x0000e800ff0c7b82 */ /* 0x000f220000000800 */
[----:B------:R-:W3:Y:S04]  /*1e260*/  LDL.64 R24, [R1+0x198] ;  /* 0x0001980001187983 */ /* 0x000ee80000100a00 */
[----:B------:R-:W3:Y:S03]  /*1e270*/  LDL.64 R22, [R1+0x1a0] ;  /* 0x0001a00001167983 */ /* 0x000ee60000100a00 */
[----:B------:R-:W4:Y:S01]  /*1e280*/  LDC R11, c[0x0][0x3a0] ;  /* 0x0000e800ff0b7b82 */ /* 0x000f220000000800 */
[----:B------:R-:W3:Y:S04]  /*1e290*/  LDL.64 R20, [R1+0x1a8] ;  /* 0x0001a80001147983 */ /* 0x000ee80000100a00 */
[----:B------:R-:W3:Y:S03]  /*1e2a0*/  LDL.64 R26, [R1+0x1b0] ;  /* 0x0001b000011a7983 */ /* 0x000ee60000100a00 */
[----:B------:R-:W3:Y:S01]  /*1e2b0*/  LDC R13, c[0x0][0x3a0] ;  /* 0x0000e800ff0d7b82 */ /* 0x000ee20000000800 */
[----:B------:R-:W-:Y:S01]  /*1e2c0*/  @!PT LDS RZ, [RZ] ;  /* 0x00000000fffff984 */ /* 0x000fe20000000800 */
[----:B------:R-:W-:Y:S01]  /*1e2d0*/  @!PT LDS RZ, [RZ] ;  /* 0x00000000fffff984 */ /* 0x000fe20000000800 */
[----:B------:R-:W-:Y:S01]  /*1e2e0*/  @!PT LDS RZ, [RZ] ;  /* 0x00000000fffff984 */ /* 0x000fe20000000800 */
[----:B------:R1:W-:Y:S04]  /*1e2f0*/  LDGSTS.E [R88], desc[UR16][R68.64], !P3 ;  /* 0x0000000044587fae */ /* 0x0003e8000d9a1010 */
[----:B------:R1:W-:Y:S01]  /*1e300*/  LDGSTS.E [R88+0x200], desc[UR16][R70.64], !P3 ;  /* 0x0020000046587fae */ /* 0x0003e2000d9a1010 */
[----:B------:R-:W-:Y:S01]  /*1e310*/  ISETP.GE.U32.AND P3, PT, R4, 0x7ffffe7d, PT ;  /* 0x7ffffe7d0400780c */ /* 0x000fe20003f66070 */
[----:B------:R-:W-:Y:S01]  /*1e320*/  VIADD R4, R202, 0xfffffefb ;  /* 0xfffffefbca047836 */ /* 0x000fe20000000000 */
[----:B------:R-:W3:Y:S01]  /*1e330*/  LDC R196, c[0x0][0x3a0] ;  /* 0x0000e800ffc47b82 */ /* 0x000ee20000000800 */
[----:B------:R1:W-:Y:S04]  /*1e340*/  LDGSTS.E [R88+0x400], desc[UR16][R72.64], !P1 ;  /* 0x0040000048587fae */ /* 0x0003e8000c9a1010 */
[----:B------:R1:W-:Y:S01]  /*1e350*/  LDGSTS.E [R88+0x600], desc[UR16][R116.64], !P1 ;  /* 0x0060000074587fae */ /* 0x0003e2000c9a1010 */
[----:B------:R-:W-:-:S02]  /*1e360*/  ISETP.GE.U32.AND P1, PT, R4, 0x7ffffe7c, PT ;  /* 0x7ffffe7c0400780c */ /* 0x000fc40003f26070 */
[----:B--2---:R-:W-:Y:S01]  /*1e370*/  IADD3 R4, PT, PT, R8, -0x107, RZ ;  /* 0xfffffef908047810 */ /* 0x004fe20007ffe0ff */
[----:B------:R2:W-:Y:S01]  /*1e380*/  LDGSTS.E [R88+0x800], desc[UR16][R74.64], !P4 ;  /* 0x008000004a587fae */ /* 0x0005e2000e1a1010 */
[----:B------:R-:W2:Y:S03]  /*1e390*/  LDC R8, c[0x0][0x3a0] ;  /* 0x0000e800ff087b82 */ /* 0x000ea60000000800 */
[----:B------:R2:W-:Y:S01]  /*1e3a0*/  LDGSTS.E [R88+0xa00], desc[UR16][R118.64], !P4 ;  /* 0x00a0000076587fae */ /* 0x0005e2000e1a1010 */
[----:B------:R-:W-:-:S03]  /*1e3b0*/  ISETP.GE.U32.AND P4, PT, R5, 0x7ffffe7b, PT ;  /* 0x7ffffe7b0500780c */ /* 0x000fc60003f86070 */
[----:B------:R2:W-:Y:S01]  /*1e3c0*/  LDGSTS.E [R88+0xc00], desc[UR16][R76.64], !P3 ;  /* 0x00c000004c587fae */ /* 0x0005e2000d9a1010 */
[----:B------:R-:W2:Y:S03]  /*1e3d0*/  LDC R5, c[0x0][0x3a0] ;  /* 0x0000e800ff057b82 */ /* 0x000ea60000000800 */
[----:B------:R2:W-:Y:S01]  /*1e3e0*/  LDGSTS.E [R88+0xe00], desc[UR16][R120.64], !P3 ;  /* 0x00e0000078587fae */ /* 0x0005e2000d9a1010 */
[----:B------:R-:W-:Y:S01]  /*1e3f0*/  ISETP.GE.U32.AND P3, PT, R4, 0x7ffffe7a, PT ;  /* 0x7ffffe7a0400780c */ /* 0x000fe20003f66070 */
[----:B-1----:R-:W-:Y:S02]  /*1e400*/  VIADD R4, R7, 0xfffffef8 ;  /* 0xfffffef807047836 */ /* 0x002fe40000000000 */
[----:B------:R1:W-:Y:S01]  /*1e410*/  LDGSTS.E [R88+0x1000], desc[UR16][R78.64], !P1 ;  /* 0x010000004e587fae */ /* 0x0003e2000c9a1010 */
[----:B------:R-:W1:Y:S03]  /*1e420*/  LDC R7, c[0x0][0x3a0] ;  /* 0x0000e800ff077b82 */ /* 0x000e660000000800 */
[----:B------:R1:W-:Y:S01]  /*1e430*/  LDGSTS.E [R88+0x1200], desc[UR16][R122.64], !P1 ;  /* 0x012000007a587fae */ /* 0x0003e2000c9a1010 */
[----:B------:R-:W-:Y:S01]  /*1e440*/  ISETP.GE.U32.AND P1, PT, R4, 0x7ffffe79, PT ;  /* 0x7ffffe790400780c */ /* 0x000fe20003f26070 */
[----:B------:R-:W-:-:S02]  /*1e450*/  VIADD R4, R6, 0xfffffef7 ;  /* 0xfffffef706047836 */ /* 0x000fc40000000000 */
[----:B------:R1:W-:Y:S01]  /*1e460*/  LDGSTS.E [R88+0x1400], desc[UR16][R90.64], !P4 ;  /* 0x014000005a587fae */ /* 0x0003e2000e1a1010 */
[----:B------:R-:W1:Y:S03]  /*1e470*/  LDC R6, c[0x0][0x3a0] ;  /* 0x0000e800ff067b82 */ /* 0x000e660000000800 */
[----:B------:R1:W-:Y:S01]  /*1e480*/  LDGSTS.E [R88+0x1600], desc[UR16][R124.64], !P4 ;  /* 0x016000007c587fae */ /* 0x0003e2000e1a1010 */
[----:B------:R-:W-:Y:S01]  /*1e490*/  ISETP.GE.U32.AND P4, PT, R4, 0x7ffffe78, PT ;  /* 0x7ffffe780400780c */ /* 0x000fe20003f86070 */
[----:B------:R-:W-:Y:S02]  /*1e4a0*/  VIADD R4, R10, 0xfffffef6 ;  /* 0xfffffef60a047836 */ /* 0x000fe40000000000 */
[----:B------:R1:W-:Y:S01]  /*1e4b0*/  LDGSTS.E [R88+0x1800], desc[UR16][R96.64], !P3 ;  /* 0x0180000060587fae */ /* 0x0003e2000d9a1010 */
[----:B--2---:R-:W-:Y:S01]  /*1e4c0*/  VIADD R5, R5, 0xfffffef2 ;  /* 0xfffffef205057836 */ /* 0x004fe20000000000 */
[----:B------:R-:W2:Y:S02]  /*1e4d0*/  LDC R10, c[0x0][0x3a0] ;  /* 0x0000e800ff0a7b82 */ /* 0x000ea40000000800 */
[----:B------:R1:W-:Y:S01]  /*1e4e0*/  LDGSTS.E [R88+0x1a00], desc[UR16][R126.64], !P3 ;  /* 0x01a000007e587fae */ /* 0x0003e2000d9a1010 */
[----:B------:R-:W-:-:S02]  /*1e4f0*/  ISETP.GE.U32.AND P3, PT, R4, 0x7ffffe77, PT ;  /* 0x7ffffe770400780c */ /* 0x000fc40003f66070 */
[----:B------:R-:W-:Y:S01]  /*1e500*/  IADD3 R4, PT, PT, R9, -0x10b, RZ ;  /* 0xfffffef509047810 */ /* 0x000fe20007ffe0ff */
[----:B------:R1:W-:Y:S02]  /*1e510*/  LDGSTS.E [R88+0x1c00], desc[UR16][R98.64], !P1 ;  /* 0x01c0000062587fae */ /* 0x0003e4000c9a1010 */
[----:B------:R-:W2:Y:S02]  /*1e520*/  LDC R9, c[0x0][0x3a0] ;  /* 0x0000e800ff097b82 */ /* 0x000ea40000000800 */
[----:B------:R2:W-:Y:S01]  /*1e530*/  LDGSTS.E [R88+0x1e00], desc[UR16][R128.64], !P1 ;  /* 0x01e0000080587fae */ /* 0x0005e2000c9a1010 */
[----:B------:R-:W-:Y:S01]  /*1e540*/  ISETP.GE.U32.AND P1, PT, R4, 0x7ffffe76, PT ;  /* 0x7ffffe760400780c */ /* 0x000fe20003f26070 */
[----:B------:R-:W-:Y:S02]  /*1e550*/  VIADD R4, R8, 0xfffffef4 ;  /* 0xfffffef408047836 */ /* 0x000fe40000000000 */
[----:B------:R2:W-:Y:S02]  /*1e560*/  LDGSTS.E [R88+0x2000], desc[UR16][R100.64], !P4 ;  /* 0x0200000064587fae */ /* 0x0005e4000e1a1010 */
[----:B------:R-:W4:Y:S02]  /*1e570*/  LDC R8, c[0x0][0x3a0] ;  /* 0x0000e800ff087b82 */ /* 0x000f240000000800 */
[----:B------:R2:W-:Y:S01]  /*1e580*/  LDGSTS.E [R88+0x2200], desc[UR16][R130.64], !P4 ;  /* 0x0220000082587fae */ /* 0x0005e2000e1a1010 */
[----:B------:R-:W-:Y:S01]  /*1e590*/  ISETP.GE.U32.AND P4, PT, R4, 0x7ffffe75, PT ;  /* 0x7ffffe750400780c */ /* 0x000fe20003f86070 */
[----:B-1----:R-:W-:-:S02]  /*1e5a0*/  VIADD R4, R6, 0xfffffef3 ;  /* 0xfffffef306047836 */ /* 0x002fc40000000000 */
[----:B------:R1:W-:Y:S02]  /*1e5b0*/  LDGSTS.E [R88+0x2400], desc[UR16][R102.64], !P3 ;  /* 0x0240000066587fae */ /* 0x0003e4000d9a1010 */
[----:B------:R-:W1:Y:S02]  /*1e5c0*/  LDC R6, c[0x0][0x3a0] ;  /* 0x0000e800ff067b82 */ /* 0x000e640000000800 */
[----:B------:R1:W-:Y:S04]  /*1e5d0*/  LDGSTS.E [R88+0x2600], desc[UR16][R132.64], !P3 ;  /* 0x0260000084587fae */ /* 0x0003e8000d9a1010 */
[----:B------:R1:W-:Y:S04]  /*1e5e0*/  LDGSTS.E [R88+0x2800], desc[UR16][R104.64], !P1 ;  /* 0x0280000068587fae */ /* 0x0003e8000c9a1010 */
[----:B------:R1:W-:Y:S01]  /*1e5f0*/  LDGSTS.E [R88+0x2a00], desc[UR16][R134.64], !P1 ;  /* 0x02a0000086587fae */ /* 0x0003e2000c9a1010 */
[----:B------:R-:W-:-:S02]  /*1e600*/  ISETP.GE.U32.AND P1, PT, R4, 0x7ffffe74, PT ;  /* 0x7ffffe740400780c */ /* 0x000fc40003f26070 */
[----:B------:R-:W-:Y:S01]  /*1e610*/  ISETP.GE.U32.AND P3, PT, R5, 0x7ffffe73, PT ;  /* 0x7ffffe730500780c */ /* 0x000fe20003f66070 */
[----:B------:R1:W-:Y:S01]  /*1e620*/  LDGSTS.E [R88+0x2c00], desc[UR16][R106.64], !P4 ;  /* 0x02c000006a587fae */ /* 0x0003e2000e1a1010 */
[----:B------:R-:W1:Y:S01]  /*1e630*/  LDC R5, c[0x0][0x3a0] ;  /* 0x0000e800ff057b82 */ /* 0x000e620000000800 */
[----:B------:R-:W-:Y:S02]  /*1e640*/  IADD3 R4, PT, PT, R7, -0x10f, RZ ;  /* 0xfffffef107047810 */ /* 0x000fe40007ffe0ff */
[----:B------:R1:W-:Y:S02]  /*1e650*/  LDGSTS.E [R88+0x2e00], desc[UR16][R136.64], !P4 ;  /* 0x02e0000088587fae */ /* 0x0003e4000e1a1010 */
[----:B------:R-:W-:Y:S01]  /*1e660*/  ISETP.GE.U32.AND P4, PT, R4, 0x7ffffe72, PT ;  /* 0x7ffffe720400780c */ /* 0x000fe20003f86070 */
[----:B--2---:R-:W-:Y:S01]  /*1e670*/  VIADD R4, R9, 0xfffffef0 ;  /* 0xfffffef009047836 */ /* 0x004fe20000000000 */
[----:B------:R-:W2:Y:S01]  /*1e680*/  LDL.64 R28, [R1+0x1b8] ;  /* 0x0001b800011c7983 */ /* 0x000ea20000100a00 */
[----:B------:R-:W1:Y:S03]  /*1e690*/  LDC R9, c[0x0][0x3a0] ;  /* 0x0000e800ff097b82 */ /* 0x000e660000000800 */
[----:B------:R1:W-:Y:S04]  /*1e6a0*/  LDGSTS.E [R88+0x3000], desc[UR16][R108.64], !P1 ;  /* 0x030000006c587fae */ /* 0x0003e8000c9a1010 */
[----:B------:R1:W-:Y:S01]  /*1e6b0*/  LDGSTS.E [R88+0x3200], desc[UR16][R138.64], !P1 ;  /* 0x032000008a587fae */ /* 0x0003e2000c9a1010 */
[----:B------:R-:W-:Y:S01]  /*1e6c0*/  ISETP.GE.U32.AND P1, PT, R4, 0x7ffffe71, PT ;  /* 0x7ffffe710400780c */ /* 0x000fe20003f26070 */
[----:B----4-:R-:W-:Y:S01]  /*1e6d0*/  VIADD R4, R8, 0xfffffeef ;  /* 0xfffffeef08047836 */ /* 0x010fe20000000000 */
[----:B------:R-:W4:Y:S01]  /*1e6e0*/  LDC R7, c[0x0][0x3a0] ;  /* 0x0000e800ff077b82 */ /* 0x000f220000000800 */
[----:B------:R1:W-:Y:S04]  /*1e6f0*/  LDGSTS.E [R88+0x3400], desc[UR16][R110.64], !P3 ;  /* 0x034000006e587fae */ /* 0x0003e8000d9a1010 */
[----:B------:R1:W-:Y:S03]  /*1e700*/  LDGSTS.E [R88+0x3600], desc[UR16][R140.64], !P3 ;  /* 0x036000008c587fae */ /* 0x0003e6000d9a1010 */
[----:B------:R-:W4:Y:S01]  /*1e710*/  LDC R8, c[0x0][0x3a0] ;  /* 0x0000e800ff087b82 */ /* 0x000f220000000800 */
[----:B------:R-:W-:Y:S01]  /*1e720*/  ISETP.GE.U32.AND P3, PT, R4, 0x7ffffe70, PT ;  /* 0x7ffffe700400780c */ /* 0x000fe20003f66070 */
[----:B-1----:R-:W-:Y:S01]  /*1e730*/  VIADD R4, R6, 0xfffffeee ;  /* 0xfffffeee06047836 */ /* 0x002fe20000000000 */
[----:B------:R1:W-:Y:S04]  /*1e740*/  LDGSTS.E [R88+0x3800], desc[UR16][R112.64], !P4 ;  /* 0x0380000070587fae */ /* 0x0003e8000e1a1010 */
[----:B------:R1:W-:Y:S01]  /*1e750*/  LDGSTS.E [R88+0x3a00], desc[UR16][R142.64], !P4 ;  /* 0x03a000008e587fae */ /* 0x0003e2000e1a1010 */
[----:B------:R-:W-:Y:S01]  /*1e760*/  ISETP.GE.U32.AND P4, PT, R4, 0x7ffffe6f, PT ;  /* 0x7ffffe6f0400780c */ /* 0x000fe20003f86070 */
[----:B------:R-:W1:Y:S01]  /*1e770*/  LDC R6, c[0x0][0x3a0] ;  /* 0x0000e800ff067b82 */ /* 0x000e620000000800 */
[----:B------:R-:W-:Y:S01]  /*1e780*/  IADD3 R4, PT, PT, R5, -0x113, RZ ;  /* 0xfffffeed05047810 */ /* 0x000fe20007ffe0ff */
[----:B------:R1:W-:Y:S04]  /*1e790*/  LDGSTS.E [R88+0x3c00], desc[UR16][R114.64], !P1 ;  /* 0x03c0000072587fae */ /* 0x0003e8000c9a1010 */
[----:B------:R1:W-:Y:S01]  /*1e7a0*/  LDGSTS.E [R88+0x3e00], desc[UR16][R144.64], !P1 ;  /* 0x03e0000090587fae */ /* 0x0003e2000c9a1010 */
[----:B------:R-:W-:Y:S01]  /*1e7b0*/  ISETP.GE.U32.AND P1, PT, R4, 0x7ffffe6e, PT ;  /* 0x7ffffe6e0400780c */ /* 0x000fe20003f26070 */
[----:B------:R-:W-:-:S02]  /*1e7c0*/  VIADD R4, R9, 0xfffffeec ;  /* 0xfffffeec09047836 */ /* 0x000fc40000000000 */
[----:B------:R1:W-:Y:S01]  /*1e7d0*/  LDGSTS.E [R88+0x4000], desc[UR16][R146.64], !P3 ;  /* 0x0400000092587fae */ /* 0x0003e2000d9a1010 */
[----:B----4-:R-:W-:Y:S01]  /*1e7e0*/  VIADD R5, R7, 0xfffffeea ;  /* 0xfffffeea07057836 */ /* 0x010fe20000000000 */
[----:B------:R-:W4:Y:S02]  /*1e7f0*/  LDC R9, c[0x0][0x3a0] ;  /* 0x0000e800ff097b82 */ /* 0x000f240000000800 */
[----:B------:R1:W-:Y:S01]  /*1e800*/  LDGSTS.E [R88+0x4200], desc[UR16][R148.64], !P3 ;  /* 0x0420000094587fae */ /* 0x0003e2000d9a1010 */
[----:B------:R-:W-:Y:S01]  /*1e810*/  ISETP.GE.U32.AND P3, PT, R4, 0x7ffffe6d, PT ;  /* 0x7ffffe6d0400780c */ /* 0x000fe20003f66070 */
[----:B------:R-:W-:Y:S02]  /*1e820*/  VIADD R4, R8, 0xfffffeeb ;  /* 0xfffffeeb08047836 */ /* 0x000fe40000000000 */
[----:B------:R1:W-:Y:S02]  /*1e830*/  LDGSTS.E [R88+0x4400], desc[UR16][R150.64], !P4 ;  /* 0x0440000096587fae */ /* 0x0003e4000e1a1010 */
[----:B------:R-:W4:Y:S02]  /*1e840*/  LDC R8, c[0x0][0x3a0] ;  /* 0x0000e800ff087b82 */ /* 0x000f240000000800 */
[----:B------:R1:W-:Y:S04]  /*1e850*/  LDGSTS.E [R88+0x4600], desc[UR16][R152.64], !P4 ;  /* 0x0460000098587fae */ /* 0x0003e8000e1a1010 */
[----:B------:R2:W-:Y:S02]  /*1e860*/  LDGSTS.E [R88+0x4800], desc[UR16][R154.64], !P1 ;  /* 0x048000009a587fae */ /* 0x0005e4000c9a1010 */
[----:B------:R-:W4:Y:S02]  /*1e870*/  LDC R7, c[0x0][0x3a0] ;  /* 0x0000e800ff077b82 */ /* 0x000f240000000800 */
[----:B------:R2:W-:Y:S01]  /*1e880*/  LDGSTS.E [R88+0x4a00], desc[UR16][R156.64], !P1 ;  /* 0x04a000009c587fae */ /* 0x0005e2000c9a1010 */
[----:B------:R-:W-:-:S02]  /*1e890*/  ISETP.GE.U32.AND P1, PT, R4, 0x7ffffe6c, PT ;  /* 0x7ffffe6c0400780c */ /* 0x000fc40003f26070 */
[----:B------:R-:W-:Y:S01]  /*1e8a0*/  ISETP.GE.U32.AND P4, PT, R5, 0x7ffffe6b, PT ;  /* 0x7ffffe6b0500780c */ /* 0x000fe20003f86070 */
[----:B------:R2:W-:Y:S01]  /*1e8b0*/  LDGSTS.E [R88+0x4c00], desc[UR16][R158.64], !P3 ;  /* 0x04c000009e587fae */ /* 0x0005e2000d9a1010 */
[----:B-1----:R-:W-:Y:S01]  /*1e8c0*/  IADD3 R4, PT, PT, R6, -0x117, RZ ;  /* 0xfffffee906047810 */ /* 0x002fe20007ffe0ff */
[----:B------:R-:W1:Y:S02]  /*1e8d0*/  LDC R5, c[0x0][0x3a0] ;  /* 0x0000e800ff057b82 */ /* 0x000e640000000800 */
[----:B------:R1:W-:Y:S01]  /*1e8e0*/  LDGSTS.E [R88+0x4e00], desc[UR16][R160.64], !P3 ;  /* 0x04e00000a0587fae */ /* 0x0003e2000d9a1010 */
[----:B------:R-:W-:Y:S01]  /*1e8f0*/  ISETP.GE.U32.AND P3, PT, R4, 0x7ffffe6a, PT ;  /* 0x7ffffe6a0400780c */ /* 0x000fe20003f66070 */
[----:B------:R-:W-:Y:S02]  /*1e900*/  VIADD R4, R12, 0xfffffee8 ;  /* 0xfffffee80c047836 */ /* 0x000fe40000000000 */
[----:B------:R-:W2:Y:S02]  /*1e910*/  LDL.64 R32, [R1+0x1d0] ;  /* 0x0001d00001207983 */ /* 0x000ea40000100a00 */
[----:B------:R-:W3:Y:S02]  /*1e920*/  LDC R6, c[0x0][0x3a0] ;  /* 0x0000e800ff067b82 */ /* 0x000ee40000000800 */
[----:B------:R1:W-:Y:S04]  /*1e930*/  LDGSTS.E [R88+0x5000], desc[UR16][R162.64], !P1 ;  /* 0x05000000a2587fae */ /* 0x0003e8000c9a1010 */
[----:B------:R1:W-:Y:S01]  /*1e940*/  LDGSTS.E [R88+0x5200], desc[UR16][R164.64], !P1 ;  /* 0x05200000a4587fae */ /* 0x0003e2000c9a1010 */
[----:B------:R-:W-:Y:S01]  /*1e950*/  ISETP.GE.U32.AND P1, PT, R4, 0x7ffffe69, PT ;  /* 0x7ffffe690400780c */ /* 0x000fe20003f26070 */
[----:B------:R-:W-:Y:S01]  /*1e960*/  VIADD R4, R11, 0xfffffee7 ;  /* 0xfffffee70b047836 */ /* 0x000fe20000000000 */
[----:B------:R-:W3:Y:S01]  /*1e970*/  LDC R12, c[0x0][0x3a0] ;  /* 0x0000e800ff0c7b82 */ /* 0x000ee20000000800 */
[----:B------:R1:W-:Y:S04]  /*1e980*/  LDGSTS.E [R88+0x5400], desc[UR16][R166.64], !P4 ;  /* 0x05400000a6587fae */ /* 0x0003e8000e1a1010 */
[----:B------:R1:W-:Y:S01]  /*1e990*/  LDGSTS.E [R88+0x5600], desc[UR16][R168.64], !P4 ;  /* 0x05600000a8587fae */ /* 0x0003e2000e1a1010 */
[----:B------:R-:W-:Y:S01]  /*1e9a0*/  ISETP.GE.U32.AND P4, PT, R4, 0x7ffffe68, PT ;  /* 0x7ffffe680400780c */ /* 0x000fe20003f86070 */
[----:B------:R-:W-:Y:S01]  /*1e9b0*/  VIADD R4, R10, 0xfffffee6 ;  /* 0xfffffee60a047836 */ /* 0x000fe20000000000 */
[----:B------:R-:W3:Y:S01]  /*1e9c0*/  LDC R11, c[0x0][0x3a0] ;  /* 0x0000e800ff0b7b82 */ /* 0x000ee20000000800 */
[----:B------:R1:W-:Y:S04]  /*1e9d0*/  LDGSTS.E [R88+0x5800], desc[UR16][R170.64], !P3 ;  /* 0x05800000aa587fae */ /* 0x0003e8000d9a1010 */
[----:B------:R1:W-:Y:S01]  /*1e9e0*/  LDGSTS.E [R88+0x5a00], desc[UR16][R172.64], !P3 ;  /* 0x05a00000ac587fae */ /* 0x0003e2000d9a1010 */
[----:B------:R-:W-:-:S02]  /*1e9f0*/  ISETP.GE.U32.AND P3, PT, R4, 0x7ffffe67, PT ;  /* 0x7ffffe670400780c */ /* 0x000fc40003f66070 */
[----:B-1----:R-:W-:Y:S01]  /*1ea00*/  IADD3 R4, PT, PT, R5, -0x11b, RZ ;  /* 0xfffffee505047810 */ /* 0x002fe20007ffe0ff */
[----:B------:R1:W-:Y:S01]  /*1ea10*/  LDGSTS.E [R88+0x5c00], desc[UR16][R174.64], !P1 ;  /* 0x05c00000ae587fae */ /* 0x0003e2000c9a1010 */
[----:B------:R-:W1:Y:S03]  /*1ea20*/  LDC R10, c[0x0][0x3a0] ;  /* 0x0000e800ff0a7b82 */ /* 0x000e660000000800 */
[----:B------:R1:W-:Y:S01]  /*1ea30*/  LDGSTS.E [R88+0x5e00], desc[UR16][R176.64], !P1 ;  /* 0x05e00000b0587fae */ /* 0x0003e2000c9a1010 */
[----:B------:R-:W-:Y:S01]  /*1ea40*/  ISETP.GE.U32.AND P1, PT, R4, 0x7ffffe66, PT ;  /* 0x7ffffe660400780c */ /* 0x000fe20003f26070 */
[----:B----4-:R-:W-:Y:S02]  /*1ea50*/  VIADD R4, R9, 0xfffffee4 ;  /* 0xfffffee409047836 */ /* 0x010fe40000000000 */
[----:B------:R4:W-:Y:S01]  /*1ea60*/  LDGSTS.E [R88+0x6000], desc[UR16][R178.64], !P4 ;  /* 0x06000000b2587fae */ /* 0x0009e2000e1a1010 */
[----:B------:R-:W-:Y:S01]  /*1ea70*/  VIADD R5, R7, 0xfffffee2 ;  /* 0xfffffee207057836 */ /* 0x000fe20000000000 */
[----:B------:R-:W1:Y:S02]  /*1ea80*/  LDC R9, c[0x0][0x3a0] ;  /* 0x0000e800ff097b82 */ /* 0x000e640000000800 */
[----:B------:R4:W-:Y:S01]  /*1ea90*/  LDGSTS.E [R88+0x6200], desc[UR16][R180.64], !P4 ;  /* 0x06200000b4587fae */ /* 0x0009e2000e1a1010 */
[----:B------:R-:W-:Y:S01]  /*1eaa0*/  ISETP.GE.U32.AND P4, PT, R4, 0x7ffffe65, PT ;  /* 0x7ffffe650400780c */ /* 0x000fe20003f86070 */
[----:B------:R-:W-:-:S02]  /*1eab0*/  VIADD R4, R8, 0xfffffee3 ;  /* 0xfffffee308047836 */ /* 0x000fc40000000000 */
[----:B------:R4:W-:Y:S02]  /*1eac0*/  LDGSTS.E [R88+0x6400], desc[UR16][R182.64], !P3 ;  /* 0x06400000b6587fae */ /* 0x0009e4000d9a1010 */
[----:B------:R-:W1:Y:S02]  /*1ead0*/  LDC R8, c[0x0][0x3a0] ;  /* 0x0000e800ff087b82 */ /* 0x000e640000000800 */
[----:B------:R4:W-:Y:S04]  /*1eae0*/  LDGSTS.E [R88+0x6600], desc[UR16][R184.64], !P3 ;  /* 0x06600000b8587fae */ /* 0x0009e8000d9a1010 */
[----:B------:R4:W-:Y:S02]  /*1eaf0*/  LDGSTS.E [R88+0x6800], desc[UR16][R186.64], !P1 ;  /* 0x06800000ba587fae */ /* 0x0009e4000c9a1010 */
[----:B------:R-:W1:Y:S02]  /*1eb00*/  LDC R7, c[0x0][0x3a0] ;  /* 0x0000e800ff077b82 */ /* 0x000e640000000800 */
[----:B------:R4:W-:Y:S01]  /*1eb10*/  LDGSTS.E [R88+0x6a00], desc[UR16][R188.64], !P1 ;  /* 0x06a00000bc587fae */ /* 0x0009e2000c9a1010 */
[----:B------:R-:W-:-:S02]  /*1eb20*/  ISETP.GE.U32.AND P1, PT, R4, 0x7ffffe64, PT ;  /* 0x7ffffe640400780c */ /* 0x000fc40003f26070 */
[----:B---3--:R-:W-:Y:S01]  /*1eb30*/  IADD3 R4, PT, PT, R6, -0x11f, RZ ;  /* 0xfffffee106047810 */ /* 0x008fe20007ffe0ff */
[----:B------:R4:W-:Y:S01]  /*1eb40*/  LDGSTS.E [R88+0x6c00], desc[UR16][R190.64], !P4 ;  /* 0x06c00000be587fae */ /* 0x0009e2000e1a1010 */
[----:B------:R-:W-:Y:S01]  /*1eb50*/  ISETP.GE.U32.AND P3, PT, R5, 0x7ffffe63, PT ;  /* 0x7ffffe630500780c */ /* 0x000fe20003f66070 */
[----:B------:R-:W3:Y:S02]  /*1eb60*/  LDC R6, c[0x0][0x3a0] ;  /* 0x0000e800ff067b82 */ /* 0x000ee40000000800 */
[----:B------:R4:W-:Y:S01]  /*1eb70*/  LDGSTS.E [R88+0x6e00], desc[UR16][R192.64], !P4 ;  /* 0x06e00000c0587fae */ /* 0x0009e2000e1a1010 */
[----:B------:R-:W-:Y:S01]  /*1eb80*/  ISETP.GE.U32.AND P4, PT, R4, 0x7ffffe62, PT ;  /* 0x7ffffe620400780c */ /* 0x000fe20003f86070 */
[----:B------:R-:W-:Y:S02]  /*1eb90*/  VIADD R4, R12, 0xfffffee0 ;  /* 0xfffffee00c047836 */ /* 0x000fe40000000000 */
[----:B------:R-:W4:Y:S02]  /*1eba0*/  LDL.64 R34, [R1+0x5c0] ;  /* 0x0005c00001227983 */ /* 0x000f240000100a00 */
[----:B------:R-:W3:Y:S02]  /*1ebb0*/  LDC R5, c[0x0][0x3a0] ;  /* 0x0000e800ff057b82 */ /* 0x000ee40000000800 */
[----:B------:R1:W-:Y:S04]  /*1ebc0*/  LDGSTS.E [R88+0x7000], desc[UR16][R194.64], !P1 ;  /* 0x07000000c2587fae */ /* 0x0003e8000c9a1010 */
[----:B------:R1:W-:Y:S01]  /*1ebd0*/  LDGSTS.E [R88+0x7200], desc[UR16][R204.64], !P1 ;  /* 0x07200000cc587fae */ /* 0x0003e2000c9a1010 */
[----:B------:R-:W-:Y:S01]  /*1ebe0*/  ISETP.GE.U32.AND P1, PT, R4, 0x7ffffe61, PT ;  /* 0x7ffffe610400780c */ /* 0x000fe20003f26070 */
[----:B------:R-:W-:Y:S01]  /*1ebf0*/  VIADD R4, R11, 0xfffffedf ;  /* 0xfffffedf0b047836 */ /* 0x000fe20000000000 */
[----:B------:R-:W2:Y:S01]  /*1ec00*/  LDC R12, c[0x0][0x3a0] ;  /* 0x0000e800ff0c7b82 */ /* 0x000ea20000000800 */
[----:B------:R1:W-:Y:S04]  /*1ec10*/  LDGSTS.E [R88+0x7400], desc[UR16][R206.64], !P3 ;  /* 0x07400000ce587fae */ /* 0x0003e8000d9a1010 */
[----:B------:R1:W-:Y:S01]  /*1ec20*/  LDGSTS.E [R88+0x7600], desc[UR16][R208.64], !P3 ;  /* 0x07600000d0587fae */ /* 0x0003e2000d9a1010 */
[----:B------:R-:W-:-:S02]  /*1ec30*/  ISETP.GE.U32.AND P3, PT, R4, 0x7ffffe60, PT ;  /* 0x7ffffe600400780c */ /* 0x000fc40003f66070 */
[----:B------:R-:W2:Y:S01]  /*1ec40*/  LDC R11, c[0x0][0x3a0] ;  /* 0x0000e800ff0b7b82 */ /* 0x000ea20000000800 */
[----:B------:R1:W-:Y:S04]  /*1ec50*/  LDGSTS.E [R88+0x7800], desc[UR16][R210.64], !P4 ;  /* 0x07800000d2587fae */ /* 0x0003e8000e1a1010 */
[----:B------:R1:W-:Y:S04]  /*1ec60*/  LDGSTS.E [R88+0x7a00], desc[UR16][R212.64], !P4 ;  /* 0x07a00000d4587fae */ /* 0x0003e8000e1a1010 */
[----:B------:R1:W-:Y:S04]  /*1ec70*/  LDGSTS.E [R88+0x7c00], desc[UR16][R214.64], !P1 ;  /* 0x07c00000d6587fae */ /* 0x0003e8000c9a1010 */
[----:B------:R2:W-:Y:S04]  /*1ec80*/  LDGSTS.E [R88+0x7e00], desc[UR16][R216.64], !P1 ;  /* 0x07e00000d8587fae */ /* 0x0005e8000c9a1010 */
[----:B------:R2:W-:Y:S04]  /*1ec90*/  LDGSTS.E [R88+0x8000], desc[UR16][R218.64], !P3 ;  /* 0x08000000da587fae */ /* 0x0005e8000d9a1010 */
[----:B------:R2:W-:Y:S01]  /*1eca0*/  LDGSTS.E [R88+0x8200], desc[UR16][R14.64], !P3 ;  /* 0x082000000e587fae */ /* 0x0005e2000d9a1010 */
[----:B-1----:R-:W-:-:S02]  /*1ecb0*/  VIADD R4, R10, 0xfffffede ;  /* 0xfffffede0a047836 */ /* 0x002fc40000000000 */
[----:B------:R-:W1:Y:S01]  /*1ecc0*/  LDC R10, c[0x0][0x3a0] ;  /* 0x0000e800ff0a7b82 */ /* 0x000e620000000800 */
[----:B------:R-:W4:Y:S04]  /*1ecd0*/  LDL.64 R60, [R1+0x11b0] ;  /* 0x0011b000013c7983 */ /* 0x000f280000100a00 */
[----:B------:R-:W4:Y:S04]  /*1ece0*/  LDL.64 R44, [R1+0x11c8] ;  /* 0x0011c800012c7983 */ /* 0x000f280000100a00 */
[----:B------:R-:W4:Y:S01]  /*1ecf0*/  LDL.64 R14, [R1+0x1c0] ;  /* 0x0001c000010e7983 */ /* 0x000f220000100a00 */
[----:B------:R-:W-:-:S02]  /*1ed00*/  ISETP.GE.U32.AND P4, PT, R4, 0x7ffffe5f, PT ;  /* 0x7ffffe5f0400780c */ /* 0x000fc40003f86070 */
[----:B---3--:R-:W-:-:S04]  /*1ed10*/  IADD3 R4, PT, PT, R5, -0x123, RZ ;  /* 0xfffffedd05047810 */ /* 0x008fc80007ffe0ff */
[----:B------:R-:W-:-:S07]  /*1ed20*/  ISETP.GE.U32.AND P1, PT, R4, 0x7ffffe5e, PT ;  /* 0x7ffffe5e0400780c */ /* 0x000fce0003f26070 */
[----:B------:R3:W-:Y:S04]  /*1ed30*/  LDGSTS.E [R88+0x8400], desc[UR16][R18.64], !P4 ;  /* 0x0840000012587fae */ /* 0x0007e8000e1a1010 */
[----:B------:R3:W-:Y:S04]  /*1ed40*/  LDGSTS.E [R88+0x8600], desc[UR16][R30.64], !P4 ;  /* 0x086000001e587fae */ /* 0x0007e8000e1a1010 */
[----:B------:R3:W-:Y:S04]  /*1ed50*/  LDGSTS.E [R88+0x8800], desc[UR16][R16.64], !P1 ;  /* 0x0880000010587fae */ /* 0x0007e8000c9a1010 */
[----:B------:R-:W3:Y:S01]  /*1ed60*/  LDL.64 R18, [R1+0x1c8] ;  /* 0x0001c80001127983 */ /* 0x000ee20000100a00 */
[----:B------:R-:W-:-:S02]  /*1ed70*/  VIADD R4, R9, 0xfffffedc ;  /* 0xfffffedc09047836 */ /* 0x000fc40000000000 */
[----:B------:R-:W-:Y:S01]  /*1ed80*/  VIADD R5, R7, 0xfffffeda ;  /* 0xfffffeda07057836 */ /* 0x000fe20000000000 */
[----:B------:R1:W-:Y:S01]  /*1ed90*/  LDGSTS.E [R88+0x8a00], desc[UR16][R24.64], !P1 ;  /* 0x08a0000018587fae */ /* 0x0003e2000c9a1010 */
[----:B------:R-:W1:Y:S03]  /*1eda0*/  LDC R9, c[0x0][0x3a0] ;  /* 0x0000e800ff097b82 */ /* 0x000e660000000800 */
[----:B------:R-:W3:Y:S01]  /*1edb0*/  LDL.64 R16, [R1+0x1d8] ;  /* 0x0001d80001107983 */ /* 0x000ee20000100a00 */
[----:B------:R-:W-:Y:S01]  /*1edc0*/  ISETP.GE.U32.AND P3, PT, R4, 0x7ffffe5d, PT ;  /* 0x7ffffe5d0400780c */ /* 0x000fe20003f66070 */
[----:B------:R-:W-:Y:S01]  /*1edd0*/  VIADD R4, R8, 0xfffffedb ;  /* 0xfffffedb08047836 */ /* 0x000fe20000000000 */
[----:B------:R-:W-:Y:S01]  /*1ede0*/  ISETP.GE.U32.AND P4, PT, R5, 0x7ffffe5b, PT ;  /* 0x7ffffe5b0500780c */ /* 0x000fe20003f86070 */
[----:B------:R-:W3:Y:S01]  /*1edf0*/  LDL.64 R30, [R1+0x1e8] ;  /* 0x0001e800011e7983 */ /* 0x000ee20000100a00 */
[----:B------:R-:W1:Y:S02]  /*1ee00*/  LDC R5, c[0x0][0x3a0] ;  /* 0x0000e800ff057b82 */ /* 0x000e640000000800 */
[----:B------:R-:W-:Y:S01]  /*1ee10*/  ISETP.GE.U32.AND P1, PT, R4, 0x7ffffe5c, PT ;  /* 0x7ffffe5c0400780c */ /* 0x000fe20003f26070 */
[----:B------:R-:W3:Y:S05]  /*1ee20*/  LDL.64 R24, [R1+0x1e0] ;  /* 0x0001e00001187983 */ /* 0x000eea0000100a00 */
[----:B------:R-:W1:Y:S01]  /*1ee30*/  LDC R7, c[0x0][0x3a0] ;  /* 0x0000e800ff077b82 */ /* 0x000e620000000800 */
[----:B------:R1:W-:Y:S04]  /*1ee40*/  LDGSTS.E [R88+0x8c00], desc[UR16][R22.64], !P3 ;  /* 0x08c0000016587fae */ /* 0x0003e8000d9a1010 */
[----:B------:R1:W-:Y:S03]  /*1ee50*/  LDGSTS.E [R88+0x8e00], desc[UR16][R20.64], !P3 ;  /* 0x08e0000014587fae */ /* 0x0003e6000d9a1010 */
[----:B------:R-:W1:Y:S01]  /*1ee60*/  LDC R8, c[0x0][0x3a0] ;  /* 0x0000e800ff087b82 */ /* 0x000e620000000800 */
[----:B------:R1:W-:Y:S04]  /*1ee70*/  LDGSTS.E [R88+0x9000], desc[UR16][R26.64], !P1 ;  /* 0x090000001a587fae */ /* 0x0003e8000c9a1010 */
[----:B------:R-:W3:Y:S04]  /*1ee80*/  LDL.64 R22, [R1+0x1f0] ;  /* 0x0001f00001167983 */ /* 0x000ee80000100a00 */
[----:B------:R-:W3:Y:S04]  /*1ee90*/  LDL.64 R20, [R1+0x1f8] ;  /* 0x0001f80001147983 */ /* 0x000ee80000100a00 */
[----:B------:R-:W3:Y:S01]  /*1eea0*/  LDL.64 R26, [R1+0x208] ;  /* 0x00020800011a7983 */ /* 0x000ee20000100a00 */
[----:B------:R-:W-:-:S02]  /*1eeb0*/  IADD3 R4, PT, PT, R6, -0x127, RZ ;  /* 0xfffffed906047810 */ /* 0x000fc40007ffe0ff */
[----:B------:R-:W1:Y:S02]  /*1eec0*/  LDC R6, c[0x0][0x3a0] ;  /* 0x0000e800ff067b82 */ /* 0x000e640000000800 */
[----:B------:R-:W-:Y:S01]  /*1eed0*/  ISETP.GE.U32.AND P3, PT, R4, 0x7ffffe5a, PT ;  /* 0x7ffffe5a0400780c */ /* 0x000fe20003f66070 */
[----:B--2---:R2:W-:Y:S04]  /*1eee0*/  LDGSTS.E [R88+0x9200], desc[UR16][R28.64], !P1 ;  /* 0x092000001c587fae */ /* 0x0045e8000c9a1010 */
[----:B------:R-:W2:Y:S04]  /*1eef0*/  LDL.64 R28, [R1+0x200] ;  /* 0x00020000011c7983 */ /* 0x000ea80000100a00 */
[----:B----4-:R4:W-:Y:S04]  /*1ef00*/  LDGSTS.E [R88+0x9400], desc[UR16][R14.64], !P4 ;  /* 0x094000000e587fae */ /* 0x0109e8000e1a1010 */
[----:B------:R-:W4:Y:S04]  /*1ef10*/  LDL.64 R14, [R1+0x218] ;  /* 0x00021800010e7983 */ /* 0x000f280000100a00 */
[----:B---3--:R3:W-:Y:S04]  /*1ef20*/  LDGSTS.E [R88+0x9600], desc[UR16][R18.64], !P4 ;  /* 0x0960000012587fae */ /* 0x0087e8000e1a1010 */
[----:B------:R3:W-:Y:S04]  /*1ef30*/  LDGSTS.E [R88+0x9800], desc[UR16][R32.64], !P3 ;  /* 0x0980000020587fae */ /* 0x0007e8000d9a1010 */
[----:B------:R3:W-:Y:S04]  /*1ef40*/  LDGSTS.E [R88+0x9a00], desc[UR16][R16.64], !P3 ;  /* 0x09a0000010587fae */ /* 0x0007e8000d9a1010 */
[----:B------:R-:W3:Y:S01]  /*1ef50*/  LDL.64 R18, [R1+0x210] ;  /* 0x0002100001127983 */ /* 0x000ee20000100a00 */
[----:B------:R-:W-:-:S02]  /*1ef60*/  VIADD R4, R12, 0xfffffed8 ;  /* 0xfffffed80c047836 */ /* 0x000fc40000000000 */
[----:B------:R-:W2:Y:S01]  /*1ef70*/  LDC R12, c[0x0][0x3a0] ;  /* 0x0000e800ff0c7b82 */ /* 0x000ea20000000800 */
[----:B------:R-:W3:Y:S04]  /*1ef80*/  LDL.64 R32, [R1+0x258] ;  /* 0x0002580001207983 */ /* 0x000ee80000100a00 */
[----:B------:R-:W3:Y:S01]  /*1ef90*/  LDL.64 R16, [R1+0x228] ;  /* 0x0002280001107983 */ /* 0x000ee20000100a00 */
[----:B------:R-:W-:Y:S01]  /*1efa0*/  ISETP.GE.U32.AND P1, PT, R4, 0x7ffffe59, PT ;  /* 0x7ffffe590400780c */ /* 0x000fe20003f26070 */
[----:B------:R-:W-:Y:S02]  /*1efb0*/  VIADD R4, R11, 0xfffffed7 ;  /* 0xfffffed70b047836 */ /* 0x000fe40000000000 */
[----:B------:R-:W2:Y:S03]  /*1efc0*/  LDC R11, c[0x0][0x3a0] ;  /* 0x0000e800ff0b7b82 */ /* 0x000ea60000000800 */
[----:B------:R-:W-:Y:S01]  /*1efd0*/  ISETP.GE.U32.AND P4, PT, R4, 0x7ffffe58, PT ;  /* 0x7ffffe580400780c */ /* 0x000fe20003f86070 */
[----:B-1----:R-:W-:-:S04]  /*1efe0*/  VIADD R4, R10, 0xfffffed6 ;  /* 0xfffffed60a047836 */ /* 0x002fc80000000000 */
[----:B------:R-:W1:Y:S01]  /*1eff0*/  LDC R10, c[0x0][0x3a0] ;  /* 0x0000e800ff0a7b82 */ /* 0x000e620000000800 */
[----:B------:R-:W-:Y:S01]  /*1f000*/  ISETP.GE.U32.AND P3, PT, R4, 0x7ffffe57, PT ;  /* 0x7ffffe570400780c */ /* 0x000fe20003f66070 */
[----:B------:R1:W-:Y:S01]  /*1f010*/  LDGSTS.E [R88+0x9c00], desc[UR16][R24.64], !P1 ;  /* 0x09c0000018587fae */ /* 0x0003e2000c9a1010 */
[----:B------:R-:W-:-:S03]  /*1f020*/  IADD3 R4, PT, PT, R5, -0x12b, RZ ;  /* 0xfffffed505047810 */ /* 0x000fc60007ffe0ff */
[----:B------:R1:W-:Y:S01]  /*1f030*/  LDGSTS.E [R88+0x9e00], desc[UR16][R30.64], !P1 ;  /* 0x09e000001e587fae */ /* 0x0003e2000c9a1010 */
[----:B------:R-:W-:-:S03]  /*1f040*/  ISETP.GE.U32.AND P1, PT, R4, 0x7ffffe56, PT ;  /* 0x7ffffe560400780c */ /* 0x000fc60003f26070 */
[----:B------:R1:W-:Y:S04]  /*1f050*/  LDGSTS.E [R88+0xa000], desc[UR16][R22.64], !P4 ;  /* 0x0a00000016587fae */ /* 0x0003e8000e1a1010 */
[----:B------:R-:W3:Y:S04]  /*1f060*/  LDL.64 R24, [R1+0x220] ;  /* 0x0002200001187983 */ /* 0x000ee80000100a00 */
[----:B------:R-:W3:Y:S04]  /*1f070*/  LDL.64 R30, [R1+0x230] ;  /* 0x00023000011e7983 */ /* 0x000ee80000100a00 */
[----:B------:R-:W3:Y:S04]  /*1f080*/  LDL.64 R22, [R1+0x238] ;  /* 0x0002380001167983 */ /* 0x000ee80000100a00 */
[----:B------:R1:W-:Y:S04]  /*1f090*/  LDGSTS.E [R88+0xa200], desc[UR16][R20.64], !P4 ;  /* 0x0a20000014587fae */ /* 0x0003e8000e1a1010 */
[----:B------:R1:W-:Y:S04]  /*1f0a0*/  LDGSTS.E [R88+0xa400], desc[UR16][R26.64], !P3 ;  /* 0x0a4000001a587fae */ /* 0x0003e8000d9a1010 */
[----:B------:R-:W3:Y:S04]  /*1f0b0*/  LDL.64 R20, [R1+0x248] ;  /* 0x0002480001147983 */ /* 0x000ee80000100a00 */
[----:B------:R-:W3:Y:S01]  /*1f0c0*/  LDL.64 R26, [R1+0x240] ;  /* 0x00024000011a7983 */ /* 0x000ee20000100a00 */
[----:B------:R-:W-:-:S02]  /*1f0d0*/  VIADD R4, R9, 0xfffffed4 ;  /* 0xfffffed409047836 */ /* 0x000fc40000000000 */
[----:B------:R-:W-:Y:S01]  /*1f0e0*/  VIADD R5, R7, 0xfffffed2 ;  /* 0xfffffed207057836 */ /* 0x000fe20000000000 */
[----:B------:R-:W1:Y:S02]  /*1f0f0*/  LDC R9, c[0x0][0x3a0] ;  /* 0x0000e800ff097b82 */ /* 0x000e640000000800 */
[----:B------:R-:W-:Y:S01]  /*1f100*/  ISETP.GE.U32.AND P4, PT, R4, 0x7ffffe55, PT ;  /* 0x7ffffe550400780c */ /* 0x000fe20003f86070 */
[----:B--2---:R2:W-:Y:S05]  /*1f110*/  LDGSTS.E [R88+0xa600], desc[UR16][R28.64], !P3 ;  /* 0x0a6000001c587fae */ /* 0x0045ea000d9a1010 */
[----:B------:R-:W1:Y:S01]  /*1f120*/  LDC R7, c[0x0][0x3a0] ;  /* 0x0000e800ff077b82 */ /* 0x000e620000000800 */
[----:B------:R-:W2:Y:S04]  /*1f130*/  LDL.64 R28, [R1+0x260] ;  /* 0x00026000011c7983 */ /* 0x000ea80000100a00 */
[----:B----4-:R4:W-:Y:S04]  /*1f140*/  LDGSTS.E [R88+0xa800], desc[UR16][R14.64], !P1 ;  /* 0x0a8000000e587fae */ /* 0x0109e8000c9a1010 */
[----:B------:R-:W2:Y:S04]  /*1f150*/  LDL.64 R14, [R1+0x250] ;  /* 0x00025000010e7983 */ /* 0x000ea80000100a00 */
[----:B---3--:R4:W-:Y:S04]  /*1f160*/  LDGSTS.E [R88+0xaa00], desc[UR16][R18.64], !P1 ;  /* 0x0aa0000012587fae */ /* 0x0089e8000c9a1010 */
[----:B------:R4:W-:Y:S04]  /*1f170*/  LDGSTS.E [R88+0xac00], desc[UR16][R16.64], !P4 ;  /* 0x0ac0000010587fae */ /* 0x0009e8000e1a1010 */
[----:B------:R-:W3:Y:S04]  /*1f180*/  LDL.64 R18, [R1+0x268] ;  /* 0x0002680001127983 */ /* 0x000ee80000100a00 */
[----:B------:R-:W4:Y:S01]  /*1f190*/  LDL.64 R16, [R1+0x278] ;  /* 0x0002780001107983 */ /* 0x000f220000100a00 */
[----:B------:R-:W-:Y:S01]  /*1f1a0*/  VIADD R4, R8, 0xfffffed3 ;  /* 0xfffffed308047836 */ /* 0x000fe20000000000 */
[----:B------:R-:W-:Y:S01]  /*1f1b0*/  ISETP.GE.U32.AND P3, PT, R5, 0x7ffffe53, PT ;  /* 0x7ffffe530500780c */ /* 0x000fe20003f66070 */
[----:B------:R-:W1:Y:S03]  /*1f1c0*/  LDC R8, c[0x0][0x3a0] ;  /* 0x0000e800ff087b82 */ /* 0x000e660000000800 */
[----:B------:R-:W-:-:S02]  /*1f1d0*/  ISETP.GE.U32.AND P1, PT, R4, 0x7ffffe54, PT ;  /* 0x7ffffe540400780c */ /* 0x000fc40003f26070 */
[----:B------:R-:W-:-:S03]  /*1f1e0*/  IADD3 R4, PT, PT, R6, -0x12f, RZ ;  /* 0xfffffed106047810 */ /* 0x000fc60007ffe0ff */
[----:B------:R-:W1:Y:S01]  /*1f1f0*/  LDC R5, c[0x0][0x3a0] ;  /* 0x0000e800ff057b82 */ /* 0x000e620000000800 */
[----:B------:R1:W-:Y:S01]  /*1f200*/  LDGSTS.E [R88+0xae00], desc[UR16][R24.64], !P4 ;  /* 0x0ae0000018587fae */ /* 0x0003e2000e1a1010 */
[----:B------:R-:W-:-:S06]  /*1f210*/  ISETP.GE.U32.AND P4, PT, R4, 0x7ffffe52, PT ;  /* 0x7ffffe520400780c */ /* 0x000fcc0003f86070 */
[----:B------:R-:W1:Y:S01]  /*1f220*/  LDC R6, c[0x0][0x3a0] ;  /* 0x0000e800ff067b82 */ /* 0x000e620000000800 */
[----:B------:R1:W-:Y:S04]  /*1f230*/  LDGSTS.E [R88+0xb000], desc[UR16][R22.64], !P1 ;  /* 0x0b00000016587fae */ /* 0x0003e8000c9a1010 */
[----:B------:R-:W4:Y:S04]  /*1f240*/  LDL.64 R24, [R1+0x270] ;  /* 0x0002700001187983 */ /* 0x000f280000100a00 */
[----:B------:R1:W-:Y:S04]  /*1f250*/  LDGSTS.E [R88+0xb200], desc[UR16][R30.64], !P1 ;  /* 0x0b2000001e587fae */ /* 0x0003e8000c9a1010 */
[----:B------:R-:W4:Y:S04]  /*1f260*/  LDL.64 R22, [R1+0x288] ;  /* 0x0002880001167983 */ /* 0x000f280000100a00 */
[----:B------:R1:W-:Y:S04]  /*1f270*/  LDGSTS.E [R88+0xb400], desc[UR16][R20.64], !P3 ;  /* 0x0b40000014587fae */ /* 0x0003e8000d9a1010 */
[----:B------:R-:W4:Y:S04]  /*1f280*/  LDL.64 R30, [R1+0x280] ;  /* 0x00028000011e7983 */ /* 0x000f280000100a00 */
[----:B------:R1:W-:Y:S04]  /*1f290*/  LDGSTS.E [R88+0xb600], desc[UR16][R26.64], !P3 ;  /* 0x0b6000001a587fae */ /* 0x0003e8000d9a1010 */
[----:B------:R-:W4:Y:S04]  /*1f2a0*/  LDL.64 R20, [R1+0x298] ;  /* 0x0002980001147983 */ /* 0x000f280000100a00 */
[----:B------:R1:W-:Y:S04]  /*1f2b0*/  LDGSTS.E [R88+0xb800], desc[UR16][R32.64], !P4 ;  /* 0x0b80000020587fae */ /* 0x0003e8000e1a1010 */
[----:B------:R-:W4:Y:S01]  /*1f2c0*/  LDL.64 R26, [R1+0x290] ;  /* 0x00029000011a7983 */ /* 0x000f220000100a00 */
[----:B------:R-:W-:-:S02]  /*1f2d0*/  VIADD R4, R12, 0xfffffed0 ;  /* 0xfffffed00c047836 */ /* 0x000fc40000000000 */
[----:B------:R-:W1:Y:S03]  /*1f2e0*/  LDC R12, c[0x0][0x3a0] ;  /* 0x0000e800ff0c7b82 */ /* 0x000e660000000800 */
[----:B------:R-:W-:Y:S01]  /*1f2f0*/  ISETP.GE.U32.AND P1, PT, R4, 0x7ffffe51, PT ;  /* 0x7ffffe510400780c */ /* 0x000fe20003f26070 */
[----:B------:R-:W-:Y:S01]  /*1f300*/  VIADD R4, R11, 0xfffffecf ;  /* 0xfffffecf0b047836 */ /* 0x000fe20000000000 */
[----:B------:R-:W4:Y:S03]  /*1f310*/  LDL.64 R32, [R1+0x2d8] ;  /* 0x0002d80001207983 */ /* 0x000f260000100a00 */
[----:B------:R-:W1:Y:S01]  /*1f320*/  LDC R11, c[0x0][0x3a0] ;  /* 0x0000e800ff0b7b82 */ /* 0x000e620000000800 */
[----:B------:R-:W-:Y:S01]  /*1f330*/  ISETP.GE.U32.AND P3, PT, R4, 0x7ffffe50, PT ;  /* 0x7ffffe500400780c */ /* 0x000fe20003f66070 */
[----:B--2---:R2:W-:Y:S04]  /*1f340*/  LDGSTS.E [R88+0xba00], desc[UR16][R14.64], !P4 ;  /* 0x0ba000000e587fae */ /* 0x0045e8000e1a1010 */
[----:B------:R-:W2:Y:S04]  /*1f350*/  LDL.64 R14, [R1+0x2a8] ;  /* 0x0002a800010e7983 */ /* 0x000ea80000100a00 */
[----:B---3--:R3:W-:Y:S04]  /*1f360*/  LDGSTS.E [R88+0xbc00], desc[UR16][R18.64], !P1 ;  /* 0x0bc0000012587fae */ /* 0x0087e8000c9a1010 */
[----:B------:R3:W-:Y:S04]  /*1f370*/  LDGSTS.E [R88+0xbe00], desc[UR16][R28.64], !P1 ;  /* 0x0be000001c587fae */ /* 0x0007e8000c9a1010 */
[----:B----4-:R3:W-:Y:S04]  /*1f380*/  LDGSTS.E [R88+0xc000], desc[UR16][R16.64], !P3 ;  /* 0x0c00000010587fae */ /* 0x0107e8000d9a1010 */
[----:B------:R-:W4:Y:S01]  /*1f390*/  LDL.64 R18, [R1+0x2a0] ;  /* 0x0002a00001127983 */ /* 0x000f220000100a00 */
[----:B-1----:R-:W-:-:S02]  /*1f3a0*/  VIADD R4, R10, 0xfffffece ;  /* 0xfffffece0a047836 */ /* 0x002fc40000000000 */
[----:B------:R-:W1:Y:S01]  /*1f3b0*/  LDC R10, c[0x0][0x3a0] ;  /* 0x0000e800ff0a7b82 */ /* 0x000e620000000800 */
[----:B------:R-:W3:Y:S04]  /*1f3c0*/  LDL.64 R28, [R1+0x2b0] ;  /* 0x0002b000011c7983 */ /* 0x000ee80000100a00 */
[----:B------:R-:W3:Y:S01]  /*1f3d0*/  LDL.64 R16, [R1+0x2b8] ;  /* 0x0002b80001107983 */ /* 0x000ee20000100a00 */
[----:B------:R-:W-:Y:S02]  /*1f3e0*/  ISETP.GE.U32.AND P4, PT, R4, 0x7ffffe4f, PT ;  /* 0x7ffffe4f0400780c */ /* 0x000fe40003f86070 */
[----:B------:R-:W-:-:S04]  /*1f3f0*/  IADD3 R4, PT, PT, R5, -0x133, RZ ;  /* 0xfffffecd05047810 */ /* 0x000fc80007ffe0ff */
[----:B------:R-:W-:Y:S01]  /*1f400*/  ISETP.GE.U32.AND P1, PT, R4, 0x7ffffe4e, PT ;  /* 0x7ffffe4e0400780c */ /* 0x000fe20003f26070 */
[----:B------:R-:W-:Y:S01]  /*1f410*/  VIADD R4, R9, 0xfffffecc ;  /* 0xfffffecc09047836 */ /* 0x000fe20000000000 */
[----:B------:R1:W-:Y:S04]  /*1f420*/  LDGSTS.E [R88+0xc200], desc[UR16][R24.64], !P3 ;  /* 0x0c20000018587fae */ /* 0x0003e8000d9a1010 */
[----:B------:R-:W-:Y:S01]  /*1f430*/  ISETP.GE.U32.AND P3, PT, R4, 0x7ffffe4d, PT ;  /* 0x7ffffe4d0400780c */ /* 0x000fe20003f66070 */
[----:B------:R-:W-:Y:S01]  /*1f440*/  VIADD R5, R7, 0xfffffeca ;  /* 0xfffffeca07057836 */ /* 0x000fe20000000000 */
[----:B------:R-:W1:Y:S01]  /*1f450*/  LDC R9, c[0x0][0x3a0] ;  /* 0x0000e800ff097b82 */ /* 0x000e620000000800 */
[----:B------:R1:W-:Y:S04]  /*1f460*/  LDGSTS.E [R88+0xc400], desc[UR16][R22.64], !P4 ;  /* 0x0c40000016587fae */ /* 0x0003e8000e1a1010 */
[----:B------:R-:W3:Y:S01]  /*1f470*/  LDL.64 R24, [R1+0x2c8] ;  /* 0x0002c80001187983 */ /* 0x000ee20000100a00 */
[----:B------:R-:W-:-:S02]  /*1f480*/  VIADD R4, R8, 0xfffffecb ;  /* 0xfffffecb08047836 */ /* 0x000fc40000000000 */
[----:B------:R-:W1:Y:S01]  /*1f490*/  LDC R7, c[0x0][0x3a0] ;  /* 0x0000e800ff077b82 */ /* 0x000e620000000800 */
[----:B------:R1:W-:Y:S04]  /*1f4a0*/  LDGSTS.E [R88+0xc600], desc[UR16][R30.64], !P4 ;  /* 0x0c6000001e587fae */ /* 0x0003e8000e1a1010 */
[----:B------:R-:W3:Y:S03]  /*1f4b0*/  LDL.64 R22, [R1+0x2c0] ;  /* 0x0002c00001167983 */ /* 0x000ee60000100a00 */
[----:B------:R-:W1:Y:S01]  /*1f4c0*/  LDC R8, c[0x0][0x3a0] ;  /* 0x0000e800ff087b82 */ /* 0x000e620000000800 */
[----:B------:R1:W-:Y:S04]  /*1f4d0*/  LDGSTS.E [R88+0xc800], desc[UR16][R20.64], !P1 ;  /* 0x0c80000014587fae */ /* 0x0003e8000c9a1010 */
[----:B------:R-:W3:Y:S04]  /*1f4e0*/  LDL.64 R30, [R1+0x2e0] ;  /* 0x0002e000011e7983 */ /* 0x000ee80000100a00 */
[----:B------:R1:W-:Y:S04]  /*1f4f0*/  LDGSTS.E [R88+0xca00], desc[UR16][R26.64], !P1 ;  /* 0x0ca000001a587fae */ /* 0x0003e8000c9a1010 */
[----:B------:R-:W3:Y:S04]  /*1f500*/  LDL.64 R20, [R1+0x2d0] ;  /* 0x0002d00001147983 */ /* 0x000ee80000100a00 */
[----:B------:R-:W3:Y:S01]  /*1f510*/  LDL.64 R26, [R1+0x2e8] ;  /* 0x0002e800011a7983 */ /* 0x000ee20000100a00 */
[----:B------:R-:W-:-:S03]  /*1f520*/  ISETP.GE.U32.AND P1, PT, R4, 0x7ffffe4c, PT ;  /* 0x7ffffe4c0400780c */ /* 0x000fc60003f26070 */
[----:B--2---:R2:W-:Y:S04]  /*1f530*/  LDGSTS.E [R88+0xcc00], desc[UR16][R14.64], !P3 ;  /* 0x0cc000000e587fae */ /* 0x0045e8000d9a1010 */
[----:B------:R-:W2:Y:S04]  /*1f540*/  LDL.64 R14, [R1+0x2f8] ;  /* 0x0002f800010e7983 */ /* 0x000ea80000100a00 */
[----:B----4-:R4:W-:Y:S04]  /*1f550*/  LDGSTS.E [R88+0xce00], desc[UR16][R18.64], !P3 ;  /* 0x0ce0000012587fae */ /* 0x0109e8000d9a1010 */
[----:B---3--:R4:W-:Y:S04]  /*1f560*/  LDGSTS.E [R88+0xd000], desc[UR16][R16.64], !P1 ;  /* 0x0d00000010587fae */ /* 0x0089e8000c9a1010 */
[----:B------:R-:W3:Y:S01]  /*1f570*/  LDL.64 R18, [R1+0x2f0] ;  /* 0x0002f00001127983 */ /* 0x000ee20000100a00 */
[----:B------:R-:W-:-:S02]  /*1f580*/  IADD3 R4, PT, PT, R6, -0x137, RZ ;  /* 0xfffffec906047810 */ /* 0x000fc40007ffe0ff */
[----:B------:R-:W-:Y:S01]  /*1f590*/  ISETP.GE.U32.AND P4, PT, R5, 0x7ffffe4b, PT ;  /* 0x7ffffe4b0500780c */ /* 0x000fe20003f86070 */
[----:B------:R4:W-:Y:S04]  /*1f5a0*/  LDGSTS.E [R88+0xd200], desc[UR16][R28.64], !P1 ;  /* 0x0d2000001c587fae */ /* 0x0009e8000c9a1010 */
[----:B------:R-:W4:Y:S01]  /*1f5b0*/  LDL.64 R16, [R1+0x308] ;  /* 0x0003080001107983 */ /* 0x000f220000100a00 */
[----:B------:R-:W-:Y:S01]  /*1f5c0*/  ISETP.GE.U32.AND P3, PT, R4, 0x7ffffe4a, PT ;  /* 0x7ffffe4a0400780c */ /* 0x000fe20003f66070 */
[----:B------:R-:W-:Y:S01]  /*1f5d0*/  VIADD R4, R12, 0xfffffec8 ;  /* 0xfffffec80c047836 */ /* 0x000fe20000000000 */
[----:B------:R-:W2:Y:S04]  /*1f5e0*/  LDC R5, c[0x0][0x3a0] ;  /* 0x0000e800ff057b82 */ /* 0x000ea80000000800 */
[----:B------:R-:W-:Y:S01]  /*1f5f0*/  ISETP.GE.U32.AND P1, PT, R4, 0x7ffffe49, PT ;  /* 0x7ffffe490400780c */ /* 0x000fe20003f26070 */
[----:B------:R-:W-:Y:S01]  /*1f600*/  VIADD R4, R11, 0xfffffec7 ;  /* 0xfffffec70b047836 */ /* 0x000fe20000000000 */
[----:B------:R-:W4:Y:S02]  /*1f610*/  LDL.64 R28, [R1+0x300] ;  /* 0x00030000011c7983 */ /* 0x000f240000100a00 */
[----:B------:R-:W2:Y:S02]  /*1f620*/  LDC R6, c[0x0][0x3a0] ;  /* 0x0000e800ff067b82 */ /* 0x000ea40000000800 */
[----:B------:R1:W-:Y:S06]  /*1f630*/  LDGSTS.E [R88+0xd400], desc[UR16][R24.64], !P4 ;  /* 0x0d40000018587fae */ /* 0x0003ec000e1a1010 */
[----:B------:R-:W2:Y:S01]  /*1f640*/  LDC R12, c[0x0][0x3a0] ;  /* 0x0000e800ff0c7b82 */ /* 0x000ea20000000800 */
[----:B------:R1:W-:Y:S01]  /*1f650*/  LDGSTS.E [R88+0xd600], desc[UR16][R22.64], !P4 ;  /* 0x0d60000016587fae */ /* 0x0003e2000e1a1010 */
[----:B------:R-:W-:-:S03]  /*1f660*/  ISETP.GE.U32.AND P4, PT, R4, 0x7ffffe48, PT ;  /* 0x7ffffe480400780c */ /* 0x000fc60003f86070 */
[----:B------:R-:W4:Y:S03]  /*1f670*/  LDL.64 R24, [R1+0x318] ;  /* 0x0003180001187983 */ /* 0x000f260000100a00 */
[----:B------:R-:W2:Y:S01]  /*1f680*/  LDC R11, c[0x0][0x3a0] ;  /* 0x0000e800ff0b7b82 */ /* 0x000ea20000000800 */
[----:B------:R2:W-:Y:S04]  /*1f690*/  LDGSTS.E [R88+0xd800], desc[UR16][R32.64], !P3 ;  /* 0x0d80000020587fae */ /* 0x0005e8000d9a1010 */
[----:B------:R-:W4:Y:S04]  /*1f6a0*/  LDL.64 R22, [R1+0x310] ;  /* 0x0003100001167983 */ /* 0x000f280000100a00 */
[----:B------:R2:W-:Y:S01]  /*1f6b0*/  LDGSTS.E [R88+0xda00], desc[UR16][R20.64], !P3 ;  /* 0x0da0000014587fae */ /* 0x0005e2000d9a1010 */
[----:B-1----:R-:W-:-:S02]  /*1f6c0*/  VIADD R4, R10, 0xfffffec6 ;  /* 0xfffffec60a047836 */ /* 0x002fc40000000000 */
[----:B------:R-:W1:Y:S01]  /*1f6d0*/  LDC R10, c[0x0][0x3a0] ;  /* 0x0000e800ff0a7b82 */ /* 0x000e620000000800 */
[----:B------:R-:W4:Y:S04]  /*1f6e0*/  LDL.64 R32, [R1+0x360] ;  /* 0x0003600001207983 */ /* 0x000f280000100a00 */
[----:B------:R1:W-:Y:S04]  /*1f6f0*/  LDGSTS.E [R88+0xdc00], desc[UR16][R26.64], !P1 ;  /* 0x0dc000001a587fae */ /* 0x0003e8000c9a1010 */
[----:B------:R-:W4:Y:S04]  /*1f700*/  LDL.64 R20, [R1+0x328] ;  /* 0x0003280001147983 */ /* 0x000f280000100a00 */
[----:B------:R1:W-:Y:S04]  /*1f710*/  LDGSTS.E [R88+0xde00], desc[UR16][R30.64], !P1 ;  /* 0x0de000001e587fae */ /* 0x0003e8000c9a1010 */
[----:B------:R-:W4:Y:S01]  /*1f720*/  LDL.64 R26, [R1+0x320] ;  /* 0x00032000011a7983 */ /* 0x000f220000100a00 */
[----:B------:R-:W-:-:S03]  /*1f730*/  ISETP.GE.U32.AND P3, PT, R4, 0x7ffffe47, PT ;  /* 0x7ffffe470400780c */ /* 0x000fc60003f66070 */
[----:B------:R-:W4:Y:S04]  /*1f740*/  LDL.64 R30, [R1+0x330] ;  /* 0x00033000011e7983 */ /* 0x000f280000100a00 */
[----:B--2---:R2:W-:Y:S04]  /*1f750*/  LDGSTS.E [R88+0xe000], desc[UR16][R14.64], !P4 ;  /* 0x0e0000000e587fae */ /* 0x0045e8000e1a1010 */
[----:B------:R-:W2:Y:S04]  /*1f760*/  LDL.64 R14, [R1+0x350] ;  /* 0x00035000010e7983 */ /* 0x000ea80000100a00 */
[----:B---3--:R3:W-:Y:S04]  /*1f770*/  LDGSTS.E [R88+0xe200], desc[UR16][R18.64], !P4 ;  /* 0x0e20000012587fae */ /* 0x0087e8000e1a1010 */
[----:B----4-:R3:W-:Y:S04]  /*1f780*/  LDGSTS.E [R88+0xe400], desc[UR16][R16.64], !P3 ;  /* 0x0e40000010587fae */ /* 0x0107e8000d9a1010 */
[----:B------:R-:W4:Y:S01]  /*1f790*/  LDL.64 R18, [R1+0x358] ;  /* 0x0003580001127983 */ /* 0x000f220000100a00 */
[----:B------:R-:W-:-:S03]  /*1f7a0*/  IADD3 R4, PT, PT, R5, -0x13b, RZ ;  /* 0xfffffec505047810 */ /* 0x000fc60007ffe0ff */
[----:B------:R-:W3:Y:S01]  /*1f7b0*/  LDL.64 R16, [R1+0x338] ;  /* 0x0003380001107983 */ /* 0x000ee20000100a00 */
[----:B------:R-:W-:Y:S01]  /*1f7c0*/  ISETP.GE.U32.AND P1, PT, R4, 0x7ffffe46, PT ;  /* 0x7ffffe460400780c */ /* 0x000fe20003f26070 */
[----:B------:R-:W-:Y:S02]  /*1f7d0*/  VIADD R4, R9, 0xfffffec4 ;  /* 0xfffffec409047836 */ /* 0x000fe40000000000 */
[----:B------:R1:W-:Y:S01]  /*1f7e0*/  LDGSTS.E [R88+0xe600], desc[UR16][R28.64], !P3 ;  /* 0x0e6000001c587fae */ /* 0x0003e2000d9a1010 */
[----:B------:R-:W-:Y:S01]  /*1f7f0*/  VIADD R5, R7, 0xfffffec2 ;  /* 0xfffffec207057836 */ /* 0x000fe20000000000 */
[----:B------:R-:W1:Y:S01]  /*1f800*/  LDC R9, c[0x0][0x3a0] ;  /* 0x0000e800ff097b82 */ /* 0x000e620000000800 */
[----:B------:R-:W-:Y:S01]  /*1f810*/  ISETP.GE.U32.AND P4, PT, R4, 0x7ffffe45, PT ;  /* 0x7ffffe450400780c */ /* 0x000fe20003f86070 */
[----:B------:R-:W-:-:S06]  /*1f820*/  VIADD R4, R8, 0xfffffec3 ;  /* 0xfffffec308047836 */ /* 0x000fcc0000000000 */
[----:B------:R1:W-:Y:S04]  /*1f830*/  LDGSTS.E [R88+0xe800], desc[UR16][R24.64], !P1 ;  /* 0x0e80000018587fae */ /* 0x0003e8000c9a1010 */
[----:B------:R-:W3:Y:S01]  /*1f840*/  LDL.64 R28, [R1+0x348] ;  /* 0x00034800011c7983 */ /* 0x000ee20000100a00 */
[----:B------:R-:W-:Y:S01]  /*1f850*/  ISETP.GE.U32.AND P3, PT, R5, 0x7ffffe43, PT ;  /* 0x7ffffe430500780c */ /* 0x000fe20003f66070 */
[----:B------:R-:W1:Y:S02]  /*1f860*/  LDC R8, c[0x0][0x3a0] ;  /* 0x0000e800ff087b82 */ /* 0x000e640000000800 */
[----:B------:R1:W-:Y:S01]  /*1f870*/  LDGSTS.E [R88+0xea00], desc[UR16][R22.64], !P1 ;  /* 0x0ea0000016587fae */ /* 0x0003e2000c9a1010 */
[----:B------:R-:W-:-:S03]  /*1f880*/  ISETP.GE.U32.AND P1, PT, R4, 0x7ffffe44, PT ;  /* 0x7ffffe440400780c */ /* 0x000fc60003f26070 */
[----:B------:R-:W3:Y:S02]  /*1f890*/  LDL.64 R24, [R1+0x340] ;  /* 0x0003400001187983 */ /* 0x000ee40000100a00 */
[----:B------:R-:W1:Y:S02]  /*1f8a0*/  LDC R5, c[0x0][0x3a0] ;  /* 0x0000e800ff057b82 */ /* 0x000e640000000800 */
[----:B------:R-:W3:Y:S06]  /*1f8b0*/  LDL.64 R22, [R1+0x368] ;  /* 0x0003680001167983 */ /* 0x000eec0000100a00 */
[----:B------:R-:W1:Y:S01]  /*1f8c0*/  LDC R7, c[0x0][0x3a0] ;  /* 0x0000e800ff077b82 */ /* 0x000e620000000800 */
[----:B------:R1:W-:Y:S04]  /*1f8d0*/  LDGSTS.E [R88+0xec00], desc[UR16][R20.64], !P4 ;  /* 0x0ec0000014587fae */ /* 0x0003e8000e1a1010 */
[----:B------:R1:W-:Y:S04]  /*1f8e0*/  LDGSTS.E [R88+0xee00], desc[UR16][R26.64], !P4 ;  /* 0x0ee000001a587fae */ /* 0x0003e8000e1a1010 */
[----:B------:R-:W3:Y:S04]  /*1f8f0*/  LDL.64 R20, [R1+0x378] ;  /* 0x0003780001147983 */ /* 0x000ee80000100a00 */
[----:B------:R-:W3:Y:S04]  /*1f900*/  LDL.64 R26, [R1+0x370] ;  /* 0x00037000011a7983 */ /* 0x000ee80000100a00 */
[----:B--2---:R2:W-:Y:S04]  /*1f910*/  LDGSTS.E [R88+0xf000], desc[UR16][R14.64], !P1 ;  /* 0x0f0000000e587fae */ /* 0x0045e8000c9a1010 */
[----:B------:R2:W-:Y:S04]  /*1f920*/  LDGSTS.E [R88+0xf200], desc[UR16][R30.64], !P1 ;  /* 0x0f2000001e587fae */ /* 0x0005e8000c9a1010 */
[----:B------:R-:W2:Y:S04]  /*1f930*/  LDL.64 R14, [R1+0x388] ;  /* 0x00038800010e7983 */ /* 0x000ea80000100a00 */
[----:B------:R-:W2:Y:S04]  /*1f940*/  LDL.64 R30, [R1+0x380] ;  /* 0x00038000011e7983 */ /* 0x000ea80000100a00 */
[----:B----4-:R4:W-:Y:S04]  /*1f950*/  LDGSTS.E [R88+0xf400], desc[UR16][R18.64], !P3 ;  /* 0x0f40000012587fae */ /* 0x0109e8000d9a1010 */
[----:B---3--:R4:W-:Y:S04]  /*1f960*/  LDGSTS.E [R88+0xf600], desc[UR16][R16.64], !P3 ;  /* 0x0f60000010587fae */ /* 0x0089e8000d9a1010 */
[----:B------:R-:W3:Y:S04]  /*1f970*/  LDL.64 R18, [R1+0x398] ;  /* 0x0003980001127983 */ /* 0x000ee80000100a00 */
[----:B------:R-:W4:Y:S01]  /*1f980*/  LDL.64 R16, [R1+0x390] ;  /* 0x0003900001107983 */ /* 0x000f220000100a00 */
[----:B------:R-:W-:-:S02]  /*1f990*/  IADD3 R4, PT, PT, R6, -0x13f, RZ ;  /* 0xfffffec106047810 */ /* 0x000fc40007ffe0ff */
[----:B------:R-:W2:Y:S02]  /*1f9a0*/  LDC R6, c[0x0][0x3a0] ;  /* 0x0000e800ff067b82 */ /* 0x000ea40000000800 */
[----:B------:R-:W-:Y:S01]  /*1f9b0*/  ISETP.GE.U32.AND P4, PT, R4, 0x7ffffe42, PT ;  /* 0x7ffffe420400780c */ /* 0x000fe20003f86070 */
[----:B------:R-:W-:-:S05]  /*1f9c0*/  VIADD R4, R12, 0xfffffec0 ;  /* 0xfffffec00c047836 */ /* 0x000fca0000000000 */
[----:B------:R-:W-:Y:S01]  /*1f9d0*/  ISETP.GE.U32.AND P1, PT, R4, 0x7ffffe41, PT ;  /* 0x7ffffe410400780c */ /* 0x000fe20003f26070 */
[----:B------:R-:W-:Y:S01]  /*1f9e0*/  VIADD R4, R11, 0xfffffebf ;  /* 0xfffffebf0b047836 */ /* 0x000fe20000000000 */
[----:B------:R-:W2:Y:S04]  /*1f9f0*/  LDC R12, c[0x0][0x3a0] ;  /* 0x0000e800ff0c7b82 */ /* 0x000ea80000000800 */
[----:B------:R-:W-:Y:S01]  /*1fa00*/  ISETP.GE.U32.AND P3, PT, R4, 0x7ffffe40, PT ;  /* 0x7ffffe400400780c */ /* 0x000fe20003f66070 */
[----:B-1----:R-:W-:Y:S01]  /*1fa10*/  VIADD R4, R10, 0xfffffebe ;  /* 0xfffffebe0a047836 */ /* 0x002fe20000000000 */
[----:B------:R1:W-:Y:S02]  /*1fa20*/  LDGSTS.E [R88+0xf800], desc[UR16][R32.64], !P4 ;  /* 0x0f80000020587fae */ /* 0x0003e4000e1a1010 */
[----:B------:R-:W1:Y:S02]  /*1fa30*/  LDC R11, c[0x0][0x3a0] ;  /* 0x0000e800ff0b7b82 */ /* 0x000e640000000800 */
[----:B------:R1:W-:Y:S01]  /*1fa40*/  LDGSTS.E [R88+0xfa00], desc[UR16][R24.64], !P4 ;  /* 0x0fa0000018587fae */ /* 0x0003e2000e1a1010 */
[----:B------:R-:W-:-:S03]  /*1fa50*/  ISETP.GE.U32.AND P4, PT, R4, 0x7ffffe3f, PT ;  /* 0x7ffffe3f0400780c */ /* 0x000fc60003f86070 */
[----:B------:R1:W-:Y:S02]  /*1fa60*/  LDGSTS.E [R88+0xfc00], desc[UR16][R22.64], !P1 ;  /* 0x0fc0000016587fae */ /* 0x0003e4000c9a1010 */
[----:B------:R-:W1:Y:S02]  /*1fa70*/  LDC R10, c[0x0][0x3a0] ;  /* 0x0000e800ff0a7b82 */ /* 0x000e640000000800 */
[----:B------:R1:W-:Y:S04]  /*1fa80*/  LDGSTS.E [R88+0xfe00], desc[UR16][R28.64], !P1 ;  /* 0x0fe000001c587fae */ /* 0x0003e8000c9a1010 */
[----:B------:R-:W4:Y:S04]  /*1fa90*/  LDL.64 R24, [R1+0x3a8] ;  /* 0x0003a80001187983 */ /* 0x000f280000100a00 */
[----:B------:R-:W4:Y:S04]  /*1faa0*/  LDL.64 R22, [R1+0x3a0] ;  /* 0x0003a00001167983 */ /* 0x000f280000100a00 */
[----:B------:R1:W-:Y:S04]  /*1fab0*/  LDGSTS.E [R88+0x10000], desc[UR16][R20.64], !P3 ;  /* 0x1000000014587fae */ /* 0x0003e8000d9a1010 */
[----:B------:R-:W4:Y:S04]  /*1fac0*/  LDL.64 R28, [R1+0x3b0] ;  /* 0x0003b000011c7983 */ /* 0x000f280000100a00 */
[----:B------:R1:W-:Y:S04]  /*1fad0*/  LDGSTS.E [R88+0x10200], desc[UR16][R26.64], !P3 ;  /* 0x102000001a587fae */ /* 0x0003e8000d9a1010 */
[----:B------:R-:W4:Y:S04]  /*1fae0*/  LDL.64 R20, [R1+0x3b8] ;  /* 0x0003b80001147983 */ /* 0x000f280000100a00 */
[----:B------:R-:W4:Y:S04]  /*1faf0*/  LDL.64 R32, [R1+0x3d8] ;  /* 0x0003d80001207983 */ /* 0x000f280000100a00 */
[----:B------:R-:W4:Y:S01]  /*1fb00*/  LDL.64 R26, [R1+0x3c8] ;  /* 0x0003c800011a7983 */ /* 0x000f220000100a00 */
[----:B------:R-:W-:-:S04]  /*1fb10*/  IADD3 R4, PT, PT, R5, -0x143, RZ ;  /* 0xfffffebd05047810 */ /* 0x000fc80007ffe0ff */
[----:B------:R-:W-:Y:S01]  /*1fb20*/  ISETP.GE.U32.AND P1, PT, R4, 0x7ffffe3e, PT ;  /* 0x7ffffe3e0400780c */ /* 0x000fe20003f26070 */
[----:B--2---:R2:W-:Y:S04]  /*1fb30*/  LDGSTS.E [R88+0x10400], desc[UR16][R14.64], !P4 ;  /* 0x104000000e587fae */ /* 0x0045e8000e1a1010 */
[----:B------:R2:W-:Y:S04]  /*1fb40*/  LDGSTS.E [R88+0x10600], desc[UR16][R30.64], !P4 ;  /* 0x106000001e587fae */ /* 0x0005e8000e1a1010 */
[----:B------:R-:W2:Y:S01]  /*1fb50*/  LDL.64 R14, [R1+0x3c0] ;  /* 0x0003c000010e7983 */ /* 0x000ea20000100a00 */
[----:B------:R-:W-:-:S02]  /*1fb60*/  VIADD R4, R9, 0xfffffebc ;  /* 0xfffffebc09047836 */ /* 0x000fc40000000000 */
[----:B------:R-:W-:Y:S01]  /*1fb70*/  VIADD R5, R7, 0xfffffeba ;  /* 0xfffffeba07057836 */ /* 0x000fe20000000000 */
[----:B------:R-:W2:Y:S01]  /*1fb80*/  LDL.64 R30, [R1+0x3e0] ;  /* 0x0003e000011e7983 */ /* 0x000ea20000100a00 */
[----:B------:R-:W1:Y:S03]  /*1fb90*/  LDC R9, c[0x0][0x3a0] ;  /* 0x0000e800ff097b82 */ /* 0x000e660000000800 */
[----:B---3--:R3:W-:Y:S01]  /*1fba0*/  LDGSTS.E [R88+0x10800], desc[UR16][R18.64], !P1 ;  /* 0x1080000012587fae */ /* 0x0087e2000c9a1010 */
[----:B------:R-:W-:-:S04]  /*1fbb0*/  ISETP.GE.U32.AND P3, PT, R4, 0x7ffffe3d, PT ;  /* 0x7ffffe3d0400780c */ /* 0x000fc80003f66070 */
[----:B------:R-:W1:Y:S01]  /*1fbc0*/  LDC R7, c[0x0][0x3a0] ;  /* 0x0000e800ff077b82 */ /* 0x000e620000000800 */
[----:B----4-:R3:W-:Y:S04]  /*1fbd0*/  LDGSTS.E [R88+0x10a00], desc[UR16][R16.64], !P1 ;  /* 0x10a0000010587fae */ /* 0x0107e8000c9a1010 */
[----:B------:R-:W4:Y:S04]  /*1fbe0*/  LDL.64 R18, [R1+0x3d0] ;  /* 0x0003d00001127983 */ /* 0x000f280000100a00 */
[----:B------:R-:W3:Y:S01]  /*1fbf0*/  LDL.64 R16, [R1+0x3e8] ;  /* 0x0003e80001107983 */ /* 0x000ee20000100a00 */
[----:B------:R-:W-:Y:S01]  /*1fc00*/  VIADD R4, R8, 0xfffffebb ;  /* 0xfffffebb08047836 */ /* 0x000fe20000000000 */
[----:B------:R-:W-:Y:S01]  /*1fc10*/  ISETP.GE.U32.AND P4, PT, R5, 0x7ffffe3b, PT ;  /* 0x7ffffe3b0500780c */ /* 0x000fe20003f86070 */
[----:B------:R-:W1:Y:S03]  /*1fc20*/  LDC R8, c[0x0][0x3a0] ;  /* 0x0000e800ff087b82 */ /* 0x000e660000000800 */
[----:B------:R-:W-:Y:S01]  /*1fc30*/  ISETP.GE.U32.AND P1, PT, R4, 0x7ffffe3c, PT ;  /* 0x7ffffe3c0400780c */ /* 0x000fe20003f26070 */
[----:B------:R1:W-:Y:S04]  /*1fc40*/  LDGSTS.E [R88+0x10c00], desc[UR16][R24.64], !P3 ;  /* 0x10c0000018587fae */ /* 0x0003e8000d9a1010 */
[----:B------:R-:W1:Y:S01]  /*1fc50*/  LDC R5, c[0x0][0x3a0] ;  /* 0x0000e800ff057b82 */ /* 0x000e620000000800 */
[----:B------:R1:W-:Y:S04]  /*1fc60*/  LDGSTS.E [R88+0x10e00], desc[UR16][R22.64], !P3 ;  /* 0x10e0000016587fae */ /* 0x0003e8000d9a1010 */
[----:B------:R-:W3:Y:S04]  /*1fc70*/  LDL.64 R24, [R1+0x3f8] ;  /* 0x0003f80001187983 */ /* 0x000ee80000100a00 */
[----:B------:R-:W3:Y:S04]  /*1fc80*/  LDL.64 R22, [R1+0x3f0] ;  /* 0x0003f00001167983 */ /* 0x000ee80000100a00 */
[----:B------:R1:W-:Y:S04]  /*1fc90*/  LDGSTS.E [R88+0x11000], desc[UR16][R20.64], !P1 ;  /* 0x1100000014587fae */ /* 0x0003e8000c9a1010 */
[----:B------:R1:W-:Y:S04]  /*1fca0*/  LDGSTS.E [R88+0x11200], desc[UR16][R28.64], !P1 ;  /* 0x112000001c587fae */ /* 0x0003e8000c9a1010 */
[----:B------:R1:W-:Y:S04]  /*1fcb0*/  LDGSTS.E [R88+0x11400], desc[UR16][R26.64], !P4 ;  /* 0x114000001a587fae */ /* 0x0003e8000e1a1010 */
[----:B------:R-:W3:Y:S04]  /*1fcc0*/  LDL.64 R20, [R1+0x408] ;  /* 0x0004080001147983 */ /* 0x000ee80000100a00 */
[----:B------:R-:W3:Y:S04]  /*1fcd0*/  LDL.64 R28, [R1+0x400] ;  /* 0x00040000011c7983 */ /* 0x000ee80000100a00 */
[----:B------:R-:W3:Y:S01]  /*1fce0*/  LDL.64 R26, [R1+0x418] ;  /* 0x00041800011a7983 */ /* 0x000ee20000100a00 */
[----:B------:R-:W-:-:S02]  /*1fcf0*/  IADD3 R4, PT, PT, R6, -0x147, RZ ;  /* 0xfffffeb906047810 */ /* 0x000fc40007ffe0ff */
[----:B------:R-:W1:Y:S02]  /*1fd00*/  LDC R6, c[0x0][0x3a0] ;  /* 0x0000e800ff067b82 */ /* 0x000e640000000800 */
[----:B------:R-:W-:Y:S01]  /*1fd10*/  ISETP.GE.U32.AND P3, PT, R4, 0x7ffffe3a, PT ;  /* 0x7ffffe3a0400780c */ /* 0x000fe20003f66070 */
[----:B------:R-:W-:-:S05]  /*1fd20*/  VIADD R4, R12, 0xfffffeb8 ;  /* 0xfffffeb80c047836 */ /* 0x000fca0000000000 */
[----:B------:R-:W-:Y:S01]  /*1fd30*/  ISETP.GE.U32.AND P1, PT, R4, 0x7ffffe39, PT ;  /* 0x7ffffe390400780c */ /* 0x000fe20003f26070 */
[----:B--2---:R2:W-:Y:S01]  /*1fd40*/  LDGSTS.E [R88+0x11600], desc[UR16][R14.64], !P4 ;  /* 0x116000000e587fae */ /* 0x0045e2000e1a1010 */
[----:B------:R-:W2:Y:S05]  /*1fd50*/  LDC R12, c[0x0][0x3a0] ;  /* 0x0000e800ff0c7b82 */ /* 0x000eaa0000000800 */
[----:B------:R2:W-:Y:S04]  /*1fd60*/  LDGSTS.E [R88+0x11800], desc[UR16][R32.64], !P3 ;  /* 0x1180000020587fae */ /* 0x0005e8000d9a1010 */
[----:B------:R-:W2:Y:S01]  /*1fd70*/  LDL.64 R14, [R1+0x410] ;  /* 0x00041000010e7983 */ /* 0x000ea20000100a00 */
[----:B-1----:R-:W-:-:S02]  /*1fd80*/  VIADD R4, R11, 0xfffffeb7 ;  /* 0xfffffeb70b047836 */ /* 0x002fc40000000000 */
[----:B------:R-:W1:Y:S01]  /*1fd90*/  LDC R11, c[0x0][0x3a0] ;  /* 0x0000e800ff0b7b82 */ /* 0x000e620000000800 */
[----:B------:R-:W2:Y:S04]  /*1fda0*/  LDL.64 R32, [R1+0x458] ;  /* 0x0004580001207983 */ /* 0x000ea80000100a00 */
[----:B----4-:R4:W-:Y:S04]  /*1fdb0*/  LDGSTS.E [R88+0x11a00], desc[UR16][R18.64], !P3 ;  /* 0x11a0000012587fae */ /* 0x0109e8000d9a1010 */
[----:B---3--:R4:W-:Y:S04]  /*1fdc0*/  LDGSTS.E [R88+0x11c00], desc[UR16][R16.64], !P1 ;  /* 0x11c0000010587fae */ /* 0x0089e8000c9a1010 */
[----:B------:R-:W3:Y:S01]  /*1fdd0*/  LDL.64 R18, [R1+0x428] ;  /* 0x0004280001127983 */ /* 0x000ee20000100a00 */
[----:B------:R-:W-:-:S03]  /*1fde0*/  ISETP.GE.U32.AND P4, PT, R4, 0x7ffffe38, PT ;  /* 0x7ffffe380400780c */ /* 0x000fc60003f86070 */
[----:B------:R-:W4:Y:S01]  /*1fdf0*/  LDL.64 R16, [R1+0x420] ;  /* 0x0004200001107983 */ /* 0x000f220000100a00 */
[----:B------:R-:W-:Y:S02]  /*1fe00*/  VIADD R4, R10, 0xfffffeb6 ;  /* 0xfffffeb60a047836 */ /* 0x000fe40000000000 */
[----:B------:R-:W1:Y:S01]  /*1fe10*/  LDC R10, c[0x0][0x3a0] ;  /* 0x0000e800ff0a7b82 */ /* 0x000e620000000800 */
[----:B------:R1:W-:Y:S02]  /*1fe20*/  LDGSTS.E [R88+0x11e00], desc[UR16][R30.64], !P1 ;  /* 0x11e000001e587fae */ /* 0x0003e4000c9a1010 */
[----:B------:R-:W-:Y:S02]  /*1fe30*/  ISETP.GE.U32.AND P3, PT, R4, 0x7ffffe37, PT ;  /* 0x7ffffe370400780c */ /* 0x000fe40003f66070 */
[----:B------:R-:W-:-:S04]  /*1fe40*/  IADD3 R4, PT, PT, R5, -0x14b, RZ ;  /* 0xfffffeb505047810 */ /* 0x000fc80007ffe0ff */
[----:B------:R-:W-:Y:S01]  /*1fe50*/  ISETP.GE.U32.AND P1, PT, R4, 0x7ffffe36, PT ;  /* 0x7ffffe360400780c */ /* 0x000fe20003f26070 */
[----:B------:R-:W4:Y:S04]  /*1fe60*/  LDL.64 R30, [R1+0x430] ;  /* 0x00043000011e7983 */ /* 0x000f280000100a00 */
[----:B------:R1:W-:Y:S04]  /*1fe70*/  LDGSTS.E [R88+0x12000], desc[UR16][R24.64], !P4 ;  /* 0x1200000018587fae */ /* 0x0003e8000e1a1010 */
[----:B------:R1:W-:Y:S04]  /*1fe80*/  LDGSTS.E [R88+0x12200], desc[UR16][R22.64], !P4 ;  /* 0x1220000016587fae */ /* 0x0003e8000e1a1010 */
[----:B------:R-:W4:Y:S04]  /*1fe90*/  LDL.64 R24, [R1+0x438] ;  /* 0x0004380001187983 */ /* 0x000f280000100a00 */
[----:B------:R-:W4:Y:S04]  /*1fea0*/  LDL.64 R22, [R1+0x448] ;  /* 0x0004480001167983 */ /* 0x000f280000100a00 */
[----:B------:R1:W-:Y:S04]  /*1feb0*/  LDGSTS.E [R88+0x12400], desc[UR16][R20.64], !P3 ;  /* 0x1240000014587fae */ /* 0x0003e8000d9a1010 */
[----:B------:R1:W-:Y:S04]  /*1fec0*/  LDGSTS.E [R88+0x12600], desc[UR16][R28.64], !P3 ;  /* 0x126000001c587fae */ /* 0x0003e8000d9a1010 */
[----:B------:R1:W-:Y:S04]  /*1fed0*/  LDGSTS.E [R88+0x12800], desc[UR16][R26.64], !P1 ;  /* 0x128000001a587fae */ /* 0x0003e8000c9a1010 */
[----:B------:R-:W4:Y:S04]  /*1fee0*/  LDL.64 R20, [R1+0x440] ;  /* 0x0004400001147983 */ /* 0x000f280000100a00 */
[----:B------:R-:W4:Y:S01]  /*1fef0*/  LDL.64 R28, [R1+0x450] ;  /* 0x00045000011c7983 */ /* 0x000f220000100a00 */
[----:B------:R-:W-:-:S02]  /*1ff00*/  VIADD R4, R9, 0xfffffeb4 ;  /* 0xfffffeb409047836 */ /* 0x000fc40000000000 */
[----:B------:R-:W-:Y:S01]  /*1ff10*/  VIADD R5, R7, 0xfffffeb2 ;  /* 0xfffffeb207057836 */ /* 0x000fe20000000000 */
[----:B------:R-:W4:Y:S01]  /*1ff20*/  LDL.64 R26, [R1+0x460] ;  /* 0x00046000011a7983 */ /* 0x000f220000100a00 */
[----:B------:R-:W1:Y:S01]  /*1ff30*/  LDC R9, c[0x0][0x3a0] ;  /* 0x0000e800ff097b82 */ /* 0x000e620000000800 */
[----:B------:R-:W-:Y:S02]  /*1ff40*/  ISETP.GE.U32.AND P4, PT, R4, 0x7ffffe35, PT ;  /* 0x7ffffe350400780c */ /* 0x000fe40003f86070 */
[----:B--2---:R2:W-:Y:S05]  /*1ff50*/  LDGSTS.E [R88+0x12a00], desc[UR16][R14.64], !P1 ;  /* 0x12a000000e587fae */ /* 0x0045ea000c9a1010 */
[----:B------:R-:W1:Y:S01]  /*1ff60*/  LDC R7, c[0x0][0x3a0] ;  /* 0x0000e800ff077b82 */ /* 0x000e620000000800 */
[----:B------:R-:W2:Y:S05]  /*1ff70*/  LDL.64 R14, [R1+0x468] ;  /* 0x00046800010e7983 */ /* 0x000eaa0000100a00 */
[----:B---3--:R3:W-:Y:S04]  /*1ff80*/  LDGSTS.E [R88+0x12c00], desc[UR16][R18.64], !P4 ;  /* 0x12c0000012587fae */ /* 0x0087e8000e1a1010 */
[----:B----4-:R3:W-:Y:S04]  /*1ff90*/  LDGSTS.E [R88+0x12e00], desc[UR16][R16.64], !P4 ;  /* 0x12e0000010587fae */ /* 0x0107e8000e1a1010 */
[----:B------:R-:W4:Y:S04]  /*1ffa0*/  LDL.64 R18, [R1+0x478] ;  /* 0x0004780001127983 */ /* 0x000f280000100a00 */
[----:B------:R-:W3:Y:S01]  /*1ffb0*/  LDL.64 R16, [R1+0x470] ;  /* 0x0004700001107983 */ /* 0x000ee20000100a00 */
[----:B------:R-:W-:Y:S01]  /*1ffc0*/  VIADD R4, R8, 0xfffffeb3 ;  /* 0xfffffeb308047836 */ /* 0x000fe20000000000 */
[----:B------:R-:W-:Y:S01]  /*1ffd0*/  ISETP.GE.U32.AND P3, PT, R5, 0x7ffffe33, PT ;  /* 0x7ffffe330500780c */ /* 0x000fe20003f66070 */
[----:B------:R-:W1:Y:S03]  /*1ffe0*/  LDC R8, c[0x0][0x3a0] ;  /* 0x0000e800ff087b82 */ /* 0x000e660000000800 */
[----:B------:R-:W-:-:S02]  /*1fff0*/  ISETP.GE.U32.AND P1, PT, R4, 0x7ffffe34, PT ;  /* 0x7ffffe340400780c */ /* 0x000fc40003f26070 */
[----:B------:R-:W-:-:S03]  /*20000*/  IADD3 R4, PT, PT, R6, -0x14f, RZ ;  /* 0xfffffeb106047810 */ /* 0x000fc60007ffe0ff */
[----:B------:R-:W1:Y:S01]  /*20010*/  LDC R5, c[0x0][0x3a0] ;  /* 0x0000e800ff057b82 */ /* 0x000e620000000800 */
[----:B------:R-:W-:Y:S01]  /*20020*/  ISETP.GE.U32.AND P4, PT, R4, 0x7ffffe32, PT ;  /* 0x7ffffe320400780c */ /* 0x000fe20003f86070 */
[----:B------:R-:W-:-:S06]  /*20030*/  VIADD R4, R12, 0xfffffeb0 ;  /* 0xfffffeb00c047836 */ /* 0x000fcc0000000000 */
[----:B------:R-:W2:Y:S01]  /*20040*/  LDC R6, c[0x0][0x3a0] ;  /* 0x0000e800ff067b82 */ /* 0x000ea20000000800 */
[----:B------:R1:W-:Y:S04]  /*20050*/  LDGSTS.E [R88+0x13000], desc[UR16][R24.64], !P1 ;  /* 0x1300000018587fae */ /* 0x0003e8000c9a1010 */
[----:B------:R1:W-:Y:S01]  /*20060*/  LDGSTS.E [R88+0x13200], desc[UR16][R30.64], !P1 ;  /* 0x132000001e587fae */ /* 0x0003e2000c9a1010 */
[----:B------:R-:W-:Y:S02]  /*20070*/  ISETP.GE.U32.AND P1, PT, R4, 0x7ffffe31, PT ;  /* 0x7ffffe310400780c */ /* 0x000fe40003f26070 */
[----:B------:R-:W2:Y:S01]  /*20080*/  LDC R12, c[0x0][0x3a0] ;  /* 0x0000e800ff0c7b82 */ /* 0x000ea20000000800 */
[----:B------:R1:W-:Y:S04]  /*20090*/  LDGSTS.E [R88+0x13400], desc[UR16][R22.64], !P3 ;  /* 0x1340000016587fae */ /* 0x0003e8000d9a1010 */
[----:B------:R-:W3:Y:S04]  /*200a0*/  LDL.64 R24, [R1+0x488] ;  /* 0x0004880001187983 */ /* 0x000ee80000100a00 */
[----:B------:R-:W3:Y:S04]  /*200b0*/  LDL.64 R30, [R1+0x480] ;  /* 0x00048000011e7983 */ /* 0x000ee80000100a00 */
[----:B------:R-:W3:Y:S04]  /*200c0*/  LDL.64 R22, [R1+0x498] ;  /* 0x0004980001167983 */ /* 0x000ee80000100a00 */
[----:B------:R1:W-:Y:S04]  /*200d0*/  LDGSTS.E [R88+0x13600], desc[UR16][R20.64], !P3 ;  /* 0x1360000014587fae */ /* 0x0003e8000d9a1010 */
[----:B------:R2:W-:Y:S04]  /*200e0*/  LDGSTS.E [R88+0x13800], desc[UR16][R32.64], !P4 ;  /* 0x1380000020587fae */ /* 0x0005e8000e1a1010 */
[----:B------:R2:W-:Y:S04]  /*200f0*/  LDGSTS.E [R88+0x13a00], desc[UR16][R28.64], !P4 ;  /* 0x13a000001c587fae */ /* 0x0005e8000e1a1010 */
[----:B------:R-:W3:Y:S01]  /*20100*/  LDL.64 R20, [R1+0x490] ;  /* 0x0004900001147983 */ /* 0x000ee20000100a00 */
[----:B-1----:R-:W-:-:S02]  /*20110*/  VIADD R4, R11, 0xfffffeaf ;  /* 0xfffffeaf0b047836 */ /* 0x002fc40000000000 */
[----:B------:R-:W1:Y:S01]  /*20120*/  LDC R11, c[0x0][0x3a0] ;  /* 0x0000e800ff0b7b82 */ /* 0x000e620000000800 */
[----:B------:R-:W3:Y:S04]  /*20130*/  LDL.64 R32, [R1+0x4d8] ;  /* 0x0004d80001207983 */ /* 0x000ee80000100a00 */
[----:B------:R-:W3:Y:S01]  /*20140*/  LDL.64 R28, [R1+0x4a8] ;  /* 0x0004a800011c7983 */ /* 0x000ee20000100a00 */
[----:B------:R-:W-:-:S03]  /*20150*/  ISETP.GE.U32.AND P3, PT, R4, 0x7ffffe30, PT ;  /* 0x7ffffe300400780c */ /* 0x000fc60003f66070 */
        /* <DEDUP_REMOVED lines=8> */
[----:B------:R-:W-:-:S02]  /*201e0*/  VIADD R4, R10, 0xfffffeae ;  /* 0xfffffeae0a047836 */ /* 0x000fc40000000000 */
[----:B------:R-:W1:Y:S03]  /*201f0*/  LDC R10, c[0x0][0x3a0] ;  /* 0x0000e800ff0a7b82 */ /* 0x000e660000000800 */
[----:B------:R-:W-:Y:S02]  /*20200*/  ISETP.GE.U32.AND P4, PT, R4, 0x7ffffe2f, PT ;  /* 0x7ffffe2f0400780c */ /* 0x000fe40003f86070 */
[----:B------:R-:W-:-:S04]  /*20210*/  IADD3 R4, PT, PT, R5, -0x153, RZ ;  /* 0xfffffead05047810 */ /* 0x000fc80007ffe0ff */
[----:B------:R-:W-:Y:S01]  /*20220*/  ISETP.GE.U32.AND P1, PT, R4, 0x7ffffe2e, PT ;  /* 0x7ffffe2e0400780c */ /* 0x000fe20003f26070 */
[----:B------:R-:W-:-:S06]  /*20230*/  VIADD R4, R9, 0xfffffeac ;  /* 0xfffffeac09047836 */ /* 0x000fcc0000000000 */
[----:B------:R1:W-:Y:S01]  /*20240*/  LDGSTS.E [R88+0x14400], desc[UR16][R24.64], !P4 ;  /* 0x1440000018587fae */ /* 0x0003e2000e1a1010 */
[----:B------:R-:W-:Y:S01]  /*20250*/  ISETP.GE.U32.AND P3, PT, R4, 0x7ffffe2d, PT ;  /* 0x7ffffe2d0400780c */ /* 0x000fe20003f66070 */
[----:B------:R-:W-:Y:S01]  /*20260*/  VIADD R5, R7, 0xfffffeaa ;  /* 0xfffffeaa07057836 */ /* 0x000fe20000000000 */
[----:B------:R-:W1:Y:S01]  /*20270*/  LDC R9, c[0x0][0x3a0] ;  /* 0x0000e800ff097b82 */ /* 0x000e620000000800 */
[----:B------:R1:W-:Y:S04]  /*20280*/  LDGSTS.E [R88+0x14600], desc[UR16][R30.64], !P4 ;  /* 0x146000001e587fae */ /* 0x0003e8000e1a1010 */
[----:B------:R1:W-:Y:S04]  /*20290*/  LDGSTS.E [R88+0x14800], desc[UR16][R22.64], !P1 ;  /* 0x1480000016587fae */ /* 0x0003e8000c9a1010 */
[----:B------:R-:W4:Y:S01]  /*202a0*/  LDL.64 R24, [R1+0x4c0] ;  /* 0x0004c00001187983 */ /* 0x000f220000100a00 */
[----:B------:R-:W-:Y:S01]  /*202b0*/  VIADD R4, R8, 0xfffffeab ;  /* 0xfffffeab08047836 */ /* 0x000fe20000000000 */
[----:B------:R-:W1:Y:S02]  /*202c0*/  LDC R7, c[0x0][0x3a0] ;  /* 0x0000e800ff077b82 */ /* 0x000e640000000800 */
[----:B------:R-:W4:Y:S04]  /*202d0*/  LDL.64 R30, [R1+0x4e0] ;  /* 0x0004e000011e7983 */ /* 0x000f280000100a00 */
[----:B------:R-:W4:Y:S01]  /*202e0*/  LDL.64 R22, [R1+0x4d0] ;  /* 0x0004d00001167983 */ /* 0x000f220000100a00 */
[----:B------:R-:W-:Y:S01]  /*202f0*/  ISETP.GE.U32.AND P4, PT, R5, 0x7ffffe2b, PT ;  /* 0x7ffffe2b0500780c */ /* 0x000fe20003f86070 */
[----:B------:R-:W1:Y:S02]  /*20300*/  LDC R8, c[0x0][0x3a0] ;  /* 0x0000e800ff087b82 */ /* 0x000e640000000800 */
[----:B------:R1:W-:Y:S06]  /*20310*/  LDGSTS.E [R88+0x14a00], desc[UR16][R20.64], !P1 ;  /* 0x14a0000014587fae */ /* 0x0003ec000c9a1010 */
[----:B------:R-:W1:Y:S01]  /*20320*/  LDC R5, c[0x0][0x3a0] ;  /* 0x0000e800ff057b82 */ /* 0x000e620000000800 */
[----:B------:R1:W-:Y:S04]  /*20330*/  LDGSTS.E [R88+0x14c00], desc[UR16][R28.64], !P3 ;  /* 0x14c000001c587fae */ /* 0x0003e8000d9a1010 */
[----:B------:R-:W4:Y:S04]  /*20340*/  LDL.64 R20, [R1+0x4e8] ;  /* 0x0004e80001147983 */ /* 0x000f280000100a00 */
[----:B------:R-:W4:Y:S01]  /*20350*/  LDL.64 R28, [R1+0x4f8] ;  /* 0x0004f800011c7983 */ /* 0x000f220000100a00 */
[----:B------:R-:W-:-:S03]  /*20360*/  ISETP.GE.U32.AND P1, PT, R4, 0x7ffffe2c, PT ;  /* 0x7ffffe2c0400780c */ /* 0x000fc60003f26070 */
[----:B--2---:R2:W-:Y:S04]  /*20370*/  LDGSTS.E [R88+0x14e00], desc[UR16][R14.64], !P3 ;  /* 0x14e000000e587fae */ /* 0x0045e8000d9a1010 */
[----:B------:R-:W2:Y:S06]  /*20380*/  LDL.64 R14, [R1+0x4f0] ;  /* 0x0004f000010e7983 */ /* 0x000eac0000100a00 */
[----:B---3--:R3:W-:Y:S04]  /*20390*/  LDGSTS.E [R88+0x15000], desc[UR16][R18.64], !P1 ;  /* 0x1500000012587fae */ /* 0x0087e8000c9a1010 */
[----:B------:R3:W-:Y:S04]  /*203a0*/  LDGSTS.E [R88+0x15200], desc[UR16][R26.64], !P1 ;  /* 0x152000001a587fae */ /* 0x0007e8000c9a1010 */
[----:B----4-:R3:W-:Y:S04]  /*203b0*/  LDGSTS.E [R88+0x15400], desc[UR16][R16.64], !P4 ;  /* 0x1540000010587fae */ /* 0x0107e8000e1a1010 */
[----:B------:R-:W4:Y:S04]  /*203c0*/  LDL.64 R18, [R1+0x508] ;  /* 0x0005080001127983 */ /* 0x000f280000100a00 */
[----:B------:R-:W3:Y:S04]  /*203d0*/  LDL.64 R26, [R1+0x500] ;  /* 0x00050000011a7983 */ /* 0x000ee80000100a00 */
[----:B------:R-:W3:Y:S01]  /*203e0*/  LDL.64 R16, [R1+0x518] ;  /* 0x0005180001107983 */ /* 0x000ee20000100a00 */
[----:B------:R-:W-:-:S02]  /*203f0*/  IADD3 R4, PT, PT, R6, -0x157, RZ ;  /* 0xfffffea906047810 */ /* 0x000fc40007ffe0ff */
[----:B------:R-:W2:Y:S02]  /*20400*/  LDC R6, c[0x0][0x3a0] ;  /* 0x0000e800ff067b82 */ /* 0x000ea40000000800 */
[----:B------:R-:W-:Y:S01]  /*20410*/  ISETP.GE.U32.AND P3, PT, R4, 0x7ffffe2a, PT ;  /* 0x7ffffe2a0400780c */ /* 0x000fe20003f66070 */
[----:B------:R-:W-:-:S05]  /*20420*/  VIADD R4, R12, 0xfffffea8 ;  /* 0xfffffea80c047836 */ /* 0x000fca0000000000 */
[----:B------:R-:W-:Y:S01]  /*20430*/  ISETP.GE.U32.AND P1, PT, R4, 0x7ffffe29, PT ;  /* 0x7ffffe290400780c */ /* 0x000fe20003f26070 */
[----:B-1----:R-:W-:Y:S01]  /*20440*/  VIADD R4, R11, 0xfffffea7 ;  /* 0xfffffea70b047836 */ /* 0x002fe20000000000 */
[----:B------:R-:W1:Y:S08]  /*20450*/  LDC R12, c[0x0][0x3a0] ;  /* 0x0000e800ff0c7b82 */ /* 0x000e700000000800 */
[----:B------:R-:W1:Y:S01]  /*20460*/  LDC R11, c[0x0][0x3a0] ;  /* 0x0000e800ff0b7b82 */ /* 0x000e620000000800 */
[----:B------:R1:W-:Y:S01]  /*20470*/  LDGSTS.E [R88+0x15600], desc[UR16][R24.64], !P4 ;  /* 0x1560000018587fae */ /* 0x0003e2000e1a1010 */
[----:B------:R-:W-:-:S03]  /*20480*/  ISETP.GE.U32.AND P4, PT, R4, 0x7ffffe28, PT ;  /* 0x7ffffe280400780c */ /* 0x000fc60003f86070 */
[----:B------:R1:W-:Y:S04]  /*20490*/  LDGSTS.E [R88+0x15800], desc[UR16][R32.64], !P3 ;  /* 0x1580000020587fae */ /* 0x0003e8000d9a1010 */
[----:B------:R1:W-:Y:S04]  /*204a0*/  LDGSTS.E [R88+0x15a00], desc[UR16][R22.64], !P3 ;  /* 0x15a0000016587fae */ /* 0x0003e8000d9a1010 */
[----:B------:R-:W3:Y:S01]  /*204b0*/  LDL.64 R24, [R1+0x510] ;  /* 0x0005100001187983 */ /* 0x000ee20000100a00 */
[----:B------:R-:W-:Y:S02]  /*204c0*/  VIADD R4, R10, 0xfffffea6 ;  /* 0xfffffea60a047836 */ /* 0x000fe40000000000 */
[----:B------:R-:W1:Y:S01]  /*204d0*/  LDC R10, c[0x0][0x3a0] ;  /* 0x0000e800ff0a7b82 */ /* 0x000e620000000800 */
        /* <DEDUP_REMOVED lines=8> */
[----:B------:R-:W-:-:S02]  /*20560*/  ISETP.GE.U32.AND P3, PT, R4, 0x7ffffe27, PT ;  /* 0x7ffffe270400780c */ /* 0x000fc40003f66070 */
[----:B------:R-:W-:-:S04]  /*20570*/  IADD3 R4, PT, PT, R5, -0x15b, RZ ;  /* 0xfffffea505047810 */ /* 0x000fc80007ffe0ff */
[----:B------:R-:W-:Y:S01]  /*20580*/  ISETP.GE.U32.AND P1, PT, R4, 0x7ffffe26, PT ;  /* 0x7ffffe260400780c */ /* 0x000fe20003f26070 */
[----:B--2---:R2:W-:Y:S04]  /*20590*/  LDGSTS.E [R88+0x16200], desc[UR16][R14.64], !P4 ;  /* 0x162000000e587fae */ /* 0x0045e8000e1a1010 */
[----:B------:R-:W2:Y:S04]  /*205a0*/  LDL.64 R14, [R1+0x548] ;  /* 0x00054800010e7983 */ /* 0x000ea80000100a00 */
[----:B----4-:R4:W-:Y:S04]  /*205b0*/  LDGSTS.E [R88+0x16400], desc[UR16][R18.64], !P3 ;  /* 0x1640000012587fae */ /* 0x0109e8000d9a1010 */
[----:B---3--:R4:W-:Y:S04]  /*205c0*/  LDGSTS.E [R88+0x16600], desc[UR16][R26.64], !P3 ;  /* 0x166000001a587fae */ /* 0x0089e8000d9a1010 */
[----:B------:R4:W-:Y:S04]  /*205d0*/  LDGSTS.E [R88+0x16800], desc[UR16][R16.64], !P1 ;  /* 0x1680000010587fae */ /* 0x0009e8000c9a1010 */
[----:B------:R-:W3:Y:S01]  /*205e0*/  LDL.64 R18, [R1+0x540] ;  /* 0x0005400001127983 */ /* 0x000ee20000100a00 */
[----:B------:R-:W-:-:S02]  /*205f0*/  VIADD R4, R9, 0xfffffea4 ;  /* 0xfffffea409047836 */ /* 0x000fc40000000000 */
[----:B------:R-:W-:Y:S01]  /*20600*/  VIADD R5, R7, 0xfffffea2 ;  /* 0xfffffea207057836 */ /* 0x000fe20000000000 */
[----:B------:R-:W4:Y:S01]  /*20610*/  LDL.64 R26, [R1+0x5c8] ;  /* 0x0005c800011a7983 */ /* 0x000f220000100a00 */
[----:B------:R-:W1:Y:S03]  /*20620*/  LDC R9, c[0x0][0x3a0] ;  /* 0x0000e800ff097b82 */ /* 0x000e660000000800 */
[----:B------:R-:W4:Y:S01]  /*20630*/  LDL.64 R16, [R1+0x550] ;  /* 0x0005500001107983 */ /* 0x000f220000100a00 */
[----:B------:R-:W-:Y:S01]  /*20640*/  ISETP.GE.U32.AND P4, PT, R4, 0x7ffffe25, PT ;  /* 0x7ffffe250400780c */ /* 0x000fe20003f86070 */
[----:B------:R-:W-:Y:S01]  /*20650*/  VIADD R4, R8, 0xfffffea3 ;  /* 0xfffffea308047836 */ /* 0x000fe20000000000 */
[----:B------:R-:W-:Y:S02]  /*20660*/  ISETP.GE.U32.AND P3, PT, R5, 0x7ffffe23, PT ;  /* 0x7ffffe230500780c */ /* 0x000fe40003f66070 */
[----:B------:R-:W1:Y:S08]  /*20670*/  LDC R5, c[0x0][0x3a0] ;  /* 0x0000e800ff057b82 */ /* 0x000e700000000800 */
[----:B------:R-:W1:Y:S08]  /*20680*/  LDC R8, c[0x0][0x3a0] ;  /* 0x0000e800ff087b82 */ /* 0x000e700000000800 */
[----:B------:R-:W1:Y:S01]  /*20690*/  LDC R7, c[0x0][0x3a0] ;  /* 0x0000e800ff077b82 */ /* 0x000e620000000800 */
[----:B------:R1:W-:Y:S01]  /*206a0*/  LDGSTS.E [R88+0x16a00], desc[UR16][R24.64], !P1 ;  /* 0x16a0000018587fae */ /* 0x0003e2000c9a1010 */
[----:B------:R-:W-:-:S03]  /*206b0*/  ISETP.GE.U32.AND P1, PT, R4, 0x7ffffe24, PT ;  /* 0x7ffffe240400780c */ /* 0x000fc60003f26070 */
[----:B------:R1:W-:Y:S04]  /*206c0*/  LDGSTS.E [R88+0x16c00], desc[UR16][R22.64], !P4 ;  /* 0x16c0000016587fae */ /* 0x0003e8000e1a1010 */
[----:B------:R-:W4:Y:S04]  /*206d0*/  LDL.64 R24, [R1+0x558] ;  /* 0x0005580001187983 */ /* 0x000f280000100a00 */
[----:B------:R-:W4:Y:S04]  /*206e0*/  LDL.64 R22, [R1+0x5d8] ;  /* 0x0005d80001167983 */ /* 0x000f280000100a00 */
[----:B------:R1:W-:Y:S04]  /*206f0*/  LDGSTS.E [R88+0x16e00], desc[UR16][R20.64], !P4 ;  /* 0x16e0000014587fae */ /* 0x0003e8000e1a1010 */
[----:B------:R1:W-:Y:S04]  /*20700*/  LDGSTS.E [R88+0x17000], desc[UR16][R30.64], !P1 ;  /* 0x170000001e587fae */ /* 0x0003e8000c9a1010 */
[----:B------:R1:W-:Y:S04]  /*20710*/  LDGSTS.E [R88+0x17200], desc[UR16][R28.64], !P1 ;  /* 0x172000001c587fae */ /* 0x0003e8000c9a1010 */
[----:B------:R-:W4:Y:S04]  /*20720*/  LDL.64 R20, [R1+0x568] ;  /* 0x0005680001147983 */ /* 0x000f280000100a00 */
[----:B------:R-:W4:Y:S04]  /*20730*/  LDL.64 R30, [R1+0x5f0] ;  /* 0x0005f000011e7983 */ /* 0x000f280000100a00 */
[----:B------:R-:W4:Y:S01]  /*20740*/  LDL.64 R28, [R1+0x5a0] ;  /* 0x0005a000011c7983 */ /* 0x000f220000100a00 */
[----:B------:R-:W-:-:S02]  /*20750*/  IADD3 R4, PT, PT, R6, -0x15f, RZ ;  /* 0xfffffea106047810 */ /* 0x000fc40007ffe0ff */
[----:B------:R-:W1:Y:S02]  /*20760*/  LDC R6, c[0x0][0x3a0] ;  /* 0x0000e800ff067b82 */ /* 0x000e640000000800 */
        /* <DEDUP_REMOVED lines=11> */
[----:B------:R-:W-:Y:S01]  /*20820*/  ISETP.GE.U32.AND P1, PT, R4, 0x7ffffe21, PT ;  /* 0x7ffffe210400780c */ /* 0x000fe20003f26070 */
[----:B------:R-:W-:Y:S02]  /*20830*/  VIADD R4, R11, 0xfffffe9f ;  /* 0xfffffe9f0b047836 */ /* 0x000fe40000000000 */
[----:B------:R-:W1:Y:S03]  /*20840*/  LDC R11, c[0x0][0x3a0] ;  /* 0x0000e800ff0b7b82 */ /* 0x000e660000000800 */
[----:B------:R-:W-:Y:S01]  /*20850*/  ISETP.GE.U32.AND P3, PT, R4, 0x7ffffe20, PT ;  /* 0x7ffffe200400780c */ /* 0x000fe20003f66070 */
[----:B------:R-:W-:-:S04]  /*20860*/  VIADD R4, R10, 0xfffffe9e ;  /* 0xfffffe9e0a047836 */ /* 0x000fc80000000000 */
[----:B------:R-:W1:Y:S01]  /*20870*/  LDC R10, c[0x0][0x3a0] ;  /* 0x0000e800ff0a7b82 */ /* 0x000e620000000800 */
[----:B------:R-:W-:Y:S01]  /*20880*/  ISETP.GE.U32.AND P4, PT, R4, 0x7ffffe1f, PT ;  /* 0x7ffffe1f0400780c */ /* 0x000fe20003f86070 */
[----:B------:R1:W-:Y:S01]  /*20890*/  LDGSTS.E [R88+0x17c00], desc[UR16][R26.64], !P1 ;  /* 0x17c000001a587fae */ /* 0x0003e2000c9a1010 */
[----:B------:R-:W-:-:S03]  /*208a0*/  IADD3 R4, PT, PT, R5, -0x163, RZ ;  /* 0xfffffe9d05047810 */ /* 0x000fc60007ffe0ff */
[----:B------:R1:W-:Y:S01]  /*208b0*/  LDGSTS.E [R88+0x17e00], desc[UR16][R24.64], !P1 ;  /* 0x17e0000018587fae */ /* 0x0003e2000c9a1010 */
[----:B------:R-:W-:-:S03]  /*208c0*/  ISETP.GE.U32.AND P1, PT, R4, 0x7ffffe1e, PT ;  /* 0x7ffffe1e0400780c */ /* 0x000fc60003f26070 */
[----:B------:R-:W3:Y:S04]  /*208d0*/  LDL.64 R26, [R1+0x5b0] ;  /* 0x0005b000011a7983 */ /* 0x000ee80000100a00 */
[----:B------:R1:W-:Y:S04]  /*208e0*/  LDGSTS.E [R88+0x18000], desc[UR16][R22.64], !P3 ;  /* 0x1800000016587fae */ /* 0x0003e8000d9a1010 */
[----:B------:R-:W3:Y:S04]  /*208f0*/  LDL.64 R24, [R1+0x638] ;  /* 0x0006380001187983 */ /* 0x000ee80000100a00 */
[----:B------:R-:W3:Y:S04]  /*20900*/  LDL.64 R22, [R1+0x5b8] ;  /* 0x0005b80001167983 */ /* 0x000ee80000100a00 */
[----:B------:R1:W-:Y:S04]  /*20910*/  LDGSTS.E [R88+0x18200], desc[UR16][R20.64], !P3 ;  /* 0x1820000014587fae */ /* 0x0003e8000d9a1010 */
[----:B------:R1:W-:Y:S04]  /*20920*/  LDGSTS.E [R88+0x18400], desc[UR16][R30.64], !P4 ;  /* 0x184000001e587fae */ /* 0x0003e8000e1a1010 */
[----:B------:R1:W-:Y:S04]  /*20930*/  LDGSTS.E [R88+0x18600], desc[UR16][R28.64], !P4 ;  /* 0x186000001c587fae */ /* 0x0003e8000e1a1010 */
[----:B------:R-:W3:Y:S01]  /*20940*/  LDL.64 R20, [R1+0x650] ;  /* 0x0006500001147983 */ /* 0x000ee20000100a00 */
[----:B------:R-:W-:-:S02]  /*20950*/  VIADD R4, R9, 0xfffffe9c ;  /* 0xfffffe9c09047836 */ /* 0x000fc40000000000 */
[----:B------:R-:W-:Y:S01]  /*20960*/  VIADD R5, R7, 0xfffffe9a ;  /* 0xfffffe9a07057836 */ /* 0x000fe20000000000 */
[----:B------:R-:W3:Y:S01]  /*20970*/  LDL.64 R30, [R1+0x678] ;  /* 0x00067800011e7983 */ /* 0x000ee20000100a00 */
[----:B------:R-:W1:Y:S01]  /*20980*/  LDC R9, c[0x0][0x3a0] ;  /* 0x0000e800ff097b82 */ /* 0x000e620000000800 */
[----:B------:R-:W-:Y:S02]  /*20990*/  ISETP.GE.U32.AND P3, PT, R4, 0x7ffffe1d, PT ;  /* 0x7ffffe1d0400780c */ /* 0x000fe40003f66070 */
[----:B------:R-:W3:Y:S04]  /*209a0*/  LDL.64 R28, [R1+0x5e8] ;  /* 0x0005e800011c7983 */ /* 0x000ee80000100a00 */
[----:B--2---:R2:W-:Y:S01]  /*209b0*/  LDGSTS.E [R88+0x18800], desc[UR16][R14.64], !P1 ;  /* 0x188000000e587fae */ /* 0x0045e2000c9a1010 */
[----:B------:R-:W1:Y:S03]  /*209c0*/  LDC R7, c[0x0][0x3a0] ;  /* 0x0000e800ff077b82 */ /* 0x000e660000000800 */
[----:B------:R-:W2:Y:S04]  /*209d0*/  LDL.64 R14, [R1+0x5d0] ;  /* 0x0005d000010e7983 */ /* 0x000ea80000100a00 */
[----:B----4-:R4:W-:Y:S04]  /*209e0*/  LDGSTS.E [R88+0x18a00], desc[UR16][R18.64], !P1 ;  /* 0x18a0000012587fae */ /* 0x0109e8000c9a1010 */
[----:B---3--:R4:W-:Y:S04]  /*209f0*/  LDGSTS.E [R88+0x18c00], desc[UR16][R16.64], !P3 ;  /* 0x18c0000010587fae */ /* 0x0089e8000d9a1010 */
[----:B------:R-:W3:Y:S04]  /*20a00*/  LDL.64 R18, [R1+0x5e0] ;  /* 0x0005e00001127983 */ /* 0x000ee80000100a00 */
[----:B------:R-:W4:Y:S01]  /*20a10*/  LDL.64 R16, [R1+0x680] ;  /* 0x0006800001107983 */ /* 0x000f220000100a00 */
[----:B------:R-:W-:Y:S01]  /*20a20*/  VIADD R4, R8, 0xfffffe9b ;  /* 0xfffffe9b08047836 */ /* 0x000fe20000000000 */
[----:B------:R-:W-:Y:S01]  /*20a30*/  ISETP.GE.U32.AND P4, PT, R5, 0x7ffffe1b, PT ;  /* 0x7ffffe1b0500780c */ /* 0x000fe20003f86070 */
[----:B------:R-:W2:Y:S03]  /*20a40*/  LDC R8, c[0x0][0x3a0] ;  /* 0x0000e800ff087b82 */ /* 0x000ea60000000800 */
[----:B------:R-:W-:-:S02]  /*20a50*/  ISETP.GE.U32.AND P1, PT, R4, 0x7ffffe1c, PT ;  /* 0x7ffffe1c0400780c */ /* 0x000fc40003f26070 */
[----:B------:R-:W-:-:S03]  /*20a60*/  IADD3 R4, PT, PT, R6, -0x167, RZ ;  /* 0xfffffe9906047810 */ /* 0x000fc60007ffe0ff */
[----:B------:R-:W2:Y:S01]  /*20a70*/  LDC R5, c[0x0][0x3a0] ;  /* 0x0000e800ff057b82 */ /* 0x000ea20000000800 */
[----:B------:R1:W-:Y:S01]  /*20a80*/  LDGSTS.E [R88+0x18e00], desc[UR16][R26.64], !P3 ;  /* 0x18e000001a587fae */ /* 0x0003e2000d9a1010 */
[----:B------:R-:W-:-:S06]  /*20a90*/  ISETP.GE.U32.AND P3, PT, R4, 0x7ffffe1a, PT ;  /* 0x7ffffe1a0400780c */ /* 0x000fcc0003f66070 */
[----:B------:R-:W2:Y:S01]  /*20aa0*/  LDC R6, c[0x0][0x3a0] ;  /* 0x0000e800ff067b82 */ /* 0x000ea20000000800 */
[----:B------:R1:W-:Y:S04]  /*20ab0*/  LDGSTS.E [R88+0x19000], desc[UR16][R24.64], !P1 ;  /* 0x1900000018587fae */ /* 0x0003e8000c9a1010 */
[----:B------:R-:W4:Y:S04]  /*20ac0*/  LDL.64 R26, [R1+0x670] ;  /* 0x00067000011a7983 */ /* 0x000f280000100a00 */
[----:B------:R2:W-:Y:S04]  /*20ad0*/  LDGSTS.E [R88+0x19200], desc[UR16][R22.64], !P1 ;  /* 0x1920000016587fae */ /* 0x0005e8000c9a1010 */
[----:B------:R-:W4:Y:S01]  /*20ae0*/  LDL.64 R24, [R1+0x5f8] ;  /* 0x0005f80001187983 */ /* 0x000f220000100a00 */
[----:B-1----:R-:W-:-:S02]  /*20af0*/  VIADD R4, R12, 0xfffffe98 ;  /* 0xfffffe980c047836 */ /* 0x002fc40000000000 */
[----:B------:R-:W1:Y:S01]  /*20b00*/  LDC R12, c[0x0][0x3a0] ;  /* 0x0000e800ff0c7b82 */ /* 0x000e620000000800 */
[----:B------:R-:W4:Y:S04]  /*20b10*/  LDL.64 R22, [R1+0x660] ;  /* 0x0006600001167983 */ /* 0x000f280000100a00 */
[----:B------:R1:W-:Y:S04]  /*20b20*/  LDGSTS.E [R88+0x19400], desc[UR16][R20.64], !P4 ;  /* 0x1940000014587fae */ /* 0x0003e8000e1a1010 */
[----:B------:R1:W-:Y:S04]  /*20b30*/  LDGSTS.E [R88+0x19600], desc[UR16][R34.64], !P4 ;  /* 0x1960000022587fae */ /* 0x0003e8000e1a1010 */
[----:B------:R1:W-:Y:S04]  /*20b40*/  LDGSTS.E [R88+0x19800], desc[UR16][R32.64], !P3 ;  /* 0x1980000020587fae */ /* 0x0003e8000d9a1010 */
[----:B------:R-:W4:Y:S01]  /*20b50*/  LDL.64 R20, [R1+0x600] ;  /* 0x0006000001147983 */ /* 0x000f220000100a00 */
[----:B------:R-:W-:Y:S01]  /*20b60*/  ISETP.GE.U32.AND P1, PT, R4, 0x7ffffe19, PT ;  /* 0x7ffffe190400780c */ /* 0x000fe20003f26070 */
[----:B------:R-:W-:-:S02]  /*20b70*/  VIADD R4, R11, 0xfffffe97 ;  /* 0xfffffe970b047836 */ /* 0x000fc40000000000 */
[----:B------:R-:W4:Y:S01]  /*20b80*/  LDL.64 R34, [R1+0x628] ;  /* 0x0006280001227983 */ /* 0x000f220000100a00 */
[----:B------:R-:W1:Y:S02]  /*20b90*/  LDC R11, c[0x0][0x3a0] ;  /* 0x0000e800ff0b7b82 */ /* 0x000e640000000800 */
[----:B------:R-:W-:Y:S01]  /*20ba0*/  ISETP.GE.U32.AND P4, PT, R4, 0x7ffffe18, PT ;  /* 0x7ffffe180400780c */ /* 0x000fe20003f86070 */
[----:B------:R-:W4:Y:S04]  /*20bb0*/  LDL.64 R32, [R1+0x648] ;  /* 0x0006480001207983 */ /* 0x000f280000100a00 */
[----:B--2---:R2:W-:Y:S04]  /*20bc0*/  LDGSTS.E [R88+0x19a00], desc[UR16][R14.64], !P3 ;  /* 0x19a000000e587fae */ /* 0x0045e8000d9a1010 */
[----:B------:R2:W-:Y:S04]  /*20bd0*/  LDGSTS.E [R88+0x19c00], desc[UR16][R30.64], !P1 ;  /* 0x19c000001e587fae */ /* 0x0005e8000c9a1010 */
[----:B------:R-:W2:Y:S04]  /*20be0*/  LDL.64 R14, [R1+0x658] ;  /* 0x00065800010e7983 */ /* 0x000ea80000100a00 */
[----:B------:R-:W2:Y:S04]  /*20bf0*/  LDL.64 R30, [R1+0x610] ;  /* 0x00061000011e7983 */ /* 0x000ea80000100a00 */
[----:B---3--:R3:W-:Y:S04]  /*20c00*/  LDGSTS.E [R88+0x19e00], desc[UR16][R18.64], !P1 ;  /* 0x19e0000012587fae */ /* 0x0087e8000c9a1010 */
[----:B----4-:R3:W-:Y:S04]  /*20c10*/  LDGSTS.E [R88+0x1a000], desc[UR16][R16.64], !P4 ;  /* 0x1a00000010587fae */ /* 0x0107e8000e1a1010 */
[----:B------:R-:W4:Y:S01]  /*20c20*/  LDL.64 R18, [R1+0x688] ;  /* 0x0006880001127983 */ /* 0x000f220000100a00 */
[----:B------:R-:W-:-:S02]  /*20c30*/  VIADD R4, R10, 0xfffffe96 ;  /* 0xfffffe960a047836 */ /* 0x000fc40000000000 */
[----:B------:R-:W1:Y:S01]  /*20c40*/  LDC R10, c[0x0][0x3a0] ;  /* 0x0000e800ff0a7b82 */ /* 0x000e620000000800 */
[----:B------:R3:W-:Y:S04]  /*20c50*/  LDGSTS.E [R88+0x1a200], desc[UR16][R28.64], !P4 ;  /* 0x1a2000001c587fae */ /* 0x0007e8000e1a1010 */
[----:B------:R-:W3:Y:S01]  /*20c60*/  LDL.64 R16, [R1+0x618] ;  /* 0x0006180001107983 */ /* 0x000ee20000100a00 */
[----:B------:R-:W-:Y:S02]  /*20c70*/  ISETP.GE.U32.AND P3, PT, R4, 0x7ffffe17, PT ;  /* 0x7ffffe170400780c */ /* 0x000fe40003f66070 */
[----:B------:R-:W-:-:S04]  /*20c80*/  IADD3 R4, PT, PT, R5, -0x16b, RZ ;  /* 0xfffffe9505047810 */ /* 0x000fc80007ffe0ff */
[----:B------:R-:W-:Y:S01]  /*20c90*/  ISETP.GE.U32.AND P1, PT, R4, 0x7ffffe16, PT ;  /* 0x7ffffe160400780c */ /* 0x000fe20003f26070 */
[----:B------:R-:W-:Y:S01]  /*20ca0*/  VIADD R4, R9, 0xfffffe94 ;  /* 0xfffffe9409047836 */ /* 0x000fe20000000000 */
[----:B------:R-:W3:Y:S05]  /*20cb0*/  LDL.64 R28, [R1+0x698] ;  /* 0x00069800011c7983 */ /* 0x000eea0000100a00 */
[----:B------:R1:W-:Y:S01]  /*20cc0*/  LDGSTS.E [R88+0x1a400], desc[UR16][R26.64], !P3 ;  /* 0x1a4000001a587fae */ /* 0x0003e2000d9a1010 */
        /* <DEDUP_REMOVED lines=10> */
[----:B------:R-:W3:Y:S04]  /*20d70*/  LDL.64 R22, [R1+0x6b0] ;  /* 0x0006b00001167983 */ /* 0x000ee80000100a00 */
[----:B------:R1:W-:Y:S04]  /*20d80*/  LDGSTS.E [R88+0x1aa00], desc[UR16][R20.64], !P1 ;  /* 0x1aa0000014587fae */ /* 0x0003e8000c9a1010 */
[----:B------:R-:W3:Y:S01]  /*20d90*/  LDL.64 R20, [R1+0x640] ;  /* 0x0006400001147983 */ /* 0x000ee20000100a00 */
[----:B------:R-:W-:-:S03]  /*20da0*/  ISETP.GE.U32.AND P3, PT, R4, 0x7ffffe14, PT ;  /* 0x7ffffe140400780c */ /* 0x000fc60003f66070 */
[----:B--2---:R2:W-:Y:S04]  /*20db0*/  LDGSTS.E [R88+0x1ac00], desc[UR16][R14.64], !P4 ;  /* 0x1ac000000e587fae */ /* 0x0045e8000e1a1010 */
[----:B------:R2:W-:Y:S04]  /*20dc0*/  LDGSTS.E [R88+0x1ae00], desc[UR16][R30.64], !P4 ;  /* 0x1ae000001e587fae */ /* 0x0005e8000e1a1010 */
[----:B------:R-:W2:Y:S01]  /*20dd0*/  LDL.64 R14, [R1+0x6c0] ;  /* 0x0006c000010e7983 */ /* 0x000ea20000100a00 */
[----:B------:R-:W-:Y:S02]  /*20de0*/  IADD3 R4, PT, PT, R6, -0x16f, RZ ;  /* 0xfffffe9106047810 */ /* 0x000fe40007ffe0ff */
[----:B------:R-:W-:Y:S01]  /*20df0*/  ISETP.GE.U32.AND P1, PT, R5, 0x7ffffe13, PT ;  /* 0x7ffffe130500780c */ /* 0x000fe20003f26070 */
[----:B------:R-:W2:Y:S04]  /*20e00*/  LDL.64 R30, [R1+0x6d8] ;  /* 0x0006d800011e7983 */ /* 0x000ea80000100a00 */
[----:B----4-:R4:W-:Y:S01]  /*20e10*/  LDGSTS.E [R88+0x1b000], desc[UR16][R18.64], !P3 ;  /* 0x1b00000012587fae */ /* 0x0109e2000d9a1010 */
[----:B------:R-:W-:Y:S01]  /*20e20*/  ISETP.GE.U32.AND P4, PT, R4, 0x7ffffe12, PT ;  /* 0x7ffffe120400780c */ /* 0x000fe20003f86070 */
[----:B------:R-:W2:Y:S02]  /*20e30*/  LDC R5, c[0x0][0x3a0] ;  /* 0x0000e800ff057b82 */ /* 0x000ea40000000800 */
[----:B---3--:R4:W-:Y:S06]  /*20e40*/  LDGSTS.E [R88+0x1b200], desc[UR16][R16.64], !P3 ;  /* 0x1b20000010587fae */ /* 0x0089ec000d9a1010 */
[----:B------:R-:W3:Y:S01]  /*20e50*/  LDC R6, c[0x0][0x3a0] ;  /* 0x0000e800ff067b82 */ /* 0x000ee20000000800 */
[----:B------:R-:W3:Y:S01]  /*20e60*/  LDL.64 R18, [R1+0x6d0] ;  /* 0x0006d00001127983 */ /* 0x000ee20000100a00 */
[----:B-1----:R-:W-:-:S03]  /*20e70*/  VIADD R4, R12, 0xfffffe90 ;  /* 0xfffffe900c047836 */ /* 0x002fc60000000000 */
[----:B------:R4:W-:Y:S04]  /*20e80*/  LDGSTS.E [R88+0x1b400], desc[UR16][R28.64], !P1 ;  /* 0x1b4000001c587fae */ /* 0x0009e8000c9a1010 */
[----:B------:R-:W4:Y:S01]  /*20e90*/  LDL.64 R16, [R1+0x690] ;  /* 0x0006900001107983 */ /* 0x000f220000100a00 */
[----:B------:R-:W-:Y:S01]  /*20ea0*/  ISETP.GE.U32.AND P3, PT, R4, 0x7ffffe11, PT ;  /* 0x7ffffe110400780c */ /* 0x000fe20003f66070 */
[----:B------:R-:W-:Y:S02]  /*20eb0*/  VIADD R4, R11, 0xfffffe8f ;  /* 0xfffffe8f0b047836 */ /* 0x000fe40000000000 */
[----:B------:R1:W-:Y:S01]  /*20ec0*/  LDGSTS.E [R88+0x1b600], desc[UR16][R34.64], !P1 ;  /* 0x1b60000022587fae */ /* 0x0003e2000c9a1010 */
[----:B------:R-:W1:Y:S02]  /*20ed0*/  LDC R11, c[0x0][0x3a0] ;  /* 0x0000e800ff0b7b82 */ /* 0x000e640000000800 */
[----:B------:R-:W-:Y:S01]  /*20ee0*/  ISETP.GE.U32.AND P1, PT, R4, 0x7ffffe10, PT ;  /* 0x7ffffe100400780c */ /* 0x000fe20003f26070 */
[----:B------:R-:W4:Y:S04]  /*20ef0*/  LDL.64 R28, [R1+0x6a8] ;  /* 0x0006a800011c7983 */ /* 0x000f280000100a00 */
[----:B------:R1:W-:Y:S04]  /*20f00*/  LDGSTS.E [R88+0x1b800], desc[UR16][R26.64], !P4 ;  /* 0x1b8000001a587fae */ /* 0x0003e8000e1a1010 */
[----:B------:R-:W4:Y:S04]  /*20f10*/  LDL.64 R34, [R1+0x6f0] ;  /* 0x0006f00001227983 */ /* 0x000f280000100a00 */
[----:B------:R1:W-:Y:S04]  /*20f20*/  LDGSTS.E [R88+0x1ba00], desc[UR16][R24.64], !P4 ;  /* 0x1ba0000018587fae */ /* 0x0003e8000e1a1010 */
[----:B------:R-:W4:Y:S04]  /*20f30*/  LDL.64 R26, [R1+0x6e8] ;  /* 0x0006e800011a7983 */ /* 0x000f280000100a00 */
[----:B------:R1:W-:Y:S04]  /*20f40*/  LDGSTS.E [R88+0x1bc00], desc[UR16][R22.64], !P3 ;  /* 0x1bc0000016587fae */ /* 0x0003e8000d9a1010 */
[----:B------:R-:W4:Y:S04]  /*20f50*/  LDL.64 R24, [R1+0x6b8] ;  /* 0x0006b80001187983 */ /* 0x000f280000100a00 */
[----:B------:R-:W4:Y:S04]  /*20f60*/  LDL.64 R22, [R1+0x6f8] ;  /* 0x0006f80001167983 */ /* 0x000f280000100a00 */
[----:B------:R1:W-:Y:S01]  /*20f70*/  LDGSTS.E [R88+0x1be00], desc[UR16][R20.64], !P3 ;  /* 0x1be0000014587fae */ /* 0x0003e2000d9a1010 */
[----:B------:R-:W-:-:S02]  /*20f80*/  VIADD R4, R10, 0xfffffe8e ;  /* 0xfffffe8e0a047836 */ /* 0x000fc40000000000 */
[----:B------:R-:W1:Y:S03]  /*20f90*/  LDC R10, c[0x0][0x3a0] ;  /* 0x0000e800ff0a7b82 */ /* 0x000e660000000800 */
[----:B------:R-:W-:Y:S01]  /*20fa0*/  ISETP.GE.U32.AND P4, PT, R4, 0x7ffffe0f, PT ;  /* 0x7ffffe0f0400780c */ /* 0x000fe20003f86070 */
[----:B------:R-:W4:Y:S04]  /*20fb0*/  LDL.64 R20, [R1+0x708] ;  /* 0x0007080001147983 */ /* 0x000f280000100a00 */
[----:B--2---:R2:W-:Y:S04]  /*20fc0*/  LDGSTS.E [R88+0x1c000], desc[UR16][R14.64], !P1 ;  /* 0x1c0000000e587fae */ /* 0x0045e8000c9a1010 */
[----:B------:R2:W-:Y:S04]  /*20fd0*/  LDGSTS.E [R88+0x1c200], desc[UR16][R32.64], !P1 ;  /* 0x1c20000020587fae */ /* 0x0005e8000c9a1010 */
[----:B------:R-:W2:Y:S01]  /*20fe0*/  LDL.64 R14, [R1+0x6c8] ;  /* 0x0006c800010e7983 */ /* 0x000ea20000100a00 */
[----:B------:R-:W-:-:S03]  /*20ff0*/  IADD3 R4, PT, PT, R5, -0x173, RZ ;  /* 0xfffffe8d05047810 */ /* 0x000fc60007ffe0ff */
[----:B------:R-:W2:Y:S04]  /*21000*/  LDL.64 R32, [R1+0x720] ;  /* 0x0007200001207983 */ /* 0x000ea80000100a00 */
[----:B---3--:R3:W-:Y:S04]  /*21010*/  LDGSTS.E [R88+0x1c400], desc[UR16][R18.64], !P4 ;  /* 0x1c40000012587fae */ /* 0x0087e8000e1a1010 */
[----:B----4-:R3:W-:Y:S04]  /*21020*/  LDGSTS.E [R88+0x1c600], desc[UR16][R16.64], !P4 ;  /* 0x1c60000010587fae */ /* 0x0107e8000e1a1010 */
[----:B------:R-:W4:Y:S04]  /*21030*/  LDL.64 R18, [R1+0x6e0] ;  /* 0x0006e00001127983 */ /* 0x000f280000100a00 */
[----:B------:R-:W3:Y:S01]  /*21040*/  LDL.64 R16, [R1+0x710] ;  /* 0x0007100001107983 */ /* 0x000ee20000100a00 */
[----:B------:R-:W-:Y:S01]  /*21050*/  ISETP.GE.U32.AND P3, PT, R4, 0x7ffffe0e, PT ;  /* 0x7ffffe0e0400780c */ /* 0x000fe20003f66070 */
[----:B------:R-:W-:-:S02]  /*21060*/  VIADD R4, R9, 0xfffffe8c ;  /* 0xfffffe8c09047836 */ /* 0x000fc40000000000 */
[----:B------:R-:W-:Y:S01]  /*21070*/  VIADD R5, R7, 0xfffffe8a ;  /* 0xfffffe8a07057836 */ /* 0x000fe20000000000 */
[----:B------:R-:W1:Y:S02]  /*21080*/  LDC R9, c[0x0][0x3a0] ;  /* 0x0000e800ff097b82 */ /* 0x000e640000000800 */
[----:B------:R-:W-:Y:S01]  /*21090*/  ISETP.GE.U32.AND P1, PT, R4, 0x7ffffe0d, PT ;  /* 0x7ffffe0d0400780c */ /* 0x000fe20003f26070 */
[----:B------:R-:W-:-:S05]  /*210a0*/  VIADD R4, R8, 0xfffffe8b ;  /* 0xfffffe8b08047836 */ /* 0x000fca0000000000 */
[----:B------:R-:W-:Y:S01]  /*210b0*/  ISETP.GE.U32.AND P4, PT, R4, 0x7ffffe0c, PT ;  /* 0x7ffffe0c0400780c */ /* 0x000fe20003f86070 */
[----:B------:R1:W-:Y:S01]  /*210c0*/  LDGSTS.E [R88+0x1c800], desc[UR16][R30.64], !P3 ;  /* 0x1c8000001e587fae */ /* 0x0003e2000d9a1010 */
[----:B------:R-:W-:Y:S01]  /*210d0*/  VIADD R13, R13, 0xffffff00 ;  /* 0xffffff000d0d7836 */ /* 0x000fe20000000000 */
[----:B------:R-:W1:Y:S02]  /*210e0*/  LDC R8, c[0x0][0x3a0] ;  /* 0x0000e800ff087b82 */ /* 0x000e640000000800 */
[----:B------:R1:W-:Y:S04]  /*210f0*/  LDGSTS.E [R88+0x1ca00], desc[UR16][R28.64], !P3 ;  /* 0x1ca000001c587fae */ /* 0x0003e8000d9a1010 */
[----:B------:R1:W-:Y:S02]  /*21100*/  LDGSTS.E [R88+0x1cc00], desc[UR16][R26.64], !P1 ;  /* 0x1cc000001a587fae */ /* 0x0003e4000c9a1010 */
[----:B------:R-:W1:Y:S02]  /*21110*/  LDC R7, c[0x0][0x3a0] ;  /* 0x0000e800ff077b82 */ /* 0x000e640000000800 */
[----:B------:R-:W3:Y:S04]  /*21120*/  LDL.64 R30, [R1+0x700] ;  /* 0x00070000011e7983 */ /* 0x000ee80000100a00 */
[----:B------:R1:W-:Y:S04]  /*21130*/  LDGSTS.E [R88+0x1ce00], desc[UR16][R24.64], !P1 ;  /* 0x1ce0000018587fae */ /* 0x0003e8000c9a1010 */
[----:B------:R-:W3:Y:S04]  /*21140*/  LDL.64 R28, [R1+0x730] ;  /* 0x00073000011c7983 */ /* 0x000ee80000100a00 */
[----:B------:R1:W-:Y:S04]  /*21150*/  LDGSTS.E [R88+0x1d000], desc[UR16][R22.64], !P4 ;  /* 0x1d00000016587fae */ /* 0x0003e8000e1a1010 */
[----:B------:R-:W3:Y:S01]  /*21160*/  LDL.64 R26, [R1+0x718] ;  /* 0x00071800011a7983 */ /* 0x000ee20000100a00 */
[----:B------:R-:W-:-:S02]  /*21170*/  IADD3 R4, PT, PT, R6, -0x177, RZ ;  /* 0xfffffe8906047810 */ /* 0x000fc40007ffe0ff */
[----:B------:R-:W-:Y:S01]  /*21180*/  ISETP.GE.U32.AND P3, PT, R5, 0x7ffffe0b, PT ;  /* 0x7ffffe0b0500780c */ /* 0x000fe20003f66070 */
[----:B------:R-:W3:Y:S01]  /*21190*/  LDL.64 R24, [R1+0x728] ;  /* 0x0007280001187983 */ /* 0x000ee20000100a00 */
[----:B------:R-:W-:-:S03]  /*211a0*/  ISETP.GE.U32.AND P1, PT, R4, 0x7ffffe0a, PT ;  /* 0x7ffffe0a0400780c */ /* 0x000fc60003f26070 */
[----:B------:R-:W3:Y:S04]  /*211b0*/  LDL.64 R22, [R1+0x748] ;  /* 0x0007480001167983 */ /* 0x000ee80000100a00 */
[----:B--2---:R2:W-:Y:S01]  /*211c0*/  LDGSTS.E [R88+0x1d200], desc[UR16][R14.64], !P4 ;  /* 0x1d2000000e587fae */ /* 0x0045e2000e1a1010 */
[----:B------:R-:W2:Y:S03]  /*211d0*/  LDC R6, c[0x0][0x3a0] ;  /* 0x0000e800ff067b82 */ /* 0x000ea60000000800 */
[----:B------:R1:W-:Y:S05]  /*211e0*/  LDGSTS.E [R88+0x1d400], desc[UR16][R20.64], !P3 ;  /* 0x1d40000014587fae */ /* 0x0003ea000d9a1010 */
[----:B------:R-:W2:Y:S01]  /*211f0*/  LDC R5, c[0x0][0x3a0] ;  /* 0x0000e800ff057b82 */ /* 0x000ea20000000800 */
[----:B------:R-:W3:Y:S04]  /*21200*/  LDL.64 R14, [R1+0x740] ;  /* 0x00074000010e7983 */ /* 0x000ee80000100a00 */
[----:B------:R-:W3:Y:S04]  /*21210*/  LDL.64 R20, [R1+0x738] ;  /* 0x0007380001147983 */ /* 0x000ee80000100a00 */
[----:B----4-:R4:W-:Y:S04]  /*21220*/  LDGSTS.E [R88+0x1d600], desc[UR16][R18.64], !P3 ;  /* 0x1d60000012587fae */ /* 0x0109e8000d9a1010 */
[----:B---3--:R4:W-:Y:S04]  /*21230*/  LDGSTS.E [R88+0x1d800], desc[UR16][R16.64], !P1 ;  /* 0x1d80000010587fae */ /* 0x0089e8000c9a1010 */
[----:B------:R-:W3:Y:S01]  /*21240*/  LDL.64 R18, [R1+0x758] ;  /* 0x0007580001127983 */ /* 0x000ee20000100a00 */
[----:B-1----:R-:W-:-:S03]  /*21250*/  VIADD R4, R11, 0xfffffe88 ;  /* 0xfffffe880b047836 */ /* 0x002fc60000000000 */
[----:B------:R4:W-:Y:S04]  /*21260*/  LDGSTS.E [R88+0x1da00], desc[UR16][R34.64], !P1 ;  /* 0x1da0000022587fae */ /* 0x0009e8000c9a1010 */
[----:B------:R-:W3:Y:S01]  /*21270*/  LDL.64 R16, [R1+0x750] ;  /* 0x0007500001107983 */ /* 0x000ee20000100a00 */
[----:B------:R-:W-:Y:S01]  /*21280*/  ISETP.GE.U32.AND P4, PT, R4, 0x7ffffe09, PT ;  /* 0x7ffffe090400780c */ /* 0x000fe20003f86070 */
[----:B------:R-:W-:-:S05]  /*21290*/  VIADD R4, R10, 0xfffffe87 ;  /* 0xfffffe870a047836 */ /* 0x000fca0000000000 */
[----:B------:R-:W-:Y:S01]  /*212a0*/  ISETP.GE.U32.AND P3, PT, R4, 0x7ffffe08, PT ;  /* 0x7ffffe080400780c */ /* 0x000fe20003f66070 */
[----:B------:R-:W-:Y:S01]  /*212b0*/  VIADD R4, R9, 0xfffffe86 ;  /* 0xfffffe8609047836 */ /* 0x000fe20000000000 */
[----:B------:R-:W-:Y:S01]  /*212c0*/  ISETP.GE.AND P5, PT, R83, R13, PT ;  /* 0x0000000d5300720c */ /* 0x000fe20003fa6270 */
[----:B------:R-:W1:Y:S01]  /*212d0*/  LDC R9, c[0x0][0x3a0] ;  /* 0x0000e800ff097b82 */ /* 0x000e620000000800 */
[----:B------:R-:W3:Y:S02]  /*212e0*/  LDL.64 R12, [R1+0x1190] ;  /* 0x00119000010c7983 */ /* 0x000ee40000100a00 */
[----:B------:R-:W-:Y:S02]  /*212f0*/  ISETP.GE.U32.AND P1, PT, R4, 0x7ffffe07, PT ;  /* 0x7ffffe070400780c */ /* 0x000fe40003f26070 */
[----:B------:R4:W-:Y:S04]  /*21300*/  LDGSTS.E [R88+0x1dc00], desc[UR16][R32.64], !P4 ;  /* 0x1dc0000020587fae */ /* 0x0009e8000e1a1010 */
[----:B------:R4:W-:Y:S04]  /*21310*/  LDGSTS.E [R88+0x1de00], desc[UR16][R30.64], !P4 ;  /* 0x1de000001e587fae */ /* 0x0009e8000e1a1010 */
[----:B------:R4:W-:Y:S01]  /*21320*/  LDGSTS.E [R88+0x1e000], desc[UR16][R28.64], !P3 ;  /* 0x1e0000001c587fae */ /* 0x0009e2000d9a1010 */
[----:B--2---:R-:W-:-:S02]  /*21330*/  IADD3 R4, PT, PT, R6, -0x17b, RZ ;  /* 0xfffffe8506047810 */ /* 0x004fc40007ffe0ff */
[----:B------:R-:W2:Y:S01]  /*21340*/  LDC R6, c[0x0][0x3a0] ;  /* 0x0000e800ff067b82 */ /* 0x000ea20000000800 */
[----:B------:R4:W-:Y:S04]  /*21350*/  LDGSTS.E [R88+0x1e200], desc[UR16][R26.64], !P3 ;  /* 0x1e2000001a587fae */ /* 0x0009e8000d9a1010 */
[----:B------:R-:W2:Y:S01]  /*21360*/  LDL.64 R28, [R1+0x11d8] ;  /* 0x0011d800011c7983 */ /* 0x000ea20000100a00 */
[----:B------:R-:W-:Y:S01]  /*21370*/  ISETP.GE.U32.AND P4, PT, R4, 0x7ffffe06, PT ;  /* 0x7ffffe060400780c */ /* 0x000fe20003f86070 */
[----:B------:R-:W-:-:S05]  /*21380*/  VIADD R4, R5, 0xfffffe84 ;  /* 0xfffffe8405047836 */ /* 0x000fca0000000000 */
[----:B------:R-:W-:Y:S01]  /*21390*/  ISETP.GE.U32.AND P3, PT, R4, 0x7ffffe05, PT ;  /* 0x7ffffe050400780c */ /* 0x000fe20003f66070 */
[----:B------:R4:W-:Y:S04]  /*213a0*/  LDGSTS.E [R88+0x1e400], desc[UR16][R14.64], !P1 ;  /* 0x1e4000000e587fae */ /* 0x0009e8000c9a1010 */
[----:B------:R4:W-:Y:S04]  /*213b0*/  LDGSTS.E [R88+0x1e600], desc[UR16][R24.64], !P1 ;  /* 0x1e60000018587fae */ /* 0x0009e8000c9a1010 */
[----:B------:R4:W-:Y:S04]  /*213c0*/  LDGSTS.E [R88+0x1e800], desc[UR16][R22.64], !P4 ;  /* 0x1e80000016587fae */ /* 0x0009e8000e1a1010 */
[----:B------:R-:W4:Y:S04]  /*213d0*/  LDL.LU R14, [R1+0x170] ;  /* 0x00017000010e7983 */ /* 0x000f280000300800 */
[----:B------:R-:W4:Y:S04]  /*213e0*/  LDL.64 R26, [R1+0x768] ;  /* 0x00076800011a7983 */ /* 0x000f280000100a00 */
        /* <DEDUP_REMOVED lines=15> */
[----:B------:R1:W-:Y:S04]  /*214e0*/  LDGSTS.E [R88+0x1ea00], desc[UR16][R20.64], !P4 ;  /* 0x1ea0000014587fae */ /* 0x0003e8000e1a1010 */
[----:B------:R-:W4:Y:S04]  /*214f0*/  LDL.64 R22, [R1+0x10c8] ;  /* 0x0010c80001167983 */ /* 0x000f280000100a00 */
[----:B---3--:R3:W-:Y:S04]  /*21500*/  LDGSTS.E [R88+0x1ec00], desc[UR16][R18.64], !P3 ;  /* 0x1ec0000012587fae */ /* 0x0087e8000d9a1010 */
[----:B------:R-:W3:Y:S04]  /*21510*/  LDL.64 R20, [R1+0x1100] ;  /* 0x0011000001147983 */ /* 0x000ee80000100a00 */
[----:B------:R1:W-:Y:S04]  /*21520*/  LDGSTS.E [R88+0x1ee00], desc[UR16][R16.64], !P3 ;  /* 0x1ee0000010587fae */ /* 0x0003e8000d9a1010 */
[----:B------:R-:W3:Y:S04]  /*21530*/  LDL.64 R18, [R1+0x1138] ;  /* 0x0011380001127983 */ /* 0x000ee80000100a00 */
        /* <DEDUP_REMOVED lines=12> */
[----:B------:R-:W3:Y:S01]  /*21600*/  LDL.64 R224, [R1+0x1140] ;  /* 0x0011400001e07983 */ /* 0x000ee20000100a00 */
[----:B------:R-:W-:-:S02]  /*21610*/  VIADD R4, R8, 0xfffffe83 ;  /* 0xfffffe8308047836 */ /* 0x000fc40000000000 */
[----:B------:R-:W-:Y:S01]  /*21620*/  VIADD R196, R196, 0x7f ;  /* 0x0000007fc4c47836 */ /* 0x000fe20000000000 */
[----:B------:R-:W-:Y:S01]  /*21630*/  IADD3 R5, PT, PT, R7, -0x17e, RZ ;  /* 0xfffffe8207057810 */ /* 0x000fe20007ffe0ff */
[----:B--2---:R-:W-:Y:S01]  /*21640*/  VIADD R2, R6, 0xfffffe80 ;  /* 0xfffffe8006027836 */ /* 0x004fe20000000000 */
[----:B------:R-:W-:Y:S01]  /*21650*/  ISETP.GE.U32.AND P4, PT, R4, 0x7ffffe04, PT ;  /* 0x7ffffe040400780c */ /* 0x000fe20003f86070 */
[----:B-1----:R-:W-:Y:S01]  /*21660*/  VIADD R4, R9, 0xfffffe81 ;  /* 0xfffffe8109047836 */ /* 0x002fe20000000000 */
[----:B------:R-:W-:Y:S01]  /*21670*/  ISETP.GE.U32.AND P1, PT, R5, 0x7ffffe03, PT ;  /* 0x7ffffe030500780c */ /* 0x000fe20003f26070 */
[----:B------:R-:W2:Y:S03]  /*21680*/  LDL.64 R222, [R1+0x1170] ;  /* 0x0011700001de7983 */ /* 0x000ea60000100a00 */
[----:B------:R-:W-:Y:S01]  /*21690*/  ISETP.GE.U32.AND P3, PT, R4, 0x7ffffe02, PT ;  /* 0x7ffffe020400780c */ /* 0x000fe20003f66070 */
[----:B------:R-:W2:Y:S01]  /*216a0*/  LDL.64 R42, [R1+0x11b8] ;  /* 0x0011b800012a7983 */ /* 0x000ea20000100a00 */
[----:B------:R-:W-:-:S02]  /*216b0*/  SEL R4, RZ, 0x4, P5 ;  /* 0x00000004ff047807 */ /* 0x000fc40002800000 */
[----:B------:R-:W-:Y:S01]  /*216c0*/  ISETP.GT.AND P5, PT, R196, 0x17f, PT ;  /* 0x0000017fc400780c */ /* 0x000fe20003fa4270 */
[----:B------:R-:W2:Y:S03]  /*216d0*/  LDL.64 R246, [R1+0xc08] ;  /* 0x000c080001f67983 */ /* 0x000ea60000100a00 */
[----:B------:R-:W-:Y:S01]  /*216e0*/  SEL R4, R4, RZ, P5 ;  /* 0x000000ff04047207 */ /* 0x000fe20002800000 */
[----:B------:R-:W2:Y:S01]  /*216f0*/  LDL.64 R244, [R1+0xc80] ;  /* 0x000c800001f47983 */ /* 0x000ea20000100a00 */
[----:B------:R-:W-:-:S03]  /*21700*/  ISETP.GE.U32.AND P5, PT, R2, 0x7ffffe01, PT ;  /* 0x7ffffe010200780c */ /* 0x000fc60003fa6070 */
[----:B------:R-:W2:Y:S04]  /*21710*/  LDL.64 R242, [R1+0xd08] ;  /* 0x000d080001f27983 */ /* 0x000ea80000100a00 */
        /* <DEDUP_REMOVED lines=13> */
[----:B----4-:R1:W-:Y:S04]  /*217f0*/  LDGSTS.E [R88+0x1f000], desc[UR16][R26.64], !P4 ;  /* 0x1f0000001a587fae */ /* 0x0103e8000e1a1010 */
[----:B------:R1:W-:Y:S01]  /*21800*/  LDGSTS.E [R88+0x1f200], desc[UR16][R62.64], !P4 ;  /* 0x1f2000003e587fae */ /* 0x0003e2000e1a1010 */
[----:B------:R-:W-:-:S03]  /*21810*/  ISETP.NE.U32.AND P4, PT, R4, RZ, PT ;  /* 0x000000ff0400720c */ /* 0x000fc60003f85070 */
[----:B------:R1:W-:Y:S04]  /*21820*/  LDGSTS.E [R88+0x1f400], desc[UR16][R58.64], !P1 ;  /* 0x1f4000003a587fae */ /* 0x0003e8000c9a1010 */
[----:B------:R1:W-:Y:S04]  /*21830*/  LDGSTS.E [R88+0x1f600], desc[UR16][R56.64], !P1 ;  /* 0x1f60000038587fae */ /* 0x0003e8000c9a1010 */
[----:B------:R1:W-:Y:S04]  /*21840*/  LDGSTS.E [R88+0x1f800], desc[UR16][R54.64], !P3 ;  /* 0x1f80000036587fae */ /* 0x0003e8000d9a1010 */
[----:B------:R1:W-:Y:S04]  /*21850*/  LDGSTS.E [R88+0x1fa00], desc[UR16][R52.64], !P3 ;  /* 0x1fa0000034587fae */ /* 0x0003e8000d9a1010 */
[----:B------:R1:W-:Y:S04]  /*21860*/  LDGSTS.E [R88+0x1fc00], desc[UR16][R50.64], !P5 ;  /* 0x1fc0000032587fae */ /* 0x0003e8000e9a1010 */
[----:B------:R1:W-:Y:S04]  /*21870*/  LDGSTS.E [R88+0x1fe00], desc[UR16][R48.64], !P5 ;  /* 0x1fe0000030587fae */ /* 0x0003e8000e9a1010 */
[----:B------:R-:W0:Y:S04]  /*21880*/  LDGDEPBAR ;  /* 0x00000000000079af */ /* 0x000e280000000000 */
[----:B------:R1:W-:Y:S04]  /*21890*/  LDGSTS.E [R14+0x60000], desc[UR16][R46.64], P4 ;  /* 0x600000002e0e7fae */ /* 0x0003e8000a1a1010 */
        /* <DEDUP_REMOVED lines=8> */
[----:B------:R-:W4:Y:S04]  /*21920*/  LDL.64 R58, [R1+0x1198] ;  /* 0x00119800013a7983 */ /* 0x000f280000100a00 */
[----:B---3--:R1:W-:Y:S04]  /*21930*/  LDGSTS.E [R14+0x62400], desc[UR16][R20.64], P4 ;  /* 0x62400000140e7fae */ /* 0x0083e8000a1a1010 */
[----:B------:R-:W3:Y:S04]  /*21940*/  LDL.64 R26, [R1+0x11d0] ;  /* 0x0011d000011a7983 */ /* 0x000ee80000100a00 */
[----:B------:R1:W-:Y:S04]  /*21950*/  LDGSTS.E [R14+0x62800], desc[UR16][R18.64], P4 ;  /* 0x62800000120e7fae */ /* 0x0003e8000a1a1010 */
[----:B------:R-:W3:Y:S04]  /*21960*/  LDL.64 R56, [R1+0x1178] ;  /* 0x0011780001387983 */ /* 0x000ee80000100a00 */
        /* <DEDUP_REMOVED lines=8> */
[----:B------:R-:W3:Y:S04]  /*219f0*/  LDL.64 R240, [R1+0xd90] ;  /* 0x000d900001f07983 */ /* 0x000ee80000100a00 */
[----:B------:R-:W3:Y:S04]  /*21a00*/  LDL.64 R238, [R1+0xe98] ;  /* 0x000e980001ee7983 */ /* 0x000ee80000100a00 */
[----:B------:R1:W-:Y:S04]  /*21a10*/  LDGSTS.E [R87+0x60c80], desc[UR16][R234.64], P4 ;  /* 0x60c80000ea577fae */ /* 0x0003e8000a1a1010 */
        /* <DEDUP_REMOVED lines=9> */
[----:B------:R-:W3:Y:S04]  /*21ab0*/  LDL.64 R40, [R1+0x11a0] ;  /* 0x0011a00001287983 */ /* 0x000ee80000100a00 */
[----:B------:R-:W3:Y:S04]  /*21ac0*/  LDL.64 R248, [R1+0x1110] ;  /* 0x0011100001f87983 */ /* 0x000ee80000100a00 */
[----:B------:R-:W3:Y:S04]  /*21ad0*/  LDL.64 R24, [R1+0x11c0] ;  /* 0x0011c00001187983 */ /* 0x000ee80000100a00 */
[----:B------:R1:W-:Y:S04]  /*21ae0*/  LDGSTS.E [R87+0x62080], desc[UR16][R230.64], P4 ;  /* 0x62080000e6577fae */ /* 0x0003e8000a1a1010 */
[----:B------:R1:W-:Y:S04]  /*21af0*/  LDGSTS.E [R87+0x62480], desc[UR16][R228.64], P4 ;  /* 0x62480000e4577fae */ /* 0x0003e8000a1a1010 */
[----:B------:R1:W-:Y:S04]  /*21b00*/  LDGSTS.E [R87+0x62880], desc[UR16][R226.64], P4 ;  /* 0x62880000e2577fae */ /* 0x0003e8000a1a1010 */
[----:B------:R-:W3:Y:S04]  /*21b10*/  LDL.64 R230, [R1+0xb98] ;  /* 0x000b980001e67983 */ /* 0x000ee80000100a00 */
[----:B------:R-:W3:Y:S04]  /*21b20*/  LDL.64 R228, [R1+0xc10] ;  /* 0x000c100001e47983 */ /* 0x000ee80000100a00 */
[----:B------:R1:W-:Y:S04]  /*21b30*/  LDGSTS.E [R87+0x62c80], desc[UR16][R224.64], P4 ;  /* 0x62c80000e0577fae */ /* 0x0003e8000a1a1010 */
[----:B------:R-:W3:Y:S04]  /*21b40*/  LDL.64 R226, [R1+0xc90] ;  /* 0x000c900001e27983 */ /* 0x000ee80000100a00 */
[----:B--2---:R1:W-:Y:S04]  /*21b50*/  LDGSTS.E [R87+0x63080], desc[UR16][R222.64], P4 ;  /* 0x63080000de577fae */ /* 0x0043e8000a1a1010 */
        /* <DEDUP_REMOVED lines=18> */
[----:B----4-:R1:W-:Y:S04]  /*21c80*/  LDGSTS.E [R87+0x63480], desc[UR16][R58.64], P4 ;  /* 0x634800003a577fae */ /* 0x0103e8000a1a1010 */
[----:B------:R1:W-:Y:S04]  /*21c90*/  LDGSTS.E [R87+0x63880], desc[UR16][R42.64], P4 ;  /* 0x638800002a577fae */ /* 0x0003e8000a1a1010 */
[----:B---3--:R1:W-:Y:S04]  /*21ca0*/  LDGSTS.E [R87+0x63c80], desc[UR16][R26.64], P4 ;  /* 0x63c800001a577fae */ /* 0x0083e8000a1a1010 */
[----:B------:R1:W-:Y:S04]  /*21cb0*/  LDGSTS.E [R86+0x60100], desc[UR16][R246.64], P4 ;  /* 0x60100000f6567fae */ /* 0x0003e8000a1a1010 */
[----:B------:R1:W-:Y:S04]  /*21cc0*/  LDGSTS.E [R86+0x60500], desc[UR16][R244.64], P4 ;  /* 0x60500000f4567fae */ /* 0x0003e8000a1a1010 */
[----:B------:R1:W-:Y:S04]  /*21cd0*/  LDGSTS.E [R86+0x60900], desc[UR16][R242.64], P4 ;  /* 0x60900000f2567fae */ /* 0x0003e8000a1a1010 */
[----:B------:R-:W3:Y:S04]  /*21ce0*/  LDL.64 R246, [R1+0xd98] ;  /* 0x000d980001f67983 */ /* 0x000ee80000100a00 */
[----:B------:R-:W4:Y:S04]  /*21cf0*/  LDL.64 R244, [R1+0xe20] ;  /* 0x000e200001f47983 */ /* 0x000f280000100a00 */
[----:B------:R-:W4:Y:S04]  /*21d00*/  LDL.64 R242, [R1+0xea8] ;  /* 0x000ea80001f27983 */ /* 0x000f280000100a00 */
[----:B------:R1:W-:Y:S04]  /*21d10*/  LDGSTS.E [R86+0x60d00], desc[UR16][R240.64], P4 ;  /* 0x60d00000f0567fae */ /* 0x0003e8000a1a1010 */
[----:B------:R1:W-:Y:S04]  /*21d20*/  LDGSTS.E [R86+0x61100], desc[UR16][R80.64], P4 ;  /* 0x6110000050567fae */ /* 0x0003e8000a1a1010 */
[----:B------:R1:W-:Y:S04]  /*21d30*/  LDGSTS.E [R86+0x61500], desc[UR16][R238.64], P4 ;  /* 0x61500000ee567fae */ /* 0x0003e8000a1a1010 */
[----:B------:R-:W4:Y:S04]  /*21d40*/  LDL.64 R240, [R1+0xf30] ;  /* 0x000f300001f07983 */ /* 0x000f280000100a00 */
        /* <DEDUP_REMOVED lines=17> */
[----:B------:R-:W4:Y:S04]  /*21e60*/  LDL.64 R230, [R1+0xca0] ;  /* 0x000ca00001e67983 */ /* 0x000f280000100a00 */
[----:B------:R1:W-:Y:S04]  /*21e70*/  LDGSTS.E [R85+0x60980], desc[UR16][R226.64], P4 ;  /* 0x60980000e2557fae */ /* 0x0003e8000a1a1010 */
[----:B------:R-:W4:Y:S04]  /*21e80*/  LDL.64 R228, [R1+0xd20] ;  /* 0x000d200001e47983 */ /* 0x000f280000100a00 */
[----:B--2---:R1:W-:Y:S04]  /*21e90*/  LDGSTS.E [R85+0x60d80], desc[UR16][R224.64], P4 ;  /* 0x60d80000e0557fae */ /* 0x0043e8000a1a1010 */
[----:B------:R-:W2:Y:S04]  /*21ea0*/  LDL.64 R226, [R1+0xda8] ;  /* 0x000da80001e27983 */ /* 0x000ea80000100a00 */
[----:B------:R-:W2:Y:S04]  /*21eb0*/  LDL.64 R198, [R1+0xf38] ;  /* 0x000f380001c67983 */ /* 0x000ea80000100a00 */
[----:B------:R-:W2:Y:S04]  /*21ec0*/  LDL.64 R224, [R1+0xe28] ;  /* 0x000e280001e07983 */ /* 0x000ea80000100a00 */
[----:B------:R-:W2:Y:S04]  /*21ed0*/  LDL.64 R250, [R1+0xfc0] ;  /* 0x000fc00001fa7983 */ /* 0x000ea80000100a00 */
[----:B------:R-:W2:Y:S04]  /*21ee0*/  LDL.64 R248, [R1+0x1040] ;  /* 0x0010400001f87983 */ /* 0x000ea80000100a00 */
[----:B------:R-:W2:Y:S04]  /*21ef0*/  LDL.64 R86, [R1+0xcb0] ;  /* 0x000cb00001567983 */ /* 0x000ea80000100a00 */
[----:B---3--:R1:W-:Y:S04]  /*21f00*/  LDGSTS.E [R85+0x61180], desc[UR16][R246.64], P4 ;  /* 0x61180000f6557fae */ /* 0x0083e8000a1a1010 */
[----:B----4-:R1:W-:Y:S04]  /*21f10*/  LDGSTS.E [R85+0x61580], desc[UR16][R244.64], P4 ;  /* 0x61580000f4557fae */ /* 0x0103e8000a1a1010 */
[----:B------:R1:W-:Y:S04]  /*21f20*/  LDGSTS.E [R85+0x61980], desc[UR16][R242.64], P4 ;  /* 0x61980000f2557fae */ /* 0x0003e8000a1a1010 */
[----:B------:R-:W3:Y:S04]  /*21f30*/  LDL.64 R246, [R1+0x10b0] ;  /* 0x0010b00001f67983 */ /* 0x000ee80000100a00 */
[----:B------:R-:W4:Y:S04]  /*21f40*/  LDL.64 R244, [R1+0x7f0] ;  /* 0x0007f00001f47983 */ /* 0x000f280000100a00 */
[----:B------:R-:W4:Y:S04]  /*21f50*/  LDL.64 R242, [R1+0xb70] ;  /* 0x000b700001f27983 */ /* 0x000f280000100a00 */
        /* <DEDUP_REMOVED lines=21> */
[----:B--2---:R1:W-:Y:S04]  /*220b0*/  LDGSTS.E [R82+0x61600], desc[UR16][R226.64], P4 ;  /* 0x61600000e2527fae */ /* 0x0043e8000a1a1010 */
[----:B------:R-:W2:Y:S04]  /*220c0*/  LDL.64 R228, [R1+0xec0] ;  /* 0x000ec00001e47983 */ /* 0x000ea80000100a00 */
[----:B------:R1:W-:Y:S04]  /*220d0*/  LDGSTS.E [R82+0x61a00], desc[UR16][R224.64], P4 ;  /* 0x61a00000e0527fae */ /* 0x0003e8000a1a1010 */
[----:B------:R-:W2:Y:S04]  /*220e0*/  LDL.64 R226, [R1+0xf40] ;  /* 0x000f400001e27983 */ /* 0x000ea80000100a00 */
[----:B------:R1:W-:Y:S04]  /*220f0*/  LDGSTS.E [R82+0x61e00], desc[UR16][R80.64], P4 ;  /* 0x61e0000050527fae */ /* 0x0003e8000a1a1010 */
[----:B------:R-:W2:Y:S04]  /*22100*/  LDL.64 R224, [R1+0xfc8] ;  /* 0x000fc80001e07983 */ /* 0x000ea80000100a00 */
[----:B------:R1:W-:Y:S04]  /*22110*/  LDGSTS.E [R82+0x62200], desc[UR16][R198.64], P4 ;  /* 0x62200000c6527fae */ /* 0x0003e8000a1a1010 */
[----:B------:R-:W2:Y:S04]  /*22120*/  LDL.64 R68, [R1+0x800] ;  /* 0x0008000001447983 */ /* 0x000ea80000100a00 */
[----:B------:R-:W2:Y:S04]  /*22130*/  LDL.64 R80, [R1+0xbc0] ;  /* 0x000bc00001507983 */ /* 0x000ea80000100a00 */
[----:B------:R-:W2:Y:S04]  /*22140*/  LDL.64 R198, [R1+0xb78] ;  /* 0x000b780001c67983 */ /* 0x000ea80000100a00 */
[----:B------:R-:W2:Y:S04]  /*22150*/  LDL.64 R2, [R1+0xc38] ;  /* 0x000c380001027983 */ /* 0x000ea80000100a00 */
[----:B------:R1:W-:Y:S04]  /*22160*/  LDGSTS.E [R82+0x62600], desc[UR16][R250.64], P4 ;  /* 0x62600000fa527fae */ /* 0x0003e8000a1a1010 */
[----:B------:R1:W-:Y:S04]  /*22170*/  LDGSTS.E [R82+0x62a00], desc[UR16][R248.64], P4 ;  /* 0x62a00000f8527fae */ /* 0x0003e8000a1a1010 */
[----:B------:R-:W2:Y:S04]  /*22180*/  LDL.64 R250, [R1+0xe48] ;  /* 0x000e480001fa7983 */ /* 0x000ea80000100a00 */
[----:B------:R-:W2:Y:S04]  /*22190*/  LDL.64 R248, [R1+0xec8] ;  /* 0x000ec80001f87983 */ /* 0x000ea80000100a00 */
[----:B---3--:R1:W-:Y:S04]  /*221a0*/  LDGSTS.E [R82+0x62e00], desc[UR16][R246.64], P4 ;  /* 0x62e00000f6527fae */ /* 0x0083e8000a1a1010 */
[----:B------:R1:W-:Y:S04]  /*221b0*/  LDGSTS.E [R82+0x63200], desc[UR16][R92.64], P4 ;  /* 0x632000005c527fae */ /* 0x0003e8000a1a1010 */
[----:B------:R1:W-:Y:S04]  /*221c0*/  LDGSTS.E [R82+0x63600], desc[UR16][R52.64], P4 ;  /* 0x6360000034527fae */ /* 0x0003e8000a1a1010 */
[----:B------:R-:W3:Y:S04]  /*221d0*/  LDL.64 R246, [R1+0xf50] ;  /* 0x000f500001f67983 */ /* 0x000ee80000100a00 */
[----:B------:R1:W-:Y:S04]  /*221e0*/  LDGSTS.E [R82+0x63a00], desc[UR16][R36.64], P4 ;  /* 0x63a0000024527fae */ /* 0x0003e8000a1a1010 */
[----:B------:R1:W-:Y:S04]  /*221f0*/  LDGSTS.E [R82+0x63e00], desc[UR16][R20.64], P4 ;  /* 0x63e0000014527fae */ /* 0x0003e8000a1a1010 */
[----:B----4-:R1:W-:Y:S04]  /*22200*/  LDGSTS.E [R252+0x60280], desc[UR16][R244.64], P4 ;  /* 0x60280000f4fc7fae */ /* 0x0103e8000a1a1010 */
        /* <DEDUP_REMOVED lines=8> */
[----:B------:R-:W4:Y:S04]  /*22290*/  LDL.64 R236, [R1+0xbc8] ;  /* 0x000bc80001ec7983 */ /* 0x000f280000100a00 */
[----:B------:R1:W-:Y:S04]  /*222a0*/  LDGSTS.E [R252+0x61680], desc[UR16][R234.64], P4 ;  /* 0x61680000eafc7fae */ /* 0x0003e8000a1a1010 */
[----:B------:R1:W-:Y:S04]  /*222b0*/  LDGSTS.E [R252+0x61a80], desc[UR16][R232.64], P4 ;  /* 0x61a80000e8fc7fae */ /* 0x0003e8000a1a1010 */
[----:B------:R-:W4:Y:S04]  /*222c0*/  LDL.64 R234, [R1+0xc40] ;  /* 0x000c400001ea7983 */ /* 0x000f280000100a00 */
[----:B------:R-:W4:Y:S04]  /*222d0*/  LDL.64 R232, [R1+0xcc0] ;  /* 0x000cc00001e87983 */ /* 0x000f280000100a00 */
[----:B------:R1:W-:Y:S04]  /*222e0*/  LDGSTS.E [R252+0x61e80], desc[UR16][R230.64], P4 ;  /* 0x61e80000e6fc7fae */ /* 0x0003e8000a1a1010 */
        /* <DEDUP_REMOVED lines=8> */
[----:B------:R1:W-:Y:S04]  /*22370*/  LDGSTS.E [R252+0x63280], desc[UR16][R66.64], P4 ;  /* 0x6328000042fc7fae */ /* 0x0003e8000a1a1010 */
[----:B------:R1:W-:Y:S04]  /*22380*/  LDGSTS.E [R252+0x63680], desc[UR16][R50.64], P4 ;  /* 0x6368000032fc7fae */ /* 0x0003e8000a1a1010 */
[----:B------:R1:W-:Y:S04]  /*22390*/  LDGSTS.E [R252+0x63a80], desc[UR16][R34.64], P4 ;  /* 0x63a8000022fc7fae */ /* 0x0003e8000a1a1010 */
[----:B------:R1:W-:Y:S04]  /*223a0*/  LDGSTS.E [R252+0x63e80], desc[UR16][R18.64], P4 ;  /* 0x63e8000012fc7fae */ /* 0x0003e8000a1a1010 */
[----:B------:R1:W-:Y:S04]  /*223b0*/  LDGSTS.E [R201+0x60300], desc[UR16][R70.64], P4 ;  /* 0x6030000046c97fae */ /* 0x0003e8000a1a1010 */
[----:B------:R1:W-:Y:S04]  /*223c0*/  LDGSTS.E [R201+0x60700], desc[UR16][R68.64], P4 ;  /* 0x6070000044c97fae */ /* 0x0003e8000a1a1010 */
[----:B------:R1:W-:Y:S04]  /*223d0*/  LDGSTS.E [R201+0x60b00], desc[UR16][R198.64], P4 ;  /* 0x60b00000c6c97fae */ /* 0x0003e8000a1a1010 */
[----:B------:R1:W5:Y:S04]  /*223e0*/  LDL.LU.64 R70, [R1+0x1210] ;  /* 0x0012100001467983 */ /* 0x0003680000300a00 */
[----:B------:R1:W5:Y:S04]  /*223f0*/  LDL.LU.64 R68, [R1+0x1208] ;  /* 0x0012080001447983 */ /* 0x0003680000300a00 */
[----:B------:R1:W5:Y:S04]  /*22400*/  LDL.LU.64 R198, [R1+0x1200] ;  /* 0x0012000001c67983 */ /* 0x0003680000300a00 */
[----:B------:R1:W-:Y:S04]  /*22410*/  LDGSTS.E [R201+0x60f00], desc[UR16][R80.64], P4 ;  /* 0x60f0000050c97fae */ /* 0x0003e8000a1a1010 */
[----:B------:R1:W-:Y:S04]  /*22420*/  LDGSTS.E [R201+0x61300], desc[UR16][R2.64], P4 ;  /* 0x6130000002c97fae */ /* 0x0003e8000a1a1010 */
[----:B------:R1:W-:Y:S04]  /*22430*/  LDGSTS.E [R201+0x61700], desc[UR16][R86.64], P4 ;  /* 0x6170000056c97fae */ /* 0x0003e8000a1a1010 */
[----:B------:R1:W5:Y:S04]  /*22440*/  LDL.LU.64 R80, [R1+0x11f8] ;  /* 0x0011f80001507983 */ /* 0x0003680000300a00 */
[----:B------:R1:W5:Y:S04]  /*22450*/  LDL.LU.64 R2, [R1+0x11f0] ;  /* 0x0011f00001027983 */ /* 0x0003680000300a00 */
[----:B------:R1:W-:Y:S04]  /*22460*/  LDGSTS.E [R201+0x61b00], desc[UR16][R4.64], P4 ;  /* 0x61b0000004c97fae */ /* 0x0003e8000a1a1010 */
[----:B------:R1:W-:Y:S04]  /*22470*/  LDGSTS.E [R201+0x61f00], desc[UR16][R202.64], P4 ;  /* 0x61f00000cac97fae */ /* 0x0003e8000a1a1010 */
[----:B------:R1:W-:Y:S04]  /*22480*/  LDGSTS.E [R201+0x62300], desc[UR16][R250.64], P4 ;  /* 0x62300000fac97fae */ /* 0x0003e8000a1a1010 */
[----:B------:R1:W-:Y:S01]  /*22490*/  LDGSTS.E [R201+0x62700], desc[UR16][R248.64], P4 ;  /* 0x62700000f8c97fae */ /* 0x0003e2000a1a1010 */
[C---:B------:R-:W-:Y:S01]  /*224a0*/  ISETP.GE.AND P3, PT, R196.reuse, 0x100, PT ;  /* 0x00000100c400780c */ /* 0x040fe20003f66270 */
[----:B------:R-:W-:Y:S01]  /*224b0*/  UMOV UR4, URZ ;  /* 0x000000ff00047c82 */ /* 0x000fe20008000000 */
[----:B------:R-:W-:Y:S01]  /*224c0*/  ISETP.GE.AND P1, PT, R196, 0x80, PT ;  /* 0x00000080c400780c */ /* 0x000fe20003f26270 */
[----:B---3--:R1:W-:Y:S04]  /*224d0*/  LDGSTS.E [R201+0x62b00], desc[UR16][R246.64], P4 ;  /* 0x62b00000f6c97fae */ /* 0x0083e8000a1a1010 */
[----:B------:R1:W-:Y:S04]  /*224e0*/  LDGSTS.E [R201+0x62f00], desc[UR16][R8.64], P4 ;  /* 0x62f0000008c97fae */ /* 0x0003e8000a1a1010 */
[----:B------:R1:W-:Y:S04]  /*224f0*/  LDGSTS.E [R201+0x63300], desc[UR16][R64.64], P4 ;  /* 0x6330000040c97fae */ /* 0x0003e8000a1a1010 */
[----:B------:R1:W-:Y:S04]  /*22500*/  LDGSTS.E [R201+0x63700], desc[UR16][R48.64], P4 ;  /* 0x6370000030c97fae */ /* 0x0003e8000a1a1010 */
[----:B------:R1:W-:Y:S04]  /*22510*/  LDGSTS.E [R201+0x63b00], desc[UR16][R32.64], P4 ;  /* 0x63b0000020c97fae */ /* 0x0003e8000a1a1010 */
[----:B------:R1:W-:Y:S04]  /*22520*/  LDGSTS.E [R201+0x63f00], desc[UR16][R16.64], P4 ;  /* 0x63f0000010c97fae */ /* 0x0003e8000a1a1010 */
[----:B----4-:R1:W-:Y:S04]  /*22530*/  LDGSTS.E [R89+0x60380], desc[UR16][R244.64], P4 ;  /* 0x60380000f4597fae */ /* 0x0103e8000a1a1010 */
[----:B------:R1:W-:Y:S04]  /*22540*/  LDGSTS.E [R89+0x60780], desc[UR16][R242.64], P4 ;  /* 0x60780000f2597fae */ /* 0x0003e8000a1a1010 */
[----:B------:R1:W-:Y:S04]  /*22550*/  LDGSTS.E [R89+0x60b80], desc[UR16][R240.64], P4 ;  /* 0x60b80000f0597fae */ /* 0x0003e8000a1a1010 */
[----:B------:R1:W-:Y:S04]  /*22560*/  LDGSTS.E [R89+0x60f80], desc[UR16][R238.64], P4 ;  /* 0x60f80000ee597fae */ /* 0x0003e8000a1a1010 */
[----:B------:R1:W-:Y:S04]  /*22570*/  LDGSTS.E [R89+0x61380], desc[UR16][R236.64], P4 ;  /* 0x61380000ec597fae */ /* 0x0003e8000a1a1010 */
[----:B------:R1:W-:Y:S04]  /*22580*/  LDGSTS.E [R89+0x61780], desc[UR16][R234.64], P4 ;  /* 0x61780000ea597fae */ /* 0x0003e8000a1a1010 */
[----:B------:R1:W-:Y:S04]  /*22590*/  LDGSTS.E [R89+0x61b80], desc[UR16][R232.64], P4 ;  /* 0x61b80000e8597fae */ /* 0x0003e8000a1a1010 */
[----:B--2---:R1:W-:Y:S04]  /*225a0*/  LDGSTS.E [R89+0x61f80], desc[UR16][R230.64], P4 ;  /* 0x61f80000e6597fae */ /* 0x0043e8000a1a1010 */
        /* <DEDUP_REMOVED lines=8> */
[----:B------:R-:W0:Y:S01]  /*22630*/  LDGDEPBAR ;  /* 0x00000000000079af */ /* 0x000e220000000000 */
[----:B------:R-:W-:Y:S05]  /*22640*/  @!P3 BRA `(.L_x_9) ;  /* 0x0000016c0038b947 */ /* 0x000fea0003800000 */
[----:B-----5:R-:W-:Y:S01]  /*22650*/  STL [R1+0xb68], R68 ;  /* 0x000b684401007387 */ /* 0x020fe20000100800 */
[----:B-1----:R-:W-:Y:S01]  /*22660*/  SHF.R.S32.HI R4, RZ, 0x1f, R196 ;  /* 0x0000001fff047819 */ /* 0x002fe200000114c4 */
[----:B------:R-:W-:Y:S01]  /*22670*/  IMAD.MOV.U32 R87, RZ, RZ, R144 ;  /* 0x000000ffff577224 */ /* 0x000fe200078e0090 */
[----:B------:R-:W-:Y:S01]  /*22680*/  MOV R85, R115 ;  /* 0x0000007300557202 */ /* 0x000fe20000000f00 */
[----:B------:R-:W-:Y:S01]  /*22690*/  STL [R1+0xb60], R69 ;  /* 0x000b604501007387 */ /* 0x000fe20000100800 */
[----:B------:R-:W-:Y:S01]  /*226a0*/  LEA.HI R4, R4, R196, RZ, 0x7 ;  /* 0x000000c404047211 */ /* 0x000fe200078f38ff */
[----:B------:R-:W-:Y:S01]  /*226b0*/  IMAD.MOV.U32 R86, RZ, RZ, R145 ;  /* 0x000000ffff567224 */ /* 0x000fe200078e0091 */
[----:B------:R-:W-:Y:S01]  /*226c0*/  MOV R196, R147 ;  /* 0x0000009300c47202 */ /* 0x000fe20000000f00 */
[----:B------:R-:W-:Y:S01]  /*226d0*/  STL [R1+0xb64], R70 ;  /* 0x000b644601007387 */ /* 0x000fe20000100800 */
[----:B------:R-:W-:Y:S01]  /*226e0*/  IMAD.MOV.U32 R197, RZ, RZ, R146 ;  /* 0x000000ffffc57224 */ /* 0x000fe200078e0092 */
[----:B------:R-:W-:Y:S01]  /*226f0*/  MOV R203, R151 ;  /* 0x0000009700cb7202 */ /* 0x000fe20000000f00 */
[----:B------:R-:W-:Y:S01]  /*22700*/  IMAD.MOV.U32 R202, RZ, RZ, R148 ;  /* 0x000000ffffca7224 */ /* 0x000fe200078e0094 */
        /* <DEDUP_REMOVED lines=8> */
[----:B------:R1:W-:Y:S01]  /*22790*/  STL [R1+0xb50], R73 ;  /* 0x000b504901007387 */ /* 0x0003e20000100800 */
        /* <DEDUP_REMOVED lines=20> */
[----:B------:R-:W-:-:S02]  /*228e0*/  IMAD.MOV.U32 R242, RZ, RZ, R168 ;  /* 0x000000fffff27224 */ /* 0x000fc400078e00a8 */
[----:B------:R-:W-:Y:S01]  /*228f0*/  IMAD.MOV.U32 R241, RZ, RZ, R169 ;  /* 0x000000fffff17224 */ /* 0x000fe200078e00a9 */
[----:B------:R-:W-:Y:S01]  /*22900*/  STL [R1+0xb38], R119 ;  /* 0x000b387701007387 */ /* 0x000fe20000100800 */
[----:B------:R-:W-:Y:S02]  /*22910*/  IMAD.MOV.U32 R244, RZ, RZ, R170 ;  /* 0x000000fffff47224 */ /* 0x000fe400078e00aa */
[----:B------:R-:W-:Y:S01]  /*22920*/  IMAD.MOV.U32 R246, RZ, RZ, R172 ;  /* 0x000000fffff67224 */ /* 0x000fe200078e00ac */
[----:B------:R-:W-:Y:S01]  /*22930*/  STL [R1+0xb3c], R76 ;  /* 0x000b3c4c01007387 */ /* 0x000fe20000100800 */
[----:B------:R-:W-:Y:S02]  /*22940*/  IMAD.MOV.U32 R245, RZ, RZ, R173 ;  /* 0x000000fffff57224 */ /* 0x000fe400078e00ad */
[----:B------:R-:W-:Y:S01]  /*22950*/  IMAD.MOV.U32 R248, RZ, RZ, R174 ;  /* 0x000000fffff87224 */ /* 0x000fe200078e00ae */
[----:B------:R2:W-:Y:S01]  /*22960*/  STL [R1+0xb30], R77 ;  /* 0x000b304d01007387 */ /* 0x0005e20000100800 */
[----:B------:R-:W-:-:S02]  /*22970*/  IMAD.MOV.U32 R250, RZ, RZ, R176 ;  /* 0x000000fffffa7224 */ /* 0x000fc400078e00b0 */
[----:B------:R-:W-:Y:S01]  /*22980*/  IMAD.MOV.U32 R249, RZ, RZ, R177 ;  /* 0x000000fffff97224 */ /* 0x000fe200078e00b1 */
[----:B------:R-:W-:Y:S01]  /*22990*/  STL [R1+0xb34], R120 ;  /* 0x000b347801007387 */ /* 0x000fe20000100800 */
[----:B------:R-:W-:-:S03]  /*229a0*/  IMAD.MOV.U32 R252, RZ, RZ, R178 ;  /* 0x000000fffffc7224 */ /* 0x000fc600078e00b2 */
[----:B------:R-:W-:Y:S04]  /*229b0*/  STL [R1+0xb28], R121 ;  /* 0x000b287901007387 */ /* 0x000fe80000100800 */
[----:B------:R-:W-:Y:S04]  /*229c0*/  STL [R1+0xb2c], R78 ;  /* 0x000b2c4e01007387 */ /* 0x000fe80000100800 */
[----:B------:R-:W-:Y:S04]  /*229d0*/  STL [R1+0xb20], R79 ;  /* 0x000b204f01007387 */ /* 0x000fe80000100800 */
[----:B------:R-:W-:Y:S04]  /*229e0*/  STL [R1+0xb24], R122 ;  /* 0x000b247a01007387 */ /* 0x000fe80000100800 */
[----:B------:R3:W-:Y:S04]  /*229f0*/  STL [R1+0xb18], R123 ;  /* 0x000b187b01007387 */ /* 0x0007e80000100800 */
[----:B------:R-:W-:Y:S04]  /*22a00*/  STL [R1+0xb1c], R90 ;  /* 0x000b1c5a01007387 */ /* 0x000fe80000100800 */
        /* <DEDUP_REMOVED lines=41> */
[----:B------:R-:W-:Y:S04]  /*22ca0*/  STL [R1], R181 ;  /* 0x000000b501007387 */ /* 0x000fe80000100800 */
        /* <DEDUP_REMOVED lines=10> */
[----:B-1----:R-:W4:Y:S04]  /*22d50*/  LDL.LU.64 R72, [R1+0x178] ;  /* 0x0001780001487983 */ /* 0x002f280000300a00 */
[----:B------:R-:W-:Y:S04]  /*22d60*/  STL [R1+0x34], R192 ;  /* 0x000034c001007387 */ /* 0x000fe80000100800 */
[----:B------:R-:W-:Y:S04]  /*22d70*/  STL [R1+0x30], R193 ;  /* 0x000030c101007387 */ /* 0x000fe80000100800 */
[----:B------:R-:W4:Y:S04]  /*22d80*/  LDL.LU.64 R70, [R1+0x180] ;  /* 0x0001800001467983 */ /* 0x000f280000300a00 */
[----:B------:R-:W-:Y:S04]  /*22d90*/  STL [R1+0x3c], R194 ;  /* 0x00003cc201007387 */ /* 0x000fe80000100800 */
[----:B------:R-:W-:Y:S04]  /*22da0*/  STL [R1+0x38], R195 ;  /* 0x000038c301007387 */ /* 0x000fe80000100800 */
[----:B------:R-:W4:Y:S04]  /*22db0*/  LDL.LU.64 R68, [R1+0x188] ;  /* 0x0001880001447983 */ /* 0x000f280000300a00 */
[----:B------:R-:W-:Y:S04]  /*22dc0*/  STL [R1+0x44], R204 ;  /* 0x000044cc01007387 */ /* 0x000fe80000100800 */
[----:B------:R-:W-:Y:S04]  /*22dd0*/  STL [R1+0x40], R205 ;  /* 0x000040cd01007387 */ /* 0x000fe80000100800 */
[----:B--2---:R-:W2:Y:S04]  /*22de0*/  LDL.LU.64 R76, [R1+0x190] ;  /* 0x00019000014c7983 */ /* 0x004ea80000300a00 */
[----:B------:R-:W-:Y:S04]  /*22df0*/  STL [R1+0x4c], R206 ;  /* 0x00004cce01007387 */ /* 0x000fe80000100800 */
[----:B------:R-:W-:Y:S04]  /*22e00*/  STL [R1+0x48], R207 ;  /* 0x000048cf01007387 */ /* 0x000fe80000100800 */
[----:B------:R-:W2:Y:S04]  /*22e10*/  LDL.LU.64 R88, [R1+0x198] ;  /* 0x0001980001587983 */ /* 0x000ea80000300a00 */
[----:B------:R-:W-:Y:S04]  /*22e20*/  STL [R1+0x54], R208 ;  /* 0x000054d001007387 */ /* 0x000fe80000100800 */
[----:B------:R-:W-:Y:S04]  /*22e30*/  STL [R1+0x50], R209 ;  /* 0x000050d101007387 */ /* 0x000fe80000100800 */
[----:B---3--:R-:W3:Y:S04]  /*22e40*/  LDL.LU.64 R122, [R1+0x1a0] ;  /* 0x0001a000017a7983 */ /* 0x008ee80000300a00 */
[----:B------:R-:W-:Y:S04]  /*22e50*/  STL [R1+0x5c], R210 ;  /* 0x00005cd201007387 */ /* 0x000fe80000100800 */
[----:B------:R-:W-:Y:S04]  /*22e60*/  STL [R1+0x58], R211 ;  /* 0x000058d301007387 */ /* 0x000fe80000100800 */
[----:B------:R-:W3:Y:S04]  /*22e70*/  LDL.LU.64 R118, [R1+0x1a8] ;  /* 0x0001a80001767983 */ /* 0x000ee80000300a00 */
        /* <DEDUP_REMOVED lines=12> */
[----:B----4-:R1:W-:Y:S01]  /*22f40*/  STL [R1+0x84], R72 ;  /* 0x0000844801007387 */ /* 0x0103e20000100800 */
[----:B------:R-:W-:-:S03]  /*22f50*/  IMAD.MOV.U32 R5, RZ, RZ, R73 ;  /* 0x000000ffff057224 */ /* 0x000fc600078e0049 */
[----:B-1----:R-:W4:Y:S04]  /*22f60*/  LDL.LU.64 R72, [R1+0x1d0] ;  /* 0x0001d00001487983 */ /* 0x002f280000300a00 */
[----:B------:R1:W-:Y:S04]  /*22f70*/  STL [R1+0x80], R5 ;  /* 0x0000800501007387 */ /* 0x0003e80000100800 */
[----:B------:R1:W-:Y:S02]  /*22f80*/  STL [R1+0x8c], R70 ;  /* 0x00008c4601007387 */ /* 0x0003e40000100800 */
[----:B-1----:R-:W-:-:S02]  /*22f90*/  IMAD.MOV.U32 R5, RZ, RZ, R71 ;  /* 0x000000ffff057224 */ /* 0x002fc400078e0047 */
[----:B------:R-:W4:Y:S04]  /*22fa0*/  LDL.LU.64 R70, [R1+0x1d8] ;  /* 0x0001d80001467983 */ /* 0x000f280000300a00 */
[----:B------:R1:W-:Y:S04]  /*22fb0*/  STL [R1+0x88], R5 ;  /* 0x0000880501007387 */ /* 0x0003e80000100800 */
[----:B------:R2:W-:Y:S01]  /*22fc0*/  STL [R1+0x94], R68 ;  /* 0x0000944401007387 */ /* 0x0005e20000100800 */
[----:B-1----:R-:W-:-:S03]  /*22fd0*/  IMAD.MOV.U32 R5, RZ, RZ, R69 ;  /* 0x000000ffff057224 */ /* 0x002fc600078e0045 */
[----:B--2---:R-:W2:Y:S04]  /*22fe0*/  LDL.LU.64 R68, [R1+0x1e0] ;  /* 0x0001e00001447983 */ /* 0x004ea80000300a00 */
[----:B------:R1:W-:Y:S04]  /*22ff0*/  STL [R1+0x90], R5 ;  /* 0x0000900501007387 */ /* 0x0003e80000100800 */
[----:B------:R1:W-:Y:S02]  /*23000*/  STL [R1+0x9c], R76 ;  /* 0x00009c4c01007387 */ /* 0x0003e40000100800 */
[----:B-1----:R-:W-:-:S02]  /*23010*/  MOV R5, R77 ;  /* 0x0000004d00057202 */ /* 0x002fc40000000f00 */
[----:B------:R-:W2:Y:S04]  /*23020*/  LDL.LU.64 R76, [R1+0x1e8] ;  /* 0x0001e800014c7983 */ /* 0x000ea80000300a00 */
[----:B------:R1:W-:Y:S04]  /*23030*/  STL [R1+0x98], R5 ;  /* 0x0000980501007387 */ /* 0x0003e80000100800 */
[----:B------:R1:W-:Y:S02]  /*23040*/  STL [R1+0xa4], R88 ;  /* 0x0000a45801007387 */ /* 0x0003e40000100800 */
[----:B-1----:R-:W-:-:S02]  /*23050*/  IMAD.MOV.U32 R5, RZ, RZ, R89 ;  /* 0x000000ffff057224 */ /* 0x002fc400078e0059 */
[----:B------:R-:W2:Y:S04]  /*23060*/  LDL.LU.64 R88, [R1+0x1f0] ;  /* 0x0001f00001587983 */ /* 0x000ea80000300a00 */
[----:B------:R1:W-:Y:S04]  /*23070*/  STL [R1+0xa0], R5 ;  /* 0x0000a00501007387 */ /* 0x0003e80000100800 */
[----:B---3--:R3:W-:Y:S01]  /*23080*/  STL [R1+0xac], R122 ;  /* 0x0000ac7a01007387 */ /* 0x0087e20000100800 */
[----:B-1----:R-:W-:-:S03]  /*23090*/  IMAD.MOV.U32 R5, RZ, RZ, R123 ;  /* 0x000000ffff057224 */ /* 0x002fc600078e007b */
[----:B---3--:R-:W3:Y:S04]  /*230a0*/  LDL.LU.64 R122, [R1+0x1f8] ;  /* 0x0001f800017a7983 */ /* 0x008ee80000300a00 */
[----:B------:R1:W-:Y:S04]  /*230b0*/  STL [R1+0xa8], R5 ;  /* 0x0000a80501007387 */ /* 0x0003e80000100800 */
[----:B------:R1:W-:Y:S02]  /*230c0*/  STL [R1+0xb4], R118 ;  /* 0x0000b47601007387 */ /* 0x0003e40000100800 */
[----:B-1----:R-:W-:-:S02]  /*230d0*/  IMAD.MOV.U32 R5, RZ, RZ, R119 ;  /* 0x000000ffff057224 */ /* 0x002fc400078e0077 */
[----:B------:R-:W3:Y:S04]  /*230e0*/  LDL.LU.64 R118, [R1+0x208] ;  /* 0x0002080001767983 */ /* 0x000ee80000300a00 */
[----:B------:R1:W-:Y:S04]  /*230f0*/  STL [R1+0xb0], R5 ;  /* 0x0000b00501007387 */ /* 0x0003e80000100800 */
[----:B------:R1:W-:Y:S02]  /*23100*/  STL [R1+0xbc], R74 ;  /* 0x0000bc4a01007387 */ /* 0x0003e40000100800 */
[----:B-1----:R-:W-:-:S02]  /*23110*/  MOV R5, R75 ;  /* 0x0000004b00057202 */ /* 0x002fc40000000f00 */
[----:B------:R-:W3:Y:S04]  /*23120*/  LDL.LU.64 R74, [R1+0x200] ;  /* 0x00020000014a7983 */ /* 0x000ee80000300a00 */
[----:B------:R1:W-:Y:S04]  /*23130*/  STL [R1+0xb8], R5 ;  /* 0x0000b80501007387 */ /* 0x0003e80000100800 */
[----:B------:R1:W-:Y:S02]  /*23140*/  STL [R1+0xc4], R78 ;  /* 0x0000c44e01007387 */ /* 0x0003e40000100800 */
[----:B-1----:R-:W-:-:S02]  /*23150*/  IMAD.MOV.U32 R5, RZ, RZ, R79 ;  /* 0x000000ffff057224 */ /* 0x002fc400078e004f */
        /* <DEDUP_REMOVED lines=10> */
[----:B----4-:R4:W-:Y:S01]  /*23200*/  STL [R1+0xdc], R72 ;  /* 0x0000dc4801007387 */ /* 0x0109e20000100800 */
[----:B-1----:R-:W-:-:S03]  /*23210*/  MOV R5, R73 ;  /* 0x0000004900057202 */ /* 0x002fc60000000f00 */
[----:B----4-:R-:W4:Y:S04]  /*23220*/  LDL.LU.64 R72, [R1+0x220] ;  /* 0x0002200001487983 */ /* 0x010f280000300a00 */
[----:B------:R1:W-:Y:S04]  /*23230*/  STL [R1+0xd8], R5 ;  /* 0x0000d80501007387 */ /* 0x0003e80000100800 */
[----:B------:R1:W-:Y:S02]  /*23240*/  STL [R1+0xe4], R70 ;  /* 0x0000e44601007387 */ /* 0x0003e40000100800 */
[----:B-1----:R-:W-:-:S02]  /*23250*/  IMAD.MOV.U32 R5, RZ, RZ, R71 ;  /* 0x000000ffff057224 */ /* 0x002fc400078e0047 */
[----:B------:R-:W4:Y:S04]  /*23260*/  LDL.LU.64 R70, [R1+0x238] ;  /* 0x0002380001467983 */ /* 0x000f280000300a00 */
[----:B------:R1:W-:Y:S04]  /*23270*/  STL [R1+0xe0], R5 ;  /* 0x0000e00501007387 */ /* 0x0003e80000100800 */
[----:B--2---:R2:W-:Y:S01]  /*23280*/  STL [R1+0xec], R68 ;  /* 0x0000ec4401007387 */ /* 0x0045e20000100800 */
[----:B-1----:R-:W-:-:S03]  /*23290*/  IMAD.MOV.U32 R5, RZ, RZ, R69 ;  /* 0x000000ffff057224 */ /* 0x002fc600078e0045 */
[----:B--2---:R-:W2:Y:S04]  /*232a0*/  LDL.LU.64 R68, [R1+0x230] ;  /* 0x0002300001447983 */ /* 0x004ea80000300a00 */
[----:B------:R1:W-:Y:S04]  /*232b0*/  STL [R1+0xe8], R5 ;  /* 0x0000e80501007387 */ /* 0x0003e80000100800 */
[----:B------:R1:W-:Y:S02]  /*232c0*/  STL [R1+0xf4], R76 ;  /* 0x0000f44c01007387 */ /* 0x0003e40000100800 */
[----:B-1----:R-:W-:-:S02]  /*232d0*/  IMAD.MOV.U32 R5, RZ, RZ, R77 ;  /* 0x000000ffff057224 */ /* 0x002fc400078e004d */
[----:B------:R-:W2:Y:S04]  /*232e0*/  LDL.LU.64 R76, [R1+0x248] ;  /* 0x00024800014c7983 */ /* 0x000ea80000300a00 */
[----:B------:R1:W-:Y:S04]  /*232f0*/  STL [R1+0xf0], R5 ;  /* 0x0000f00501007387 */ /* 0x0003e80000100800 */
[----:B------:R1:W-:Y:S02]  /*23300*/  STL [R1+0xfc], R88 ;  /* 0x0000fc5801007387 */ /* 0x0003e40000100800 */
[----:B-1----:R-:W-:-:S02]  /*23310*/  MOV R5, R89 ;  /* 0x0000005900057202 */ /* 0x002fc40000000f00 */
        /* <DEDUP_REMOVED lines=27> */
[----:B-1----:R-:W-:-:S03]  /*234d0*/  IMAD.MOV.U32 R5, RZ, RZ, R73 ;  /* 0x000000ffff057224 */ /* 0x002fc600078e0049 */
[----:B----4-:R-:W4:Y:S04]  /*234e0*/  LDL.LU.64 R72, [R1+0x288] ;  /* 0x0002880001487983 */ /* 0x010f280000300a00 */
[----:B------:R1:W-:Y:S04]  /*234f0*/  STL [R1+0x130], R5 ;  /* 0x0001300501007387 */ /* 0x0003e80000100800 */
[----:B------:R1:W-:Y:S02]  /*23500*/  STL [R1+0x13c], R70 ;  /* 0x00013c4601007387 */ /* 0x0003e40000100800 */
[----:B-1----:R-:W-:-:S02]  /*23510*/  MOV R5, R71 ;  /* 0x0000004700057202 */ /* 0x002fc40000000f00 */
        /* <DEDUP_REMOVED lines=11> */
[----:B-1----:R-:W-:-:S02]  /*235d0*/  IMAD.MOV.U32 R5, RZ, RZ, R89 ;  /* 0x000000ffff057224 */ /* 0x002fc400078e0059 */
[----:B------:R-:W2:Y:S04]  /*235e0*/  LDL.LU.64 R88, [R1+0x2a8] ;  /* 0x0002a80001587983 */ /* 0x000ea80000300a00 */
[----:B------:R1:W-:Y:S04]  /*235f0*/  STL [R1+0x150], R5 ;  /* 0x0001500501007387 */ /* 0x0003e80000100800 */
[----:B---3--:R3:W-:Y:S01]  /*23600*/  STL [R1+0x15c], R122 ;  /* 0x00015c7a01007387 */ /* 0x0087e20000100800 */
[----:B-1----:R-:W-:-:S03]  /*23610*/  MOV R5, R123 ;  /* 0x0000007b00057202 */ /* 0x002fc60000000f00 */
        /* <DEDUP_REMOVED lines=27> */
[----:B-1----:R-:W-:-:S02]  /*237d0*/  IMAD.MOV.U32 R5, RZ, RZ, R71 ;  /* 0x000000ffff057224 */ /* 0x002fc400078e0047 */
[----:B------:R-:W4:Y:S04]  /*237e0*/  LDL.LU.64 R70, [R1+0x2e8] ;  /* 0x0002e80001467983 */ /* 0x000f280000300a00 */
[----:B------:R1:W-:Y:S04]  /*237f0*/  STL [R1+0x190], R5 ;  /* 0x0001900501007387 */ /* 0x0003e80000100800 */
[----:B--2---:R2:W-:Y:S01]  /*23800*/  STL [R1+0x19c], R68 ;  /* 0x00019c4401007387 */ /* 0x0045e20000100800 */
[----:B-1----:R-:W-:-:S03]  /*23810*/  MOV R5, R69 ;  /* 0x0000004500057202 */ /* 0x002fc60000000f00 */
        /* <DEDUP_REMOVED lines=632> */
[----:B------:R-:W3:Y:S04]  /*25fa0*/  LDL.64 R118, [R1+0xb70] ;  /* 0x000b700001767983 */ /* 0x000ee80000100a00 */
        /* <DEDUP_REMOVED lines=97> */
[----:B------:R-:W-:Y:S04]  /*265c0*/  STL [R1+0x754], R120 ;  /* 0x0007547801007387 */ /* 0x000fe80000100800 */
[----:B------:R-:W3:Y:S01]  /*265d0*/  LDL.LU.64 R90, [R1+0xc38] ;  /* 0x000c3800015a7983 */ /* 0x000ee20000300a00 */
[----:B-1----:R-:W-:-:S05]  /*265e0*/  IMAD.MOV.U32 R5, RZ, RZ, R121 ;  /* 0x000000ffff057224 */ /* 0x002fca00078e0079 */
[----:B------:R1:W-:Y:S04]  /*265f0*/  STL [R1+0x750], R5 ;  /* 0x0007500501007387 */ /* 0x0003e80000100800 */
[----:B------:R1:W-:Y:S02]  /*26600*/  STL [R1+0x75c], R116 ;  /* 0x00075c7401007387 */ /* 0x0003e40000100800 */
[----:B-1----:R-:W-:Y:S02]  /*26610*/  MOV R5, R117 ;  /* 0x0000007500057202 */ /* 0x002fe40000000f00 */
        /* <DEDUP_REMOVED lines=14> */
[----:B------:R-:W-:Y:S04]  /*26700*/  STL [R1+0x77c], R76 ;  /* 0x00077c4c01007387 */ /* 0x000fe80000100800 */
[----:B------:R-:W2:Y:S01]  /*26710*/  LDL.LU.64 R120, [R1+0xe20] ;  /* 0x000e200001787983 */ /* 0x000ea20000300a00 */
[----:B-1----:R-:W-:-:S05]  /*26720*/  MOV R5, R77 ;  /* 0x0000004d00057202 */ /* 0x002fca0000000f00 */
[----:B------:R1:W-:Y:S02]  /*26730*/  STL [R1+0x778], R5 ;  /* 0x0007780501007387 */ /* 0x0003e40000100800 */
[----:B-1----:R-:W-:Y:S02]  /*26740*/  IMAD.MOV.U32 R5, RZ, RZ, R89 ;  /* 0x000000ffff057224 */ /* 0x002fe400078e0059 */
[----:B------:R1:W-:Y:S04]  /*26750*/  STL [R1+0x784], R88 ;  /* 0x0007845801007387 */ /* 0x0003e80000100800 */
[----:B-1----:R-:W2:Y:S04]  /*26760*/  LDL.LU.64 R88, [R1+0xda8] ;  /* 0x000da80001587983 */ /* 0x002ea80000300a00 */
[----:B------:R1:W-:Y:S04]  /*26770*/  STL [R1+0x780], R5 ;  /* 0x0007800501007387 */ /* 0x0003e80000100800 */
[----:B---3--:R3:W-:Y:S04]  /*26780*/  STL [R1+0x78c], R122 ;  /* 0x00078c7a01007387 */ /* 0x0087e80000100800 */
[----:B------:R-:W2:Y:S01]  /*26790*/  LDL.LU.64 R76, [R1+0xd30] ;  /* 0x000d3000014c7983 */ /* 0x000ea20000300a00 */
[----:B-1----:R-:W-:-:S03]  /*267a0*/  IMAD.MOV.U32 R5, RZ, RZ, R123 ;  /* 0x000000ffff057224 */ /* 0x002fc600078e007b */
[----:B------:R-:W-:Y:S04]  /*267b0*/  STL [R1+0x794], R118 ;  /* 0x0007947601007387 */ /* 0x000fe80000100800 */
[----:B------:R1:W-:Y:S04]  /*267c0*/  STL [R1+0x788], R5 ;  /* 0x0007880501007387 */ /* 0x0003e80000100800 */
[----:B---3--:R-:W3:Y:S01]  /*267d0*/  LDL.LU.64 R122, [R1+0xcb0] ;  /* 0x000cb000017a7983 */ /* 0x008ee20000300a00 */
[----:B-1----:R-:W-:-:S03]  /*267e0*/  IMAD.MOV.U32 R5, RZ, RZ, R119 ;  /* 0x000000ffff057224 */ /* 0x002fc600078e0077 */
[----:B------:R-:W-:Y:S04]  /*267f0*/  STL [R1+0x79c], R74 ;  /* 0x00079c4a01007387 */ /* 0x000fe80000100800 */
[----:B------:R1:W-:Y:S04]  /*26800*/  STL [R1+0x790], R5 ;  /* 0x0007900501007387 */ /* 0x0003e80000100800 */
[----:B------:R-:W3:Y:S01]  /*26810*/  LDL.LU.64 R118, [R1+0xc40] ;  /* 0x000c400001767983 */ /* 0x000ee20000300a00 */
[----:B-1----:R-:W-:-:S03]  /*26820*/  MOV R5, R75 ;  /* 0x0000004b00057202 */ /* 0x002fc60000000f00 */
[----:B------:R-:W-:Y:S04]  /*26830*/  STL [R1+0x7a4], R78 ;  /* 0x0007a44e01007387 */ /* 0x000fe80000100800 */
[----:B------:R1:W-:Y:S04]  /*26840*/  STL [R1+0x798], R5 ;  /* 0x0007980501007387 */ /* 0x0003e80000100800 */
[----:B------:R-:W3:Y:S01]  /*26850*/  LDL.LU.64 R74, [R1+0x1010] ;  /* 0x00101000014a7983 */ /* 0x000ee20000300a00 */
[----:B-1----:R-:W-:-:S03]  /*26860*/  IMAD.MOV.U32 R5, RZ, RZ, R79 ;  /* 0x000000ffff057224 */ /* 0x002fc600078e004f */
[----:B------:R-:W-:Y:S04]  /*26870*/  STL [R1+0x7ac], R90 ;  /* 0x0007ac5a01007387 */ /* 0x000fe80000100800 */
[----:B------:R1:W-:Y:S04]  /*26880*/  STL [R1+0x7a0], R5 ;  /* 0x0007a00501007387 */ /* 0x0003e80000100800 */
[----:B------:R-:W3:Y:S01]  /*26890*/  LDL.LU.64 R78, [R1+0xf98] ;  /* 0x000f9800014e7983 */ /* 0x000ee20000300a00 */
[----:B-1----:R-:W-:-:S03]  /*268a0*/  IMAD.MOV.U32 R5, RZ, RZ, R91 ;  /* 0x000000ffff057224 */ /* 0x002fc600078e005b */
[----:B------:R-:W-:Y:S04]  /*268b0*/  STL [R1+0x7b4], R116 ;  /* 0x0007b47401007387 */ /* 0x000fe80000100800 */
[----:B------:R1:W-:Y:S02]  /*268c0*/  STL [R1+0x7a8], R5 ;  /* 0x0007a80501007387 */ /* 0x0003e40000100800 */
[----:B-1----:R-:W-:Y:S02]  /*268d0*/  IMAD.MOV.U32 R5, RZ, RZ, R117 ;  /* 0x000000ffff057224 */ /* 0x002fe400078e0075 */
        /* <DEDUP_REMOVED lines=20> */
[----:B------:R-:W-:Y:S04]  /*26a20*/  STL [R1+0x7e4], R76 ;  /* 0x0007e44c01007387 */ /* 0x000fe80000100800 */
[----:B------:R1:W-:Y:S04]  /*26a30*/  STL [R1+0x7d8], R5 ;  /* 0x0007d80501007387 */ /* 0x0003e80000100800 */
[----:B------:R-:W2:Y:S01]  /*26a40*/  LDL.LU.64 R88, [R1+0xcc0] ;  /* 0x000cc00001587983 */ /* 0x000ea20000300a00 */
[----:B-1----:R-:W-:-:S03]  /*26a50*/  IMAD.MOV.U32 R5, RZ, RZ, R77 ;  /* 0x000000ffff057224 */ /* 0x002fc600078e004d */
[----:B---3--:R-:W-:Y:S04]  /*26a60*/  STL [R1+0x7ec], R122 ;  /* 0x0007ec7a01007387 */ /* 0x008fe80000100800 */
        /* <DEDUP_REMOVED lines=8> */
[----:B------:R1:W-:Y:S04]  /*26af0*/  STL [R1+0x7f0], R5 ;  /* 0x0007f00501007387 */ /* 0x0003e80000100800 */
[----:B------:R-:W3:Y:S01]  /*26b00*/  LDL.LU.64 R118, [R1+0xfa0] ;  /* 0x000fa00001767983 */ /* 0x000ee20000300a00 */
[----:B-1----:R-:W-:-:S03]  /*26b10*/  MOV R5, R75 ;  /* 0x0000004b00057202 */ /* 0x002fc60000000f00 */
[----:B------:R-:W-:Y:S04]  /*26b20*/  STL [R1+0x804], R78 ;  /* 0x0008044e01007387 */ /* 0x000fe80000100800 */
[----:B------:R1:W-:Y:S04]  /*26b30*/  STL [R1+0x7f8], R5 ;  /* 0x0007f80501007387 */ /* 0x0003e80000100800 */
[----:B------:R-:W3:Y:S04]  /*26b40*/  LDL.LU.64 R74, [R1+0xf30] ;  /* 0x000f3000014a7983 */ /* 0x000ee80000300a00 */
[----:B------:R-:W3:Y:S01]  /*26b50*/  LDL.LU.64 R90, [R1+0xeb0] ;  /* 0x000eb000015a7983 */ /* 0x000ee20000300a00 */
[----:B-1----:R-:W-:-:S05]  /*26b60*/  IMAD.MOV.U32 R5, RZ, RZ, R79 ;  /* 0x000000ffff057224 */ /* 0x002fca00078e004f */
[----:B------:R1:W-:Y:S04]  /*26b70*/  STL [R1+0x800], R5 ;  /* 0x0008000501007387 */ /* 0x0003e80000100800 */
[----:B------:R1:W-:Y:S02]  /*26b80*/  STL [R1+0x80c], R116 ;  /* 0x00080c7401007387 */ /* 0x0003e40000100800 */
[----:B-1----:R-:W-:Y:S02]  /*26b90*/  IMAD.MOV.U32 R5, RZ, RZ, R117 ;  /* 0x000000ffff057224 */ /* 0x002fe400078e0075 */
[----:B------:R-:W3:Y:S04]  /*26ba0*/  LDL.LU.64 R116, [R1+0xe38] ;  /* 0x000e380001747983 */ /* 0x000ee80000300a00 */
[----:B------:R4:W-:Y:S02]  /*26bb0*/  STL [R1+0x808], R5 ;  /* 0x0008080501007387 */ /* 0x0009e40000100800 */
[----:B----4-:R-:W-:-:S02]  /*26bc0*/  IMAD.MOV.U32 R5, RZ, RZ, R73 ;  /* 0x000000ffff057224 */ /* 0x010fc400078e0049 */
[----:B------:R1:W-:Y:S04]  /*26bd0*/  STL [R1+0x814], R72 ;  /* 0x0008144801007387 */ /* 0x0003e80000100800 */
[----:B-1----:R-:W4:Y:S04]  /*26be0*/  LDL.LU.64 R72, [R1+0xdc0] ;  /* 0x000dc00001487983 */ /* 0x002f280000300a00 */
[----:B------:R1:W-:Y:S04]  /*26bf0*/  STL [R1+0x810], R5 ;  /* 0x0008100501007387 */ /* 0x0003e80000100800 */
[----:B------:R2:W-:Y:S04]  /*26c00*/  STL [R1+0x81c], R70 ;  /* 0x00081c4601007387 */ /* 0x0005e80000100800 */
[----:B------:R-:W4:Y:S01]  /*26c10*/  LDL.LU.64 R122, [R1+0xd48] ;  /* 0x000d4800017a7983 */ /* 0x000f220000300a00 */
[----:B-1----:R-:W-:-:S03]  /*26c20*/  MOV R5, R71 ;  /* 0x0000004700057202 */ /* 0x002fc60000000f00 */
[----:B--2---:R-:W-:Y:S04]  /*26c30*/  STL [R1+0x824], R68 ;  /* 0x0008244401007387 */ /* 0x004fe80000100800 */
[----:B------:R1:W-:Y:S04]  /*26c40*/  STL [R1+0x818], R5 ;  /* 0x0008180501007387 */ /* 0x0003e80000100800 */
[----:B------:R-:W2:Y:S01]  /*26c50*/  LDL.LU.64 R70, [R1+0x10c8] ;  /* 0x0010c80001467983 */ /* 0x000ea20000300a00 */
[----:B-1----:R-:W-:-:S03]  /*26c60*/  IMAD.MOV.U32 R5, RZ, RZ, R69 ;  /* 0x000000ffff057224 */ /* 0x002fc600078e0045 */
[----:B------:R-:W-:Y:S04]  /*26c70*/  STL [R1+0x82c], R120 ;  /* 0x00082c7801007387 */ /* 0x000fe80000100800 */
[----:B------:R1:W-:Y:S04]  /*26c80*/  STL [R1+0x820], R5 ;  /* 0x0008200501007387 */ /* 0x0003e80000100800 */
[----:B------:R-:W2:Y:S04]  /*26c90*/  LDL.LU.64 R68, [R1+0x1098] ;  /* 0x0010980001447983 */ /* 0x000ea80000300a00 */
[----:B------:R-:W2:Y:S01]  /*26ca0*/  LDL.LU.64 R78, [R1+0x1028] ;  /* 0x00102800014e7983 */ /* 0x000ea20000300a00 */
[----:B-1----:R-:W-:-:S05]  /*26cb0*/  IMAD.MOV.U32 R5, RZ, RZ, R121 ;  /* 0x000000ffff057224 */ /* 0x002fca00078e0079 */
[----:B------:R1:W-:Y:S04]  /*26cc0*/  STL [R1+0x828], R5 ;  /* 0x0008280501007387 */ /* 0x0003e80000100800 */
[----:B------:R3:W-:Y:S01]  /*26cd0*/  STL [R1+0x834], R88 ;  /* 0x0008345801007387 */ /* 0x0007e20000100800 */
[----:B-1----:R-:W-:-:S03]  /*26ce0*/  IMAD.MOV.U32 R5, RZ, RZ, R89 ;  /* 0x000000ffff057224 */ /* 0x002fc600078e0059 */
[----:B---3--:R-:W3:Y:S04]  /*26cf0*/  LDL.LU.64 R88, [R1+0xfb0] ;  /* 0x000fb00001587983 */ /* 0x008ee80000300a00 */
[----:B------:R1:W-:Y:S04]  /*26d00*/  STL [R1+0x830], R5 ;  /* 0x0008300501007387 */ /* 0x0003e80000100800 */
[----:B------:R1:W-:Y:S02]  /*26d10*/  STL [R1+0x83c], R76 ;  /* 0x00083c4c01007387 */ /* 0x0003e40000100800 */
[----:B-1----:R-:W-:-:S02]  /*26d20*/  MOV R5, R77 ;  /* 0x0000004d00057202 */ /* 0x002fc40000000f00 */
[----:B------:R-:W3:Y:S04]  /*26d30*/  LDL.LU.64 R120, [R1+0xf38] ;  /* 0x000f380001787983 */ /* 0x000ee80000300a00 */
[----:B------:R1:W-:Y:S04]  /*26d40*/  STL [R1+0x838], R5 ;  /* 0x0008380501007387 */ /* 0x0003e80000100800 */
[----:B------:R-:W-:Y:S04]  /*26d50*/  STL [R1+0x844], R124 ;  /* 0x0008447c01007387 */ /* 0x000fe80000100800 */
[----:B------:R-:W3:Y:S01]  /*26d60*/  LDL.LU.64 R76, [R1+0xec0] ;  /* 0x000ec000014c7983 */ /* 0x000ee20000300a00 */
[----:B-1----:R-:W-:-:S03]  /*26d70*/  IMAD.MOV.U32 R5, RZ, RZ, R125 ;  /* 0x000000ffff057224 */ /* 0x002fc600078e007d */
[----:B------:R-:W-:Y:S04]  /*26d80*/  STL [R1+0x84c], R118 ;  /* 0x00084c7601007387 */ /* 0x000fe80000100800 */
[----:B------:R1:W-:Y:S02]  /*26d90*/  STL [R1+0x840], R5 ;  /* 0x0008400501007387 */ /* 0x0003e40000100800 */
[----:B-1----:R-:W-:Y:S02]  /*26da0*/  IMAD.MOV.U32 R5, RZ, RZ, R119 ;  /* 0x000000ffff057224 */ /* 0x002fe400078e0077 */
[----:B------:R-:W3:Y:S04]  /*26db0*/  LDL.LU.64 R118, [R1+0xe48] ;  /* 0x000e480001767983 */ /* 0x000ee80000300a00 */
[----:B------:R1:W-:Y:S04]  /*26dc0*/  STL [R1+0x848], R5 ;  /* 0x0008480501007387 */ /* 0x0003e80000100800 */
[----:B------:R1:W-:Y:S02]  /*26dd0*/  STL [R1+0x854], R74 ;  /* 0x0008544a01007387 */ /* 0x0003e40000100800 */
[----:B-1----:R-:W-:-:S02]  /*26de0*/  IMAD.MOV.U32 R5, RZ, RZ, R75 ;  /* 0x000000ffff057224 */ /* 0x002fc400078e004b */
[----:B------:R-:W-:Y:S04]  /*26df0*/  STL [R1+0x85c], R90 ;  /* 0x00085c5a01007387 */ /* 0x000fe80000100800 */
[----:B------:R1:W-:Y:S04]  /*26e00*/  STL [R1+0x850], R5 ;  /* 0x0008500501007387 */ /* 0x0003e80000100800 */
[----:B------:R-:W3:Y:S01]  /*26e10*/  LDL.LU.64 R74, [R1+0xdc8] ;  /* 0x000dc800014a7983 */ /* 0x000ee20000300a00 */
[----:B-1----:R-:W-:-:S03]  /*26e20*/  MOV R5, R91 ;  /* 0x0000005b00057202 */ /* 0x002fc60000000f00 */
[----:B------:R-:W-:Y:S04]  /*26e30*/  STL [R1+0x864], R116 ;  /* 0x0008647401007387 */ /* 0x000fe80000100800 */
[----:B------:R1:W-:Y:S02]  /*26e40*/  STL [R1+0x858], R5 ;  /* 0x0008580501007387 */ /* 0x0003e40000100800 */
[----:B-1----:R-:W-:Y:S02]  /*26e50*/  IMAD.MOV.U32 R5, RZ, RZ, R117 ;  /* 0x000000ffff057224 */ /* 0x002fe400078e0075 */
[----:B------:R-:W3:Y:S04]  /*26e60*/  LDL.LU.64 R116, [R1+0x1100] ;  /* 0x0011000001747983 */ /* 0x000ee80000300a00 */
[----:B------:R4:W-:Y:S02]  /*26e70*/  STL [R1+0x860], R5 ;  /* 0x0008600501007387 */ /* 0x0009e40000100800 */
[----:B----4-:R-:W-:-:S02]  /*26e80*/  IMAD.MOV.U32 R5, RZ, RZ, R73 ;  /* 0x000000ffff057224 */ /* 0x010fc400078e0049 */
[----:B------:R1:W-:Y:S04]  /*26e90*/  STL [R1+0x86c], R72 ;  /* 0x00086c4801007387 */ /* 0x0003e80000100800 */
[----:B------:R-:W-:Y:S04]  /*26ea0*/  STL [R1+0x874], R122 ;  /* 0x0008747a01007387 */ /* 0x000fe80000100800 */
[----:B------:R4:W-:Y:S04]  /*26eb0*/  STL [R1+0x868], R5 ;  /* 0x0008680501007387 */ /* 0x0009e80000100800 */
[----:B-1----:R-:W3:Y:S01]  /*26ec0*/  LDL.LU.64 R72, [R1+0x10d0] ;  /* 0x0010d00001487983 */ /* 0x002ee20000300a00 */
[----:B----4-:R-:W-:-:S03]  /*26ed0*/  IMAD.MOV.U32 R5, RZ, RZ, R123 ;  /* 0x000000ffff057224 */ /* 0x010fc600078e007b */
[----:B--2---:R-:W-:Y:S04]  /*26ee0*/  STL [R1+0x87c], R70 ;  /* 0x00087c4601007387 */ /* 0x004fe80000100800 */
[----:B------:R1:W-:Y:S02]  /*26ef0*/  STL [R1+0x870], R5 ;  /* 0x0008700501007387 */ /* 0x0003e40000100800 */
[----:B-1----:R-:W-:Y:S02]  /*26f00*/  MOV R5, R71 ;  /* 0x0000004700057202 */ /* 0x002fe40000000f00 */
[----:B------:R-:W2:Y:S04]  /*26f10*/  LDL.LU.64 R70, [R1+0x10a0] ;  /* 0x0010a00001467983 */ /* 0x000ea80000300a00 */
[----:B------:R1:W-:Y:S04]  /*26f20*/  STL [R1+0x878], R5 ;  /* 0x0008780501007387 */ /* 0x0003e80000100800 */
[----:B------:R4:W-:Y:S01]  /*26f30*/  STL [R1+0x884], R68 ;  /* 0x0008844401007387 */ /* 0x0009e20000100800 */
[----:B-1----:R-:W-:-:S03]  /*26f40*/  IMAD.MOV.U32 R5, RZ, RZ, R69 ;  /* 0x000000ffff057224 */ /* 0x002fc600078e0045 */
[----:B------:R-:W-:Y:S04]  /*26f50*/  STL [R1+0x88c], R78 ;  /* 0x00088c4e01007387 */ /* 0x000fe80000100800 */
[----:B------:R1:W-:Y:S04]  /*26f60*/  STL [R1+0x880], R5 ;  /* 0x0008800501007387 */ /* 0x0003e80000100800 */
[----:B----4-:R-:W4:Y:S01]  /*26f70*/  LDL.LU.64 R68, [R1+0x1038] ;  /* 0x0010380001447983 */ /* 0x010f220000300a00 */
[----:B-1----:R-:W-:-:S03]  /*26f80*/  IMAD.MOV.U32 R5, RZ, RZ, R79 ;  /* 0x000000ffff057224 */ /* 0x002fc600078e004f */
[----:B---3--:R-:W-:Y:S04]  /*26f90*/  STL [R1+0x894], R88 ;  /* 0x0008945801007387 */ /* 0x008fe80000100800 */
[----:B------:R1:W-:Y:S02]  /*26fa0*/  STL [R1+0x888], R5 ;  /* 0x0008880501007387 */ /* 0x0003e40000100800 */
[----:B-1----:R-:W-:Y:S02]  /*26fb0*/  IMAD.MOV.U32 R5, RZ, RZ, R89 ;  /* 0x000000ffff057224 */ /* 0x002fe400078e0059 */
[----:B------:R-:W3:Y:S04]  /*26fc0*/  LDL.LU.64 R88, [R1+0xfc0] ;  /* 0x000fc00001587983 */ /* 0x000ee80000300a00 */
[----:B------:R1:W-:Y:S04]  /*26fd0*/  STL [R1+0x890], R5 ;  /* 0x0008900501007387 */ /* 0x0003e80000100800 */
[----:B------:R-:W-:Y:S01]  /*26fe0*/  STL [R1+0x89c], R120 ;  /* 0x00089c7801007387 */ /* 0x000fe20000100800 */
[----:B-1----:R-:W-:-:S03]  /*26ff0*/  MOV R5, R121 ;  /* 0x0000007900057202 */ /* 0x002fc60000000f00 */
[----:B------:R-:W-:Y:S04]  /*27000*/  STL [R1+0x8a4], R76 ;  /* 0x0008a44c01007387 */ /* 0x000fe80000100800 */
[----:B------:R1:W-:Y:S04]  /*27010*/  STL [R1+0x898], R5 ;  /* 0x0008980501007387 */ /* 0x0003e80000100800 */
[----:B------:R-:W3:Y:S04]  /*27020*/  LDL.LU.64 R98, [R1+0xf40] ;  /* 0x000f400001627983 */ /* 0x000ee80000300a00 */
[----:B------:R-:W3:Y:S01]  /*27030*/  LDL.LU.64 R126, [R1+0xec8] ;  /* 0x000ec800017e7983 */ /* 0x000ee20000300a00 */
[----:B-1----:R-:W-:-:S05]  /*27040*/  IMAD.MOV.U32 R5, RZ, RZ, R77 ;  /* 0x000000ffff057224 */ /* 0x002fca00078e004d */
[----:B------:R1:W-:Y:S04]  /*27050*/  STL [R1+0x8a0], R5 ;  /* 0x0008a00501007387 */ /* 0x0003e80000100800 */
[----:B------:R-:W-:Y:S04]  /*27060*/  STL [R1+0x8ac], R118 ;  /* 0x0008ac7601007387 */ /* 0x000fe80000100800 */
[----:B------:R-:W3:Y:S01]  /*27070*/  LDL.LU.64 R96, [R1+0xe50] ;  /* 0x000e500001607983 */ /* 0x000ee20000300a00 */
[----:B-1----:R-:W-:-:S03]  /*27080*/  IMAD.MOV.U32 R5, RZ, RZ, R119 ;  /* 0x000000ffff057224 */ /* 0x002fc600078e0077 */
[----:B------:R-:W3:Y:S04]  /*27090*/  LDL.LU.64 R124, [R1+0x1138] ;  /* 0x00113800017c7983 */ /* 0x000ee80000300a00 */
        /* <DEDUP_REMOVED lines=8> */
[----:B-1----:R-:W-:-:S03]  /*27120*/  MOV R5, R117 ;  /* 0x0000007500057202 */ /* 0x002fc60000000f00 */
[----:B------:R-:W3:Y:S04]  /*27130*/  LDL.LU.64 R120, [R1+0x1040] ;  /* 0x0010400001787983 */ /* 0x000ee80000300a00 */
[----:B------:R1:W-:Y:S04]  /*27140*/  STL [R1+0x8b8], R5 ;  /* 0x0008b80501007387 */ /* 0x0003e80000100800 */
[----:B------:R-:W-:Y:S04]  /*27150*/  STL [R1+0x8c4], R72 ;  /* 0x0008c44801007387 */ /* 0x000fe80000100800 */
[----:B------:R-:W3:Y:S01]  /*27160*/  LDL.LU.64 R76, [R1+0xfc8] ;  /* 0x000fc800014c7983 */ /* 0x000ee20000300a00 */
[----:B-1----:R-:W-:-:S03]  /*27170*/  IMAD.MOV.U32 R5, RZ, RZ, R73 ;  /* 0x000000ffff057224 */ /* 0x002fc600078e0049 */
[----:B------:R-:W3:Y:S04]  /*27180*/  LDL.LU.64 R118, [R1+0xf50] ;  /* 0x000f500001767983 */ /* 0x000ee80000300a00 */
[----:B------:R1:W-:Y:S04]  /*27190*/  STL [R1+0x8c0], R5 ;  /* 0x0008c00501007387 */ /* 0x0003e80000100800 */
[----:B--2---:R-:W-:Y:S04]  /*271a0*/  STL [R1+0x8cc], R70 ;  /* 0x0008cc4601007387 */ /* 0x004fe80000100800 */
[----:B------:R-:W2:Y:S01]  /*271b0*/  LDL.LU.64 R74, [R1+0xed8] ;  /* 0x000ed800014a7983 */ /* 0x000ea20000300a00 */
[----:B-1----:R-:W-:-:S03]  /*271c0*/  IMAD.MOV.U32 R5, RZ, RZ, R71 ;  /* 0x000000ffff057224 */ /* 0x002fc600078e0047 */
[----:B------:R-:W2:Y:S04]  /*271d0*/  LDL.LU.64 R116, [R1+0x1168] ;  /* 0x0011680001747983 */ /* 0x000ea80000300a00 */
[----:B------:R1:W-:Y:S04]  /*271e0*/  STL [R1+0x8c8], R5 ;  /* 0x0008c80501007387 */ /* 0x0003e80000100800 */
[----:B----4-:R4:W-:Y:S04]  /*271f0*/  STL [R1+0x8d4], R68 ;  /* 0x0008d44401007387 */ /* 0x0109e80000100800 */
[----:B------:R-:W2:Y:S01]  /*27200*/  LDL.LU.64 R72, [R1+0x1140] ;  /* 0x0011400001487983 */ /* 0x000ea20000300a00 */
[----:B-1----:R-:W-:-:S03]  /*27210*/  IMAD.MOV.U32 R5, RZ, RZ, R69 ;  /* 0x000000ffff057224 */ /* 0x002fc600078e0045 */
[----:B------:R-:W2:Y:S04]  /*27220*/  LDL.LU.64 R70, [R1+0x1110] ;  /* 0x0011100001467983 */ /* 0x000ea80000300a00 */
[----:B------:R1:W-:Y:S04]  /*27230*/  STL [R1+0x8d0], R5 ;  /* 0x0008d00501007387 */ /* 0x0003e80000100800 */
[----:B---3--:R3:W-:Y:S04]  /*27240*/  STL [R1+0x8dc], R88 ;  /* 0x0008dc5801007387 */ /* 0x0087e80000100800 */
[----:B----4-:R-:W4:Y:S01]  /*27250*/  LDL.LU.64 R68, [R1+0x10e0] ;  /* 0x0010e00001447983 */ /* 0x010f220000300a00 */
[----:B-1----:R-:W-:-:S03]  /*27260*/  MOV R5, R89 ;  /* 0x0000005900057202 */ /* 0x002fc60000000f00 */
[----:B---3--:R-:W3:Y:S04]  /*27270*/  LDL.LU.64 R88, [R1+0x10b0] ;  /* 0x0010b00001587983 */ /* 0x008ee80000300a00 */
[----:B------:R1:W-:Y:S02]  /*27280*/  STL [R1+0x8d8], R5 ;  /* 0x0008d80501007387 */ /* 0x0003e40000100800 */
[----:B-1----:R-:W-:Y:S02]  /*27290*/  IMAD.MOV.U32 R5, RZ, RZ, R99 ;  /* 0x000000ffff057224 */ /* 0x002fe400078e0063 */
[----:B------:R-:W-:Y:S04]  /*272a0*/  STL [R1+0x8e4], R98 ;  /* 0x0008e46201007387 */ /* 0x000fe80000100800 */
[----:B------:R-:W-:Y:S04]  /*272b0*/  STL [R1+0x8ec], R126 ;  /* 0x0008ec7e01007387 */ /* 0x000fe80000100800 */
[----:B------:R1:W-:Y:S02]  /*272c0*/  STL [R1+0x8e0], R5 ;  /* 0x0008e00501007387 */ /* 0x0003e40000100800 */
[----:B-1----:R-:W-:-:S02]  /*272d0*/  IMAD.MOV.U32 R5, RZ, RZ, R127 ;  /* 0x000000ffff057224 */ /* 0x002fc400078e007f */
[----:B------:R-:W-:Y:S04]  /*272e0*/  STL [R1+0x8f4], R96 ;  /* 0x0008f46001007387 */ /* 0x000fe80000100800 */
[----:B------:R1:W-:Y:S04]  /*272f0*/  STL [R1+0x8e8], R5 ;  /* 0x0008e80501007387 */ /* 0x0003e80000100800 */
[----:B------:R-:W-:Y:S01]  /*27300*/  STL [R1+0x8fc], R124 ;  /* 0x0008fc7c01007387 */ /* 0x000fe20000100800 */
[----:B-1----:R-:W-:-:S05]  /*27310*/  IMAD.MOV.U32 R5, RZ, RZ, R97 ;  /* 0x000000ffff057224 */ /* 0x002fca00078e0061 */
[----:B------:R1:W-:Y:S04]  /*27320*/  STL [R1+0x8f0], R5 ;  /* 0x0008f00501007387 */ /* 0x0003e80000100800 */
[----:B------:R-:W-:Y:S01]  /*27330*/  STL [R1+0x904], R90 ;  /* 0x0009045a01007387 */ /* 0x000fe20000100800 */
[----:B-1----:R-:W-:-:S05]  /*27340*/  MOV R5, R125 ;  /* 0x0000007d00057202 */ /* 0x002fca0000000f00 */
[----:B------:R1:W-:Y:S04]  /*27350*/  STL [R1+0x8f8], R5 ;  /* 0x0008f80501007387 */ /* 0x0003e80000100800 */
[----:B------:R-:W-:Y:S01]  /*27360*/  STL [R1+0x90c], R122 ;  /* 0x00090c7a01007387 */ /* 0x000fe20000100800 */
[----:B-1----:R-:W-:-:S05]  /*27370*/  IMAD.MOV.U32 R5, RZ, RZ, R91 ;  /* 0x000000ffff057224 */ /* 0x002fca00078e005b */
[----:B------:R1:W-:Y:S04]  /*27380*/  STL [R1+0x900], R5 ;  /* 0x0009000501007387 */ /* 0x0003e80000100800 */
[----:B------:R-:W-:Y:S01]  /*27390*/  STL [R1+0x914], R78 ;  /* 0x0009144e01007387 */ /* 0x000fe20000100800 */
[----:B-1----:R-:W-:-:S05]  /*273a0*/  IMAD.MOV.U32 R5, RZ, RZ, R123 ;  /* 0x000000ffff057224 */ /* 0x002fca00078e007b */
[----:B------:R1:W-:Y:S04]  /*273b0*/  STL [R1+0x908], R5 ;  /* 0x0009080501007387 */ /* 0x0003e80000100800 */
[----:B------:R-:W-:Y:S01]  /*273c0*/  STL [R1+0x91c], R120 ;  /* 0x00091c7801007387 */ /* 0x000fe20000100800 */
[----:B-1----:R-:W-:-:S05]  /*273d0*/  IMAD.MOV.U32 R5, RZ, RZ, R79 ;  /* 0x000000ffff057224 */ /* 0x002fca00078e004f */
[----:B------:R1:W-:Y:S02]  /*273e0*/  STL [R1+0x910], R5 ;  /* 0x0009100501007387 */ /* 0x0003e40000100800 */
[----:B-1----:R-:W-:Y:S02]  /*273f0*/  MOV R5, R121 ;  /* 0x0000007900057202 */ /* 0x002fe40000000f00 */
[----:B------:R-:W-:Y:S04]  /*27400*/  STL [R1+0x924], R76 ;  /* 0x0009244c01007387 */ /* 0x000fe80000100800 */
[----:B------:R1:W-:Y:S04]  /*27410*/  STL [R1+0x918], R5 ;  /* 0x0009180501007387 */ /* 0x0003e80000100800 */
[----:B------:R-:W-:Y:S01]  /*27420*/  STL [R1+0x92c], R118 ;  /* 0x00092c7601007387 */ /* 0x000fe20000100800 */
[----:B-1----:R-:W-:-:S05]  /*27430*/  IMAD.MOV.U32 R5, RZ, RZ, R77 ;  /* 0x000000ffff057224 */ /* 0x002fca00078e004d */
[----:B------:R1:W-:Y:S02]  /*27440*/  STL [R1+0x920], R5 ;  /* 0x0009200501007387 */ /* 0x0003e40000100800 */
[----:B-1----:R-:W-:Y:S02]  /*27450*/  IMAD.MOV.U32 R5, RZ, RZ, R119 ;  /* 0x000000ffff057224 */ /* 0x002fe400078e0077 */
[----:B--2---:R-:W-:Y:S04]  /*27460*/  STL [R1+0x934], R74 ;  /* 0x0009344a01007387 */ /* 0x004fe80000100800 */
        /* <DEDUP_REMOVED lines=10> */
[----:B----4-:R-:W-:Y:S01]  /*27510*/  STL [R1+0x954], R68 ;  /* 0x0009544401007387 */ /* 0x010fe20000100800 */
[----:B-1----:R-:W-:-:S05]  /*27520*/  IMAD.MOV.U32 R5, RZ, RZ, R71 ;  /* 0x000000ffff057224 */ /* 0x002fca00078e0047 */
[----:B------:R1:W-:Y:S04]  /*27530*/  STL [R1+0x948], R5 ;  /* 0x0009480501007387 */ /* 0x0003e80000100800 */
[----:B---3--:R-:W-:Y:S01]  /*27540*/  STL [R1+0x95c], R88 ;  /* 0x00095c5801007387 */ /* 0x008fe20000100800 */
        /* <DEDUP_REMOVED lines=105> */
[----:B-1----:R-:W-:Y:S01]  /*27be0*/  IMAD.MOV.U32 R5, RZ, RZ, R17 ;  /* 0x000000ffff057224 */ /* 0x002fe200078e0011 */
[----:B------:R-:W-:-:S04]  /*27bf0*/  SHF.R.S32.HI R4, RZ, 0x7, R4 ;  /* 0x00000007ff047819 */ /* 0x000fc80000011404 */
[----:B------:R1:W-:Y:S02]  /*27c00*/  STL [R1+0xa68], R5 ;  /* 0x000a680501007387 */ /* 0x0003e40000100800 */
[----:B-1----:R-:W-:-:S05]  /*27c10*/  IMAD.MOV.U32 R5, RZ, RZ, R15 ;  /* 0x000000ffff057224 */ /* 0x002fca00078e000f */
[----:B------:R1:W-:Y:S02]  /*27c20*/  STL [R1+0xa70], R5 ;  /* 0x000a700501007387 */ /* 0x0003e40000100800 */
[----:B-1----:R-:W-:-:S05]  /*27c30*/  VIMNMX R5, PT, PT, R4, 0x2, !PT ;  /* 0x0000000204057848 */ /* 0x002fca0007fe0100 */
[----:B------:R-:W-:-:S05]  /*27c40*/  VIADD R5, R5, 0xfffffffe ;  /* 0xfffffffe05057836 */ /* 0x000fca0000000000 */
[----:B------:R1:W-:Y:S01]  /*27c50*/  STL [R1+0xb6c], R5 ;  /* 0x000b6c0501007387 */ /* 0x0003e20000100800 */
[----:B------:R-:W-:Y:S01]  /*27c60*/  IADD3 R6, PT, PT, R4, -0x3, RZ ;  /* 0xfffffffd04067810 */ /* 0x000fe20007ffe0ff */
[----:B------:R-:W-:Y:S02]  /*27c70*/  IMAD.MOV.U32 R4, RZ, RZ, RZ ;  /* 0x000000ffff047224 */ /* 0x000fe400078e00ff */
[----:B------:R-:W-:Y:S01]  /*27c80*/  IMAD.MOV.U32 R82, RZ, RZ, RZ ;  /* 0x000000ffff527224 */ /* 0x000fe200078e00ff */
[----:B------:R-:W-:Y:S01]  /*27c90*/  UMOV UR13, 0x1 ;  /* 0x00000001000d7882 */ /* 0x000fe20000000000 */
[----:B------:R-:W-:Y:S01]  /*27ca0*/  UMOV UR14, 0x2 ;  /* 0x00000002000e7882 */ /* 0x000fe20000000000 */
[----:B------:R-:W-:Y:S01]  /*27cb0*/  UMOV UR5, URZ ;  /* 0x000000ff00057c82 */ /* 0x000fe20008000000 */
[----:B------:R-:W-:Y:S01]  /*27cc0*/  UMOV UR6, URZ ;  /* 0x000000ff00067c82 */ /* 0x000fe20008000000 */
[----:B------:R-:W-:-:S05]  /*27cd0*/  UMOV UR9, URZ ;  /* 0x000000ff00097c82 */ /* 0x000fca0008000000 */
.L_x_12:
[----:B------:R-:W-:Y:S01]  /*27ce0*/  SHF.L.U32 R4, R4, 0x1f, RZ ;  /* 0x0000001f04047819 */ /* 0x000fe200000006ff */
[----:B------:R-:W-:-:S03]  /*27cf0*/  UIADD3 UR6, UPT, UPT, UR6, 0x1, URZ ;  /* 0x0000000106067890 */ /* 0x000fc6000fffe0ff */
[----:B------:R-:W2:Y:S01]  /*27d00*/  SYNCS.PHASECHK.TRANS64.TRYWAIT P3, [UR8], R4 ;  /* 0x00000004ff0075a7 */ /* 0x000ea20008061108 */
[----:B------:R-:W-:-:S04]  /*27d10*/  UISETP.GT.AND UP1, UPT, UR6, 0x1, UPT ;  /* 0x000000010600788c */ /* 0x000fc8000bf24270 */
[----:B------:R-:W-:-:S04]  /*27d20*/  USEL UR6, UR6, URZ, !UP1 ;  /* 0x000000ff06067287 */ /* 0x000fc8000c800000 */
[----:B------:R-:W-:Y:S01]  /*27d30*/  ULEA UR15, UR6, UR7, 0x11 ;  /* 0x00000007060f7291 */ /* 0x000fe2000f8e88ff */
[----:B--2---:R-:W-:Y:S11]  /*27d40*/  @!P3 BRA `(.L_x_10) ;  /* 0x0000017c0054b947 */ /* 0x004ff60003800000 */
.L_x_18:
[----:B------:R-:W-:-:S04]  /*27d50*/  DEPBAR.LE SB0, 0x2 ;  /* 0x000080800000791a */ /* 0x000fc80000000000 */
[----:B------:R-:W-:Y:S01]  /*27d60*/  BAR.SYNC.DEFER_BLOCKING 0x0 ;  /* 0x0000000000007b1d */ /* 0x000fe20000010000 */
[----:B------:R-:W-:Y:S02]  /*27d70*/  UIADD3 UR5, UPT, UPT, UR5, 0x1, URZ ;  /* 0x0000000105057890 */ /* 0x000fe4000fffe0ff */
[----:B------:R-:W-:Y:S02]  /*27d80*/  ULEA UR8, UR13, UR7, 0x3 ;  /* 0x000000070d087291 */ /* 0x000fe4000f8e18ff */
[----:B------:R-:W-:Y:S02]  /*27d90*/  UISETP.GT.AND UP1, UPT, UR5, 0x2, UPT ;  /* 0x000000020500788c */ /* 0x000fe4000bf24270 */
[----:B------:R-:W-:Y:S02]  /*27da0*/  UIADD3 UR8, UPT, UPT, UR8, 0x70000, URZ ;  /* 0x0007000008087890 */ /* 0x000fe4000fffe0ff */
[----:B------:R-:W-:Y:S01]  /*27db0*/  USEL UR5, UR5, URZ, !UP1 ;  /* 0x000000ff05057287 */ /* 0x000fe2000c800000 */
[----:B------:R-:W-:Y:S01]  /*27dc0*/  UMOV UR4, UR9 ;  /* 0x0000000900047c82 */ /* 0x000fe20008000000 */
[----:B-1----:R-:W1:Y:S04]  /*27dd0*/  LDSM.16.M88.4 R4, [R81+UR15] ;  /* 0x0000000f5104783b */ /* 0x002e680008000200 */
[----:B------:R-:W2:Y:S04]  /*27de0*/  LDSM.16.M88.4 R8, [R81+UR15+0x800] ;  /* 0x0008000f5108783b */ /* 0x000ea80008000200 */
[----:B------:R-:W3:Y:S04]  /*27df0*/  LDSM.16.M88.4 R212, [R81+UR15+0x1000] ;  /* 0x0010000f51d4783b */ /* 0x000ee80008000200 */
[----:B------:R-:W4:Y:S04]  /*27e00*/  LDSM.16.M88.4 R12, [R81+UR15+0x1800] ;  /* 0x0018000f510c783b */ /* 0x000f280008000200 */
[----:B------:R-:W5:Y:S04]  /*27e10*/  LDSM.16.M88.4 R208, [R81+UR15+0x2000] ;  /* 0x0020000f51d0783b */ /* 0x000f680008000200 */
[----:B------:R-:W5:Y:S04]  /*27e20*/  LDSM.16.M88.4 R192, [R81+UR15+0x2800] ;  /* 0x0028000f51c0783b */ /* 0x000f680008000200 */
[----:B------:R-:W5:Y:S04]  /*27e30*/  LDSM.16.M88.4 R204, [R81+UR15+0x3000] ;  /* 0x0030000f51cc783b */ /* 0x000f680008000200 */
[----:B------:R-:W5:Y:S04]  /*27e40*/  LDSM.16.M88.4 R184, [R81+UR15+0x3800] ;  /* 0x0038000f51b8783b */ /* 0x000f680008000200 */
[----:B------:R-:W5:Y:S04]  /*27e50*/  LDSM.16.M88.4 R188, [R81+UR15+0x4000] ;  /* 0x0040000f51bc783b */ /* 0x000f680008000200 */
[----:B------:R-:W5:Y:S04]  /*27e60*/  LDSM.16.M88.4 R176, [R81+UR15+0x4800] ;  /* 0x0048000f51b0783b */ /* 0x000f680008000200 */
[----:B------:R-:W5:Y:S01]  /*27e70*/  LDSM.16.M88.4 R180, [R81+UR15+0x5000] ;  /* 0x0050000f51b4783b */ /* 0x000f620008000200 */
[----:B-1----:R-:W-:Y:S01]  /*27e80*/  IMAD.MOV.U32 R16, RZ, RZ, R4 ;  /* 0x000000ffff107224 */ /* 0x002fe200078e0004 */
[----:B------:R-:W-:Y:S01]  /*27e90*/  MOV R4, R5 ;  /* 0x0000000500047202 */ /* 0x000fe20000000f00 */
[----:B------:R-:W-:Y:S01]  /*27ea0*/  IMAD.MOV.U32 R17, RZ, RZ, R6 ;  /* 0x000000ffff117224 */ /* 0x000fe200078e0006 */
[----:B------:R-:W1:Y:S01]  /*27eb0*/  LDSM.16.M88.4 R168, [R81+UR15+0x5800] ;  /* 0x0058000f51a8783b */ /* 0x000e620008000200 */
[----:B--2---:R-:W-:Y:S01]  /*27ec0*/  IMAD.MOV.U32 R18, RZ, RZ, R8 ;  /* 0x000000ffff127224 */ /* 0x004fe200078e0008 */
[----:B------:R-:W-:Y:S01]  /*27ed0*/  MOV R19, R10 ;  /* 0x0000000a00137202 */ /* 0x000fe20000000f00 */
[----:B------:R-:W-:Y:S01]  /*27ee0*/  IMAD.MOV.U32 R5, RZ, RZ, R7 ;  /* 0x000000ffff057224 */ /* 0x000fe200078e0007 */
[----:B------:R-:W2:Y:S01]  /*27ef0*/  LDSM.16.M88.4 R172, [R81+UR15+0x6000] ;  /* 0x0060000f51ac783b */ /* 0x000ea20008000200 */
[----:B---3--:R-:W-:Y:S01]  /*27f00*/  IMAD.MOV.U32 R20, RZ, RZ, R212 ;  /* 0x000000ffff147224 */ /* 0x008fe200078e00d4 */
[----:B------:R-:W-:Y:S01]  /*27f10*/  MOV R7, R11 ;  /* 0x0000000b00077202 */ /* 0x000fe20000000f00 */
[----:B------:R-:W-:Y:S01]  /*27f20*/  IMAD.MOV.U32 R21, RZ, RZ, R214 ;  /* 0x000000ffff157224 */ /* 0x000fe200078e00d6 */
[----:B------:R-:W3:Y:S01]  /*27f30*/  LDSM.16.M88.4 R160, [R81+UR15+0x6800] ;  /* 0x0068000f51a0783b */ /* 0x000ee20008000200 */
[----:B----4-:R-:W-:Y:S01]  /*27f40*/  IMAD.MOV.U32 R22, RZ, RZ, R12 ;  /* 0x000000ffff167224 */ /* 0x010fe200078e000c */
[----:B------:R-:W-:Y:S01]  /*27f50*/  MOV R23, R14 ;  /* 0x0000000e00177202 */ /* 0x000fe20000000f00 */
[----:B------:R-:W-:Y:S01]  /*27f60*/  IMAD.MOV.U32 R6, RZ, RZ, R9 ;  /* 0x000000ffff067224 */ /* 0x000fe200078e0009 */
[----:B------:R-:W4:Y:S01]  /*27f70*/  LDSM.16.M88.4 R164, [R81+UR15+0x7000] ;  /* 0x0070000f51a4783b */ /* 0x000f220008000200 */
[----:B-----5:R-:W-:Y:S01]  /*27f80*/  IMAD.MOV.U32 R24, RZ, RZ, R208 ;  /* 0x000000ffff187224 */ /* 0x020fe200078e00d0 */
[----:B------:R-:W-:Y:S01]  /*27f90*/  MOV R10, R13 ;  /* 0x0000000d000a7202 */ /* 0x000fe20000000f00 */
[----:B------:R-:W-:Y:S01]  /*27fa0*/  IMAD.MOV.U32 R25, RZ, RZ, R210 ;  /* 0x000000ffff197224 */ /* 0x000fe200078e00d2 */
[----:B------:R-:W5:Y:S01]  /*27fb0*/  LDSM.16.M88.4 R152, [R81+UR15+0x7800] ;  /* 0x0078000f5198783b */ /* 0x000f620008000200 */
[----:B------:R-:W-:Y:S01]  /*27fc0*/  IMAD.MOV.U32 R26, RZ, RZ, R192 ;  /* 0x000000ffff1a7224 */ /* 0x000fe200078e00c0 */
        /* <DEDUP_REMOVED lines=11> */
[----:B------:R-:W-:-:S02]  /*28080*/  IMAD.MOV.U32 R32, RZ, RZ, R188 ;  /* 0x000000ffff207224 */ /* 0x000fc400078e00bc */
[----:B------:R-:W-:Y:S01]  /*28090*/  IMAD.MOV.U32 R33, RZ, RZ, R190 ;  /* 0x000000ffff217224 */ /* 0x000fe200078e00be */
[----:B------:R-:W5:Y:S01]  /*280a0*/  LDSM.16.M88.4 R136, [R81+UR15+0x9800] ;  /* 0x0098000f5188783b */ /* 0x000f620008000200 */
[----:B------:R-:W-:Y:S01]  /*280b0*/  IMAD.MOV.U32 R34, RZ, RZ, R176 ;  /* 0x000000ffff227224 */ /* 0x000fe200078e00b0 */
[----:B------:R-:W-:Y:S01]  /*280c0*/  MOV R35, R178 ;  /* 0x000000b200237202 */ /* 0x000fe20000000f00 */
[----:B------:R-:W-:Y:S01]  /*280d0*/  IMAD.MOV.U32 R9, RZ, RZ, R215 ;  /* 0x000000ffff097224 */ /* 0x000fe200078e00d7 */
[----:B------:R-:W5:Y:S01]  /*280e0*/  LDSM.16.M88.4 R140, [R81+UR15+0xa000] ;  /* 0x00a0000f518c783b */ /* 0x000f620008000200 */
[----:B------:R-:W-:Y:S02]  /*280f0*/  IMAD.MOV.U32 R36, RZ, RZ, R180 ;  /* 0x000000ffff247224 */ /* 0x000fe400078e00b4 */
[----:B------:R-:W-:Y:S01]  /*28100*/  IMAD.MOV.U32 R37, RZ, RZ, R182 ;  /* 0x000000ffff257224 */ /* 0x000fe200078e00b6 */
[----:B------:R-:W5:Y:S01]  /*28110*/  LDSM.16.M88.4 R128, [R81+UR15+0xa800] ;  /* 0x00a8000f5180783b */ /* 0x000f620008000200 */
[----:B-1----:R-:W-:Y:S01]  /*28120*/  MOV R38, R168 ;  /* 0x000000a800267202 */ /* 0x002fe20000000f00 */
[----:B------:R-:W-:-:S02]  /*28130*/  IMAD.MOV.U32 R39, RZ, RZ, R170 ;  /* 0x000000ffff277224 */ /* 0x000fc400078e00aa */
[----:B------:R-:W1:Y:S01]  /*28140*/  LDSM.16.M88.4 R132, [R81+UR15+0xb000] ;  /* 0x00b0000f5184783b */ /* 0x000e620008000200 */
[----:B--2---:R-:W-:Y:S01]  /*28150*/  IMAD.MOV.U32 R40, RZ, RZ, R172 ;  /* 0x000000ffff287224 */ /* 0x004fe200078e00ac */
[----:B------:R-:W-:Y:S01]  /*28160*/  MOV R41, R174 ;  /* 0x000000ae00297202 */ /* 0x000fe20000000f00 */
[----:B------:R-:W-:Y:S01]  /*28170*/  IMAD.MOV.U32 R12, RZ, RZ, R209 ;  /* 0x000000ffff0c7224 */ /* 0x000fe200078e00d1 */
[----:B------:R-:W2:Y:S01]  /*28180*/  LDSM.16.M88.4 R120, [R81+UR15+0xb800] ;  /* 0x00b8000f5178783b */ /* 0x000ea20008000200 */
[----:B---3--:R-:W-:Y:S02]  /*28190*/  IMAD.MOV.U32 R42, RZ, RZ, R160 ;  /* 0x000000ffff2a7224 */ /* 0x008fe400078e00a0 */
[----:B------:R-:W-:Y:S01]  /*281a0*/  IMAD.MOV.U32 R43, RZ, RZ, R162 ;  /* 0x000000ffff2b7224 */ /* 0x000fe200078e00a2 */
[----:B------:R-:W3:Y:S01]  /*281b0*/  LDSM.16.M88.4 R124, [R81+UR15+0xc000] ;  /* 0x00c0000f517c783b */ /* 0x000ee20008000200 */
[----:B----4-:R-:W-:Y:S01]  /*281c0*/  MOV R44, R164 ;  /* 0x000000a4002c7202 */ /* 0x010fe20000000f00 */
[----:B------:R-:W-:-:S02]  /*281d0*/  IMAD.MOV.U32 R45, RZ, RZ, R166 ;  /* 0x000000ffff2d7224 */ /* 0x000fc400078e00a6 */
[----:B------:R-:W4:Y:S01]  /*281e0*/  LDSM.16.M88.4 R112, [R81+UR15+0xc800] ;  /* 0x00c8000f5170783b */ /* 0x000f220008000200 */
[----:B-----5:R-:W-:Y:S01]  /*281f0*/  IMAD.MOV.U32 R46, RZ, RZ, R152 ;  /* 0x000000ffff2e7224 */ /* 0x020fe200078e0098 */
[----:B------:R-:W-:Y:S01]  /*28200*/  MOV R47, R154 ;  /* 0x0000009a002f7202 */ /* 0x000fe20000000f00 */
[----:B------:R-:W-:Y:S01]  /*28210*/  IMAD.MOV.U32 R14, RZ, RZ, R193 ;  /* 0x000000ffff0e7224 */ /* 0x000fe200078e00c1 */
[----:B------:R-:W5:Y:S01]  /*28220*/  LDSM.16.M88.4 R116, [R81+UR15+0xd000] ;  /* 0x00d0000f5174783b */ /* 0x000f620008000200 */
[----:B------:R-:W-:Y:S02]  /*28230*/  IMAD.MOV.U32 R48, RZ, RZ, R156 ;  /* 0x000000ffff307224 */ /* 0x000fe400078e009c */
[----:B------:R-:W-:Y:S01]  /*28240*/  IMAD.MOV.U32 R49, RZ, RZ, R158 ;  /* 0x000000ffff317224 */ /* 0x000fe200078e009e */
[----:B------:R-:W5:Y:S01]  /*28250*/  LDSM.16.M88.4 R104, [R81+UR15+0xd800] ;  /* 0x00d8000f5168783b */ /* 0x000f620008000200 */
[----:B------:R-:W-:Y:S01]  /*28260*/  MOV R50, R144 ;  /* 0x0000009000327202 */ /* 0x000fe20000000f00 */
[----:B------:R-:W-:-:S02]  /*28270*/  IMAD.MOV.U32 R51, RZ, RZ, R146 ;  /* 0x000000ffff337224 */ /* 0x000fc400078e0092 */
        /* <DEDUP_REMOVED lines=13> */
[----:B-1----:R-:W-:Y:S01]  /*28350*/  IMAD.MOV.U32 R60, RZ, RZ, R132 ;  /* 0x000000ffff3c7224 */ /* 0x002fe200078e0084 */
[----:B------:R-:W-:Y:S01]  /*28360*/  LDSM.16.M88.4 R96, [R81+UR15+0x10000] ;  /* 0x0100000f5160783b */ /* 0x000fe20008000200 */
[----:B------:R-:W-:Y:S01]  /*28370*/  IMAD.MOV.U32 R61, RZ, RZ, R134 ;  /* 0x000000ffff3d7224 */ /* 0x000fe200078e0086 */
[----:B--2---:R-:W-:Y:S01]  /*28380*/  MOV R62, R120 ;  /* 0x00000078003e7202 */ /* 0x004fe20000000f00 */
[----:B------:R-:W-:Y:S01]  /*28390*/  IMAD.MOV.U32 R63, RZ, RZ, R122 ;  /* 0x000000ffff3f7224 */ /* 0x000fe200078e007a */
[----:B------:R-:W-:Y:S01]  /*283a0*/  LDSM.16.M88.4 R216, [R81+UR15+0x11800] ;  /* 0x0118000f51d8783b */ /* 0x000fe20008000200 */
[----:B---3--:R-:W-:Y:S01]  /*283b0*/  IMAD.MOV.U32 R64, RZ, RZ, R124 ;  /* 0x000000ffff407224 */ /* 0x008fe200078e007c */
[----:B------:R-:W-:-:S02]  /*283c0*/  MOV R65, R126 ;  /* 0x0000007e00417202 */ /* 0x000fc40000000f00 */
[----:B------:R-:W-:Y:S01]  /*283d0*/  LDSM.16.M88.4 R220, [R81+UR15+0x12000] ;  /* 0x0120000f51dc783b */ /* 0x000fe20008000200 */
[----:B----4-:R-:W-:Y:S02]  /*283e0*/  IMAD.MOV.U32 R66, RZ, RZ, R112 ;  /* 0x000000ffff427224 */ /* 0x010fe400078e0070 */
[----:B------:R-:W-:Y:S01]  /*283f0*/  IMAD.MOV.U32 R67, RZ, RZ, R114 ;  /* 0x000000ffff437224 */ /* 0x000fe200078e0072 */
[----:B------:R-:W-:Y:S01]  /*28400*/  LDSM.16.M88.4 R208, [R81+UR15+0x12800] ;  /* 0x0128000f51d0783b */ /* 0x000fe20008000200 */
[----:B-----5:R-:W-:Y:S01]  /*28410*/  MOV R68, R116 ;  /* 0x0000007400447202 */ /* 0x020fe20000000f00 */
[----:B------:R-:W-:Y:S02]  /*28420*/  IMAD.MOV.U32 R69, RZ, RZ, R118 ;  /* 0x000000ffff457224 */ /* 0x000fe400078e0076 */
[----:B------:R-:W-:Y:S01]  /*28430*/  LDSM.16.M88.4 R212, [R81+UR15+0x13000] ;  /* 0x0130000f51d4783b */ /* 0x000fe20008000200 */
[----:B------:R-:W-:Y:S01]  /*28440*/  IMAD.MOV.U32 R70, RZ, RZ, R104 ;  /* 0x000000ffff467224 */ /* 0x000fe200078e0068 */
[----:B------:R-:W-:-:S02]  /*28450*/  MOV R71, R106 ;  /* 0x0000006a00477202 */ /* 0x000fc40000000f00 */
[----:B------:R-:W-:Y:S01]  /*28460*/  LDSM.16.M88.4 R192, [R81+UR15+0x13800] ;  /* 0x0138000f51c0783b */ /* 0x000fe20008000200 */
[----:B------:R-:W-:Y:S02]  /*28470*/  IMAD.MOV.U32 R72, RZ, RZ, R108 ;  /* 0x000000ffff487224 */ /* 0x000fe400078e006c */
[----:B------:R-:W-:Y:S01]  /*28480*/  IMAD.MOV.U32 R73, RZ, RZ, R110 ;  /* 0x000000ffff497224 */ /* 0x000fe200078e006e */
[----:B------:R-:W-:Y:S01]  /*28490*/  MOV R74, R92 ;  /* 0x0000005c004a7202 */ /* 0x000fe20000000f00 */
[----:B------:R-:W-:Y:S02]  /*284a0*/  IMAD.MOV.U32 R75, RZ, RZ, R94 ;  /* 0x000000ffff4b7224 */ /* 0x000fe400078e005e */
[----:B------:R-:W-:Y:S01]  /*284b0*/  IMAD.MOV.U32 R76, RZ, RZ, R100 ;  /* 0x000000ffff4c7224 */ /* 0x000fe200078e0064 */
[----:B------:R-:W-:Y:S01]  /*284c0*/  MOV R77, R102 ;  /* 0x00000066004d7202 */ /* 0x000fe20000000f00 */
[----:B------:R-:W-:Y:S02]  /*284d0*/  IMAD.MOV.U32 R78, RZ, RZ, R88 ;  /* 0x000000ffff4e7224 */ /* 0x000fe400078e0058 */
[----:B------:R-:W-:-:S04]  /*284e0*/  IMAD.MOV.U32 R79, RZ, RZ, R90 ;  /* 0x000000ffff4f7224 */ /* 0x000fc800078e005a */
[----:B------:R1:W-:Y:S02]  /*284f0*/  STTM.x64 tmem[UR11+0x100], R16 ;  /* 0x00010010000079ed */ /* 0x0003e4000834000b */
[----:B-1----:R-:W-:Y:S01]  /*28500*/  MOV R16, R205 ;  /* 0x000000cd00107202 */ /* 0x002fe20000000f00 */
        /* <DEDUP_REMOVED lines=35> */
[----:B------:R-:W-:Y:S01]  /*28740*/  LDSM.16.M88.4 R204, [R81+UR15+0x14000] ;  /* 0x0140000f51cc783b */ /* 0x000fe20008000200 */
[----:B------:R-:W-:-:S02]  /*28750*/  IMAD.MOV.U32 R44, RZ, RZ, R141 ;  /* 0x000000ffff2c7224 */ /* 0x000fc400078e008d */
[----:B------:R-:W-:Y:S01]  /*28760*/  IMAD.MOV.U32 R45, RZ, RZ, R143 ;  /* 0x000000ffff2d7224 */ /* 0x000fe200078e008f */
[----:B------:R-:W-:Y:S01]  /*28770*/  LDSM.16.M88.4 R184, [R81+UR15+0x14800] ;  /* 0x0148000f51b8783b */ /* 0x000fe20008000200 */
[----:B------:R-:W-:Y:S02]  /*28780*/  IMAD.MOV.U32 R47, RZ, RZ, R131 ;  /* 0x000000ffff2f7224 */ /* 0x000fe400078e0083 */
[----:B------:R-:W-:Y:S01]  /*28790*/  IMAD.MOV.U32 R48, RZ, RZ, R133 ;  /* 0x000000ffff307224 */ /* 0x000fe200078e0085 */
[----:B------:R-:W-:Y:S01]  /*287a0*/  LDSM.16.M88.4 R188, [R81+UR15+0x15000] ;  /* 0x0150000f51bc783b */ /* 0x000fe20008000200 */
[----:B------:R-:W-:Y:S02]  /*287b0*/  IMAD.MOV.U32 R50, RZ, RZ, R121 ;  /* 0x000000ffff327224 */ /* 0x000fe400078e0079 */
        /* <DEDUP_REMOVED lines=16> */
[----:B------:R-:W-:Y:S04]  /*288c0*/  LDSM.16.M88.4 R92, [R81+UR15+0x11000] ;  /* 0x0110000f515c783b */ /* 0x000fe80008000200 */
        /* <DEDUP_REMOVED lines=11> */
[----:B------:R-:W1:Y:S04]  /*28980*/  LDSM.16.M88.4 R124, [R81+UR15+0x1d000] ;  /* 0x01d0000f517c783b */ /* 0x000e680008000200 */
[----:B------:R-:W2:Y:S04]  /*28990*/  LDSM.16.M88.4 R112, [R81+UR15+0x1d800] ;  /* 0x01d8000f5170783b */ /* 0x000ea80008000200 */
[----:B------:R-:W3:Y:S04]  /*289a0*/  LDSM.16.M88.4 R116, [R81+UR15+0x1e000] ;  /* 0x01e0000f5174783b */ /* 0x000ee80008000200 */
[----:B------:R-:W4:Y:S04]  /*289b0*/  LDSM.16.M88.4 R104, [R81+UR15+0x1e800] ;  /* 0x01e8000f5168783b */ /* 0x000f280008000200 */
[----:B------:R-:W5:Y:S04]  /*289c0*/  LDSM.16.M88.4 R108, [R81+UR15+0x1f000] ;  /* 0x01f0000f516c783b */ /* 0x000f680008000200 */
[----:B------:R-:W5:Y:S01]  /*289d0*/  LDSM.16.M88.4 R100, [R81+UR15+0x1f800] ;  /* 0x01f8000f5164783b */ /* 0x000f620008000200 */
[----:B------:R5:W-:Y:S01]  /*289e0*/  STTM.x64 tmem[UR11+0x180], R4 ;  /* 0x00018004000079ed */ /* 0x000be2000834000b */
[----:B-1----:R-:W-:Y:S01]  /*289f0*/  IMAD.MOV.U32 R68, RZ, RZ, R124 ;  /* 0x000000ffff447224 */ /* 0x002fe200078e007c */
[----:B------:R-:W-:Y:S01]  /*28a00*/  MOV R69, R126 ;  /* 0x0000007e00457202 */ /* 0x000fe20000000f00 */
[----:B--2---:R-:W-:-:S02]  /*28a10*/  IMAD.MOV.U32 R70, RZ, RZ, R112 ;  /* 0x000000ffff467224 */ /* 0x004fc400078e0070 */
[----:B------:R-:W-:Y:S01]  /*28a20*/  IMAD.MOV.U32 R71, RZ, RZ, R114 ;  /* 0x000000ffff477224 */ /* 0x000fe200078e0072 */
[----:B---3--:R-:W-:Y:S01]  /*28a30*/  MOV R72, R116 ;  /* 0x0000007400487202 */ /* 0x008fe20000000f00 */
[----:B------:R-:W-:Y:S02]  /*28a40*/  IMAD.MOV.U32 R73, RZ, RZ, R118 ;  /* 0x000000ffff497224 */ /* 0x000fe400078e0076 */
[----:B----4-:R-:W-:Y:S01]  /*28a50*/  IMAD.MOV.U32 R74, RZ, RZ, R104 ;  /* 0x000000ffff4a7224 */ /* 0x010fe200078e0068 */
[----:B------:R-:W-:Y:S01]  /*28a60*/  MOV R75, R106 ;  /* 0x0000006a004b7202 */ /* 0x000fe20000000f00 */
[----:B-----5:R-:W-:Y:S02]  /*28a70*/  IMAD.MOV.U32 R76, RZ, RZ, R108 ;  /* 0x000000ffff4c7224 */ /* 0x020fe400078e006c */
[----:B------:R-:W-:Y:S01]  /*28a80*/  IMAD.MOV.U32 R77, RZ, RZ, R110 ;  /* 0x000000ffff4d7224 */ /* 0x000fe200078e006e */
[----:B------:R-:W-:Y:S01]  /*28a90*/  MOV R78, R100 ;  /* 0x00000064004e7202 */ /* 0x000fe20000000f00 */
[----:B------:R-:W-:-:S02]  /*28aa0*/  IMAD.MOV.U32 R79, RZ, RZ, R102 ;  /* 0x000000ffff4f7224 */ /* 0x000fc400078e0066 */
        /* <DEDUP_REMOVED lines=57> */
[----:B------:R1:W-:Y:S01]  /*28e40*/  STTM.x64 tmem[UR11+0x140], R16 ;  /* 0x00014010000079ed */ /* 0x0003e2000834000b */
[----:B------:R-:W-:Y:S02]  /*28e50*/  IMAD.MOV.U32 R6, RZ, RZ, R89 ;  /* 0x000000ffff067224 */ /* 0x000fe400078e0059 */
[----:B------:R-:W-:Y:S02]  /*28e60*/  IMAD.MOV.U32 R7, RZ, RZ, R91 ;  /* 0x000000ffff077224 */ /* 0x000fe400078e005b */
[----:B------:R-:W-:Y:S02]  /*28e70*/  IMAD.MOV.U32 R9, RZ, RZ, R95 ;  /* 0x000000ffff097224 */ /* 0x000fe400078e005f */
[----:B------:R-:W-:-:S02]  /*28e80*/  IMAD.MOV.U32 R10, RZ, RZ, R217 ;  /* 0x000000ffff0a7224 */ /* 0x000fc400078e00d9 */
        /* <DEDUP_REMOVED lines=54> */
[----:B------:R-:W-:-:S04]  /*291f0*/  IMAD.MOV.U32 R67, RZ, RZ, R103 ;  /* 0x000000ffff437224 */ /* 0x000fc800078e0067 */
[----:B------:R1:W-:Y:S01]  /*29200*/  STTM.x64 tmem[UR11+0x1c0], R4 ;  /* 0x0001c004000079ed */ /* 0x0003e2000834000b */
[----:B------:R-:W2:Y:S02]  /*29210*/  FENCE.VIEW.ASYNC.T ;  /* 0x00000000000073c6 */ /* 0x000ea40000000200 */
[----:B--2---:R-:W-:Y:S06]  /*29220*/  BAR.SYNC.DEFER_BLOCKING 0x0 ;  /* 0x0000000000007b1d */ /* 0x004fec0000010000 */
[----:B------:R-:W-:Y:S05]  /*29230*/  @P0 BRA `(.L_x_11) ;  /* 0x0000000800a40947 */ /* 0x000fea0003800000 */
[----:B------:R-:W-:Y:S01]  /*29240*/  ULEA UR9, UR5, UR7, 0x10 ;  /* 0x0000000705097291 */ /* 0x000fe2000f8e80ff */
[----:B-1----:R-:W-:Y:S01]  /*29250*/  MOV.SPILL R4, UR15 ;  /* 0x0000000f00047c02 */ /* 0x002fe20009000f00 */
[----:B------:R-:W-:Y:S01]  /*29260*/  UMOV UR21, URZ ;  /* 0x000000ff00157c82 */ /* 0x000fe20008000000 */
[----:B------:R-:W-:Y:S01]  /*29270*/  UIADD3 UR64, UPT, UPT, UR10, 0x108, URZ ;  /* 0x000001080a407890 */ /* 0x000fe2000fffe0ff */
[----:B------:R-:W-:Y:S01]  /*29280*/  MOV.SPILL R5, UR14 ;  /* 0x0000000e00057c02 */ /* 0x000fe20009000f00 */
[----:B------:R-:W-:Y:S02]  /*29290*/  UIADD3 UR9, UPT, UPT, UR9, 0x40000, URZ ;  /* 0x0004000009097890 */ /* 0x000fe4000fffe0ff */
[----:B------:R-:W-:Y:S02]  /*292a0*/  UIADD3 UR65, UPT, UPT, UR10, 0x110, URZ ;  /* 0x000001100a417890 */ /* 0x000fe4000fffe0ff */
[----:B------:R-:W-:Y:S02]  /*292b0*/  USHF.R.U32.HI UR46, URZ, 0x4, UR9 ;  /* 0x00000004ff2e7899 */ /* 0x000fe40008011609 */
[----:B------:R-:W-:-:S02]  /*292c0*/  UIADD3 UR77, UPT, UPT, UR10, 0x118, URZ ;  /* 0x000001180a4d7890 */ /* 0x000fc4000fffe0ff */
[----:B------:R-:W-:Y:S01]  /*292d0*/  USGXT.U32 UR46, UR46, 0xe ;  /* 0x0000000e2e2e789a */ /* 0x000fe20008000000 */
[----:B------:R-:W-:Y:S01]  /*292e0*/  UMOV UR26, 0x0 ;  /* 0x00000000001a7882 */ /* 0x000fe20000000000 */
[----:B------:R-:W-:Y:S02]  /*292f0*/  UMOV UR27, 0x8200910 ;  /* 0x08200910001b7882 */ /* 0x000fe40000000000 */
[----:B------:R-:W-:Y:S01]  /*29300*/  UIADD3 UR48, UP1, UPT, UR46, 0x2, URZ ;  /* 0x000000022e307890 */ /* 0x000fe2000ff3e0ff */
[----:B------:R-:W-:Y:S01]  /*29310*/  UMOV UR47, 0x40004040 ;  /* 0x40004040002f7882 */ /* 0x000fe20000000000 */
[----:B------:R-:W-:Y:S02]  /*29320*/  UMOV UR28, 0x0 ;  /* 0x00000000001c7882 */ /* 0x000fe40000000000 */
[----:B------:R-:W-:Y:S01]  /*29330*/  UIADD3.X UR49, UPT, UPT, UR21, 0x40004040, URZ, UP1, !UPT ;  /* 0x4000404015317890 */ /* 0x000fe20008ffe4ff */
[----:B------:R1:W-:Y:S01]  /*29340*/  UTCHMMA tmem[UR12], gdesc[UR46], tmem[UR10], tmem[UR26], idesc[UR27], UPT ;  /* 0x00ff1a2e0c0079ea */ /* 0x0003e2000b80000a */
[----:B------:R-:W-:-:S02]  /*29350*/  UIADD3 UR50, UP1, UPT, UR48, 0x2, URZ ;  /* 0x0000000230327890 */ /* 0x000fc4000ff3e0ff */
[----:B------:R-:W-:Y:S02]  /*29360*/  UIADD3 UR52, UP2, UPT, UR48, 0x4, URZ ;  /* 0x0000000430347890 */ /* 0x000fe4000ff5e0ff */
[----:B------:R-:W-:Y:S02]  /*29370*/  UIADD3.X UR51, UPT, UPT, UR49, URZ, URZ, UP1, !UPT ;  /* 0x000000ff31337290 */ /* 0x000fe40008ffe4ff */
[----:B------:R-:W-:Y:S02]  /*29380*/  UIADD3.X UR53, UPT, UPT, UR49, URZ, URZ, UP2, !UPT ;  /* 0x000000ff31357290 */ /* 0x000fe400097fe4ff */
[----:B------:R-:W-:Y:S02]  /*29390*/  UIADD3 UR54, UP2, UPT, UR48, 0x3fe, URZ ;  /* 0x000003fe30367890 */ /* 0x000fe4000ff5e0ff */
[----:B------:R-:W-:Y:S01]  /*293a0*/  UIADD3 UR56, UP1, UPT, UR48, 0x400, URZ ;  /* 0x0000040030387890 */ /* 0x000fe2000ff3e0ff */
[----:B------:R-:W-:Y:S01]  /*293b0*/  UMOV UR29, 0x8200910 ;  /* 0x08200910001d7882 */ /* 0x000fe20000000000 */
[----:B------:R-:W-:-:S02]  /*293c0*/  UIADD3.X UR55, UPT, UPT, UR49, URZ, URZ, UP2, !UPT ;  /* 0x000000ff31377290 */ /* 0x000fc400097fe4ff */
[----:B------:R2:W-:Y:S01]  /*293d0*/  UTCHMMA tmem[UR64], gdesc[UR48], tmem[UR10], tmem[UR28], idesc[UR29], UPT ;  /* 0x00ff1c30400079ea */ /* 0x0005e2000b80000a */
[----:B------:R-:W-:Y:S02]  /*293e0*/  UIADD3 UR76, UPT, UPT, UR10, 0x120, URZ ;  /* 0x000001200a4c7890 */ /* 0x000fe4000fffe0ff */
[----:B-1----:R-:W-:Y:S02]  /*293f0*/  UIADD3 UR26, UP2, UPT, UR48, 0x402, URZ ;  /* 0x00000402301a7890 */ /* 0x002fe4000ff5e0ff */
[----:B------:R-:W-:Y:S01]  /*29400*/  UIADD3.X UR57, UPT, UPT, UR49, URZ, URZ, UP1, !UPT ;  /* 0x000000ff31397290 */ /* 0x000fe20008ffe4ff */
[----:B------:R-:W-:Y:S01]  /*29410*/  UMOV UR32, 0x0 ;  /* 0x0000000000207882 */ /* 0x000fe20000000000 */
[----:B------:R-:W-:Y:S01]  /*29420*/  UMOV UR33, 0x8200910 ;  /* 0x0820091000217882 */ /* 0x000fe20000000000 */
[----:B------:R-:W-:Y:S02]  /*29430*/  UIADD3 UR66, UPT, UPT, UR10, 0x128, URZ ;  /* 0x000001280a427890 */ /* 0x000fe4000fffe0ff */
[----:B------:R1:W-:Y:S01]  /*29440*/  UTCHMMA tmem[UR65], gdesc[UR50], tmem[UR10], tmem[UR32], idesc[UR33], UPT ;  /* 0x00ff2032410079ea */ /* 0x0003e2000b80000a */
[----:B--2---:R-:W-:Y:S01]  /*29450*/  UIADD3 UR28, UP1, UPT, UR48, 0x404, URZ ;  /* 0x00000404301c7890 */ /* 0x004fe2000ff3e0ff */
[----:B------:R-:W-:Y:S01]  /*29460*/  UMOV UR30, 0x0 ;  /* 0x00000000001e7882 */ /* 0x000fe20000000000 */
[----:B------:R-:W-:Y:S01]  /*29470*/  UMOV UR31, 0x8200910 ;  /* 0x08200910001f7882 */ /* 0x000fe20000000000 */
[----:B------:R-:W-:-:S02]  /*29480*/  UIADD3 UR67, UPT, UPT, UR10, 0x130, URZ ;  /* 0x000001300a437890 */ /* 0x000fc4000fffe0ff */
[----:B------:R2:W-:Y:S01]  /*29490*/  UTCHMMA tmem[UR77], gdesc[UR52], tmem[UR10], tmem[UR30], idesc[UR31], UPT ;  /* 0x00ff1e344d0079ea */ /* 0x0005e2000b80000a */
[----:B------:R-:W-:Y:S02]  /*294a0*/  UIADD3.X UR27, UPT, UPT, UR49, URZ, URZ, UP2, !UPT ;  /* 0x000000ff311b7290 */ /* 0x000fe400097fe4ff */
[----:B------:R-:W-:Y:S02]  /*294b0*/  UIADD3 UR69, UPT, UPT, UR10, 0x138, URZ ;  /* 0x000001380a457890 */ /* 0x000fe4000fffe0ff */
[----:B------:R-:W-:Y:S02]  /*294c0*/  UIADD3.X UR29, UPT, UPT, UR49, URZ, URZ, UP1, !UPT ;  /* 0x000000ff311d7290 */ /* 0x000fe40008ffe4ff */
[----:B-1----:R-:W-:Y:S01]  /*294d0*/  UIADD3 UR32, UP1, UPT, UR48, 0x800, URZ ;  /* 0x0000080030207890 */ /* 0x002fe2000ff3e0ff */
[----:B------:R-:W-:Y:S01]  /*294e0*/  UMOV UR34, 0x0 ;  /* 0x0000000000227882 */ /* 0x000fe20000000000 */
[----:B--2---:R-:W-:Y:S01]  /*294f0*/  UIADD3 UR30, UP2, UPT, UR48, 0x7fe, URZ ;  /* 0x000007fe301e7890 */ /* 0x004fe2000ff5e0ff */
[----:B------:R-:W-:Y:S01]  /*29500*/  UMOV UR35, 0x8200910 ;  /* 0x0820091000237882 */ /* 0x000fe20000000000 */
[----:B------:R-:W-:Y:S01]  /*29510*/  UMOV UR36, 0x0 ;  /* 0x0000000000247882 */ /* 0x000fe20000000000 */
[----:B------:R-:W-:Y:S01]  /*29520*/  UMOV UR37, 0x8200910 ;  /* 0x0820091000257882 */ /* 0x000fe20000000000 */
[----:B------:R1:W-:Y:S01]  /*29530*/  UTCHMMA tmem[UR76], gdesc[UR54], tmem[UR10], tmem[UR34], idesc[UR35], UPT ;  /* 0x00ff22364c0079ea */ /* 0x0003e2000b80000a */
[----:B------:R-:W-:Y:S01]  /*29540*/  UIADD3.X UR31, UPT, UPT, UR49, URZ, URZ, UP2, !UPT ;  /* 0x000000ff311f7290 */ /* 0x000fe200097fe4ff */
[----:B------:R2:W-:Y:S01]  /*29550*/  UTCHMMA tmem[UR66], gdesc[UR56], tmem[UR10], tmem[UR36], idesc[UR37], UPT ;  /* 0x00ff2438420079ea */ /* 0x0005e2000b80000a */
[----:B------:R-:W-:-:S02]  /*29560*/  UIADD3 UR68, UPT, UPT, UR10, 0x140, URZ ;  /* 0x000001400a447890 */ /* 0x000fc4000fffe0ff */
[----:B------:R-:W-:Y:S01]  /*29570*/  UIADD3.X UR33, UPT, UPT, UR49, URZ, URZ, UP1, !UPT ;  /* 0x000000ff31217290 */ /* 0x000fe20008ffe4ff */
[----:B------:R-:W-:Y:S01]  /*29580*/  UMOV UR40, 0x0 ;  /* 0x0000000000287882 */ /* 0x000fe20000000000 */
[----:B------:R-:W-:Y:S01]  /*29590*/  UMOV UR41, 0x8200910 ;  /* 0x0820091000297882 */ /* 0x000fe20000000000 */
[----:B------:R-:W-:Y:S02]  /*295a0*/  UIADD3 UR63, UPT, UPT, UR10, 0x148, URZ ;  /* 0x000001480a3f7890 */ /* 0x000fe4000fffe0ff */
[----:B------:R3:W-:Y:S01]  /*295b0*/  UTCHMMA tmem[UR67], gdesc[UR26], tmem[UR10], tmem[UR40], idesc[UR41], UPT ;  /* 0x00ff281a430079ea */ /* 0x0007e2000b80000a */
[----:B-1----:R-:W-:Y:S02]  /*295c0*/  UIADD3 UR34, UP2, UPT, UR48, 0x802, URZ ;  /* 0x0000080230227890 */ /* 0x002fe4000ff5e0ff */
[----:B--2---:R-:W-:Y:S01]  /*295d0*/  UIADD3 UR36, UP1, UPT, UR48, 0x804, URZ ;  /* 0x0000080430247890 */ /* 0x004fe2000ff3e0ff */
[----:B------:R-:W-:Y:S01]  /*295e0*/  UMOV UR38, 0x0 ;  /* 0x0000000000267882 */ /* 0x000fe20000000000 */
[----:B------:R-:W-:Y:S01]  /*295f0*/  UMOV UR39, 0x8200910 ;  /* 0x0820091000277882 */ /* 0x000fe20000000000 */
[----:B------:R-:W-:Y:S01]  /*29600*/  UIADD3.X UR35, UPT, UPT, UR49, URZ, URZ, UP2, !UPT ;  /* 0x000000ff31237290 */ /* 0x000fe200097fe4ff */
[----:B------:R1:W-:Y:S01]  /*29610*/  UTCHMMA tmem[UR69], gdesc[UR28], tmem[UR10], tmem[UR38], idesc[UR39], UPT ;  /* 0x00ff261c450079ea */ /* 0x0003e2000b80000a */
[----:B------:R-:W-:-:S02]  /*29620*/  UIADD3.X UR37, UPT, UPT, UR49, URZ, URZ, UP1, !UPT ;  /* 0x000000ff31257290 */ /* 0x000fc40008ffe4ff */
[----:B---3--:R-:W-:Y:S01]  /*29630*/  UIADD3 UR40, UP1, UPT, UR48, 0xc00, URZ ;  /* 0x00000c0030287890 */ /* 0x008fe2000ff3e0ff */
[----:B------:R-:W-:Y:S01]  /*29640*/  UMOV UR42, 0x0 ;  /* 0x00000000002a7882 */ /* 0x000fe20000000000 */
[----:B------:R-:W-:Y:S01]  /*29650*/  UMOV UR43, 0x8200910 ;  /* 0x08200910002b7882 */ /* 0x000fe20000000000 */
[----:B------:R-:W-:Y:S01]  /*29660*/  UMOV UR44, 0x0 ;  /* 0x00000000002c7882 */ /* 0x000fe20000000000 */
[----:B------:R-:W-:Y:S01]  /*29670*/  UMOV UR45, 0x8200910 ;  /* 0x08200910002d7882 */ /* 0x000fe20000000000 */
[----:B------:R2:W-:Y:S01]  /*29680*/  UTCHMMA tmem[UR68], gdesc[UR30], tmem[UR10], tmem[UR42], idesc[UR43], UPT ;  /* 0x00ff2a1e440079ea */ /* 0x0005e2000b80000a */
[----:B-1----:R-:W-:Y:S01]  /*29690*/  UIADD3 UR38, UP2, UPT, UR48, 0xbfe, URZ ;  /* 0x00000bfe30267890 */ /* 0x002fe2000ff5e0ff */
[----:B------:R1:W-:Y:S01]  /*296a0*/  UTCHMMA tmem[UR63], gdesc[UR32], tmem[UR10], tmem[UR44], idesc[UR45], UPT ;  /* 0x00ff2c203f0079ea */ /* 0x0003e2000b80000a */
[----:B------:R-:W-:Y:S02]  /*296b0*/  UIADD3 UR62, UPT, UPT, UR10, 0x150, URZ ;  /* 0x000001500a3e7890 */ /* 0x000fe4000fffe0ff */
[----:B------:R-:W-:-:S02]  /*296c0*/  UIADD3.X UR39, UPT, UPT, UR49, URZ, URZ, UP2, !UPT ;  /* 0x000000ff31277290 */ /* 0x000fc400097fe4ff */
[----:B------:R-:W-:Y:S02]  /*296d0*/  UIADD3.X UR41, UPT, UPT, UR49, URZ, URZ, UP1, !UPT ;  /* 0x000000ff31297290 */ /* 0x000fe40008ffe4ff */
[----:B------:R-:W-:Y:S02]  /*296e0*/  UIADD3 UR59, UPT, UPT, UR10, 0x158, URZ ;  /* 0x000001580a3b7890 */ /* 0x000fe4000fffe0ff */
[----:B--2---:R-:W-:Y:S02]  /*296f0*/  UIADD3 UR42, UP2, UPT, UR48, 0xc02, URZ ;  /* 0x00000c02302a7890 */ /* 0x004fe4000ff5e0ff */
[----:B-1----:R-:W-:Y:S02]  /*29700*/  UIADD3 UR44, UP1, UPT, UR48, 0xc04, URZ ;  /* 0x00000c04302c7890 */ /* 0x002fe4000ff3e0ff */
[----:B------:R-:W-:Y:S02]  /*29710*/  UIADD3 UR58, UPT, UPT, UR10, 0x160, URZ ;  /* 0x000001600a3a7890 */ /* 0x000fe4000fffe0ff */
[----:B------:R-:W-:-:S02]  /*29720*/  UIADD3 UR9, UPT, UPT, UR10, 0x168, URZ ;  /* 0x000001680a097890 */ /* 0x000fc4000fffe0ff */
[----:B------:R-:W-:Y:S02]  /*29730*/  UIADD3 UR18, UPT, UPT, UR10, 0x170, URZ ;  /* 0x000001700a127890 */ /* 0x000fe4000fffe0ff */
[----:B------:R-:W-:Y:S02]  /*29740*/  UIADD3.X UR43, UPT, UPT, UR49, URZ, URZ, UP2, !UPT ;  /* 0x000000ff312b7290 */ /* 0x000fe400097fe4ff */
[----:B------:R-:W-:Y:S02]  /*29750*/  UIADD3 UR19, UPT, UPT, UR10, 0x178, URZ ;  /* 0x000001780a137890 */ /* 0x000fe4000fffe0ff */
[----:B------:R-:W-:Y:S02]  /*29760*/  UIADD3.X UR45, UPT, UPT, UR49, URZ, URZ, UP1, !UPT ;  /* 0x000000ff312d7290 */ /* 0x000fe40008ffe4ff */
[----:B------:R-:W-:Y:S02]  /*29770*/  UIADD3 UR20, UPT, UPT, UR10, 0x80, URZ ;  /* 0x000000800a147890 */ /* 0x000fe4000fffe0ff */
        /* <DEDUP_REMOVED lines=19> */
[----:B------:R-:W-:Y:S01]  /*298b0*/  UTCHMMA tmem[UR9], gdesc[UR40], tmem[UR10], tmem[UR74], idesc[UR75], UPT ;  /* 0x00ff4a28090079ea */ /* 0x000fe2000b80000a */
[----:B------:R-:W-:Y:S01]  /*298c0*/  UIADD3 UR67, UPT, UPT, UR10, 0x1a0, URZ ;  /* 0x000001a00a437890 */ /* 0x000fe2000fffe0ff */
[----:B------:R-:W-:Y:S01]  /*298d0*/  UMOV UR76, 0x0 ;  /* 0x00000000004c7882 */ /* 0x000fe20000000000 */
[----:B------:R-:W-:Y:S01]  /*298e0*/  UMOV UR77, 0x8200910 ;  /* 0x08200910004d7882 */ /* 0x000fe20000000000 */
[----:B------:R-:W-:Y:S01]  /*298f0*/  UMOV UR14, 0x0 ;  /* 0x00000000000e7882 */ /* 0x000fe20000000000 */
[----:B------:R-:W-:Y:S01]  /*29900*/  UMOV UR15, 0x8200910 ;  /* 0x08200910000f7882 */ /* 0x000fe20000000000 */
[----:B------:R-:W-:-:S02]  /*29910*/  UIADD3 UR63, UPT, UPT, UR10, 0x80, URZ ;  /* 0x000000800a3f7890 */ /* 0x000fc4000fffe0ff */
[----:B------:R-:W-:Y:S01]  /*29920*/  UTCHMMA tmem[UR18], gdesc[UR42], tmem[UR10], tmem[UR76], idesc[UR77], UPT ;  /* 0x00ff4c2a120079ea */ /* 0x000fe2000b80000a */
[----:B-1----:R-:W-:Y:S02]  /*29930*/  UIADD3 UR61, UPT, UPT, UR10, 0x1a8, URZ ;  /* 0x000001a80a3d7890 */ /* 0x002fe4000fffe0ff */
[----:B------:R-:W-:Y:S01]  /*29940*/  UTCHMMA tmem[UR19], gdesc[UR44], tmem[UR10], tmem[UR14], idesc[UR15], UPT ;  /* 0x00ff0e2c130079ea */ /* 0x000fe2000b80000a */
[----:B--2---:R-:W-:Y:S01]  /*29950*/  UIADD3 UR59, UPT, UPT, UR10, 0x80, URZ ;  /* 0x000000800a3b7890 */ /* 0x004fe2000fffe0ff */
[----:B------:R1:W-:Y:S01]  /*29960*/  UTCHMMA tmem[UR21], gdesc[UR46], tmem[UR20], tmem[UR76], idesc[UR77], UPT ;  /* 0x00ff4c2e150079ea */ /* 0x0003e2000b800014 */
[----:B------:R-:W-:Y:S01]  /*29970*/  UIADD3 UR60, UPT, UPT, UR10, 0x1b0, URZ ;  /* 0x000001b00a3c7890 */ /* 0x000fe2000fffe0ff */
[----:B------:R2:W-:Y:S01]  /*29980*/  UTCHMMA tmem[UR23], gdesc[UR48], tmem[UR22], tmem[UR76], idesc[UR77], UPT ;  /* 0x00ff4c30170079ea */ /* 0x0005e2000b800016 */
[----:B---3--:R-:W-:Y:S01]  /*29990*/  UIADD3 UR58, UPT, UPT, UR10, 0x80, URZ ;  /* 0x000000800a3a7890 */ /* 0x008fe2000fffe0ff */
[----:B------:R3:W-:Y:S01]  /*299a0*/  UTCHMMA tmem[UR25], gdesc[UR50], tmem[UR24], tmem[UR74], idesc[UR75], UPT ;  /* 0x00ff4a32190079ea */ /* 0x0007e2000b800018 */
[----:B------:R-:W-:-:S02]  /*299b0*/  UIADD3 UR69, UPT, UPT, UR10, 0x1b8, URZ ;  /* 0x000001b80a457890 */ /* 0x000fc4000fffe0ff */
[----:B------:R-:W-:Y:S02]  /*299c0*/  UIADD3 UR68, UPT, UPT, UR10, 0x80, URZ ;  /* 0x000000800a447890 */ /* 0x000fe4000fffe0ff */
[----:B------:R-:W-:Y:S02]  /*299d0*/  UIADD3 UR62, UPT, UPT, UR10, 0x1c0, URZ ;  /* 0x000001c00a3e7890 */ /* 0x000fe4000fffe0ff */
[----:B------:R-:W-:Y:S02]  /*299e0*/  UIADD3 UR72, UPT, UPT, UR10, 0x80, URZ ;  /* 0x000000800a487890 */ /* 0x000fe4000fffe0ff */
[----:B------:R-:W-:Y:S01]  /*299f0*/  UIADD3 UR71, UPT, UPT, UR10, 0x1c8, URZ ;  /* 0x000001c80a477890 */ /* 0x000fe2000fffe0ff */
[----:B-1----:R-:W-:Y:S01]  /*29a00*/  UMOV UR46, 0x0 ;  /* 0x00000000002e7882 */ /* 0x002fe20000000000 */
[----:B------:R-:W-:Y:S01]  /*29a10*/  UMOV UR47, 0x8200910 ;  /* 0x08200910002f7882 */ /* 0x000fe20000000000 */
[----:B------:R-:W-:Y:S01]  /*29a20*/  UIADD3 UR70, UPT, UPT, UR10, 0x80, URZ ;  /* 0x000000800a467890 */ /* 0x000fe2000fffe0ff */
[----:B------:R1:W-:Y:S01]  /*29a30*/  UTCHMMA tmem[UR65], gdesc[UR52], tmem[UR64], tmem[UR46], idesc[UR47], UPT ;  /* 0x00ff2e34410079ea */ /* 0x0003e2000b800040 */
[----:B------:R-:W-:Y:S01]  /*29a40*/  UIADD3 UR73, UPT, UPT, UR10, 0x1d0, URZ ;  /* 0x000001d00a497890 */ /* 0x000fe2000fffe0ff */
[----:B--2---:R-:W-:Y:S01]  /*29a50*/  UMOV UR48, 0x0 ;  /* 0x0000000000307882 */ /* 0x004fe20000000000 */
[----:B------:R-:W-:Y:S01]  /*29a60*/  UMOV UR49, 0x8200910 ;  /* 0x0820091000317882 */ /* 0x000fe20000000000 */
[----:B---3--:R-:W-:Y:S01]  /*29a70*/  UIADD3 UR74, UPT, UPT, UR10, 0x80, URZ ;  /* 0x000000800a4a7890 */ /* 0x008fe2000fffe0ff */
[----:B------:R2:W-:Y:S01]  /*29a80*/  UTCHMMA tmem[UR67], gdesc[UR54], tmem[UR66], tmem[UR48], idesc[UR49], UPT ;  /* 0x00ff3036430079ea */ /* 0x0005e2000b800042 */
[----:B------:R-:W-:Y:S01]  /*29a90*/  UIADD3 UR75, UPT, UPT, UR10, 0x1d8, URZ ;  /* 0x000001d80a4b7890 */ /* 0x000fe2000fffe0ff */
[----:B------:R-:W-:Y:S01]  /*29aa0*/  UTCHMMA tmem[UR61], gdesc[UR56], tmem[UR63], tmem[UR48], idesc[UR49], UPT ;  /* 0x00ff30383d0079ea */ /* 0x000fe2000b80003f */
[----:B------:R3:W-:Y:S01]  /*29ab0*/  UTCHMMA tmem[UR60], gdesc[UR26], tmem[UR59], tmem[UR14], idesc[UR15], UPT ;  /* 0x00ff0e1a3c0079ea */ /* 0x0007e2000b80003b */
[----:B-1----:R-:W-:-:S02]  /*29ac0*/  UIADD3 UR53, UPT, UPT, UR10, 0x1e0, URZ ;  /* 0x000001e00a357890 */ /* 0x002fc4000fffe0ff */
[----:B------:R-:W-:Y:S02]  /*29ad0*/  UIADD3 UR52, UPT, UPT, UR10, 0x80, URZ ;  /* 0x000000800a347890 */ /* 0x000fe4000fffe0ff */
[----:B------:R-:W-:Y:S02]  /*29ae0*/  UIADD3 UR65, UPT, UPT, UR10, 0x1f0, URZ ;  /* 0x000001f00a417890 */ /* 0x000fe4000fffe0ff */
[----:B--2---:R-:W-:Y:S02]  /*29af0*/  UIADD3 UR54, UPT, UPT, UR10, 0x1e8, URZ ;  /* 0x000001e80a367890 */ /* 0x004fe4000fffe0ff */
[----:B------:R-:W-:Y:S01]  /*29b00*/  UIADD3 UR55, UPT, UPT, UR10, 0x80, URZ ;  /* 0x000000800a377890 */ /* 0x000fe2000fffe0ff */
[----:B---3--:R-:W-:Y:S01]  /*29b10*/  R2UR.FILL UR15, R4 ;  /* 0x00000000040f72ca */ /* 0x008fe200004e0000 */
[----:B------:R-:W-:Y:S01]  /*29b20*/  UMOV UR66, 0x0 ;  /* 0x0000000000427882 */ /* 0x000fe20000000000 */
[----:B------:R-:W-:Y:S01]  /*29b30*/  UMOV UR67, 0x8200910 ;  /* 0x0820091000437882 */ /* 0x000fe20000000000 */
[----:B------:R-:W-:Y:S01]  /*29b40*/  UIADD3 UR56, UPT, UPT, UR10, 0x80, URZ ;  /* 0x000000800a387890 */ /* 0x000fe2000fffe0ff */
[----:B------:R2:W-:Y:S01]  /*29b50*/  UTCHMMA tmem[UR69], gdesc[UR28], tmem[UR58], tmem[UR66], idesc[UR67], UPT ;  /* 0x00ff421c450079ea */ /* 0x0005e2000b80003a */
[----:B------:R-:W-:Y:S01]  /*29b60*/  UIADD3 UR57, UPT, UPT, UR10, 0x1f8, URZ ;  /* 0x000001f80a397890 */ /* 0x000fe2000fffe0ff */
[----:B------:R2:W-:Y:S01]  /*29b70*/  UTCHMMA tmem[UR62], gdesc[UR30], tmem[UR68], tmem[UR76], idesc[UR77], UPT ;  /* 0x00ff4c1e3e0079ea */ /* 0x0005e2000b800044 */
[----:B------:R-:W-:Y:S01]  /*29b80*/  UMOV UR18, 0x0 ;  /* 0x0000000000127882 */ /* 0x000fe20000000000 */
[----:B------:R-:W-:Y:S01]  /*29b90*/  UMOV UR19, 0x8200910 ;  /* 0x0820091000137882 */ /* 0x000fe20000000000 */
[----:B------:R-:W-:Y:S01]  /*29ba0*/  UMOV UR20, 0x0 ;  /* 0x0000000000147882 */ /* 0x000fe20000000000 */
[----:B------:R-:W-:Y:S01]  /*29bb0*/  UMOV UR21, 0x8200910 ;  /* 0x0820091000157882 */ /* 0x000fe20000000000 */
[----:B------:R-:W-:Y:S01]  /*29bc0*/  UMOV UR22, 0x0 ;  /* 0x0000000000167882 */ /* 0x000fe20000000000 */
[----:B------:R-:W-:Y:S01]  /*29bd0*/  UMOV UR23, 0x8200910 ;  /* 0x0820091000177882 */ /* 0x000fe20000000000 */
[----:B------:R2:W-:Y:S01]  /*29be0*/  UTCHMMA tmem[UR71], gdesc[UR32], tmem[UR72], tmem[UR18], idesc[UR19], UPT ;  /* 0x00ff1220470079ea */ /* 0x0005e2000b800048 */
[----:B------:R2:W-:Y:S01]  /*29bf0*/  UTCHMMA tmem[UR73], gdesc[UR34], tmem[UR70], tmem[UR20], idesc[UR21], UPT ;  /* 0x00ff1422490079ea */ /* 0x0005e2000b800046 */
[----:B------:R-:W-:Y:S01]  /*29c00*/  UMOV UR24, 0x0 ;  /* 0x0000000000187882 */ /* 0x000fe20000000000 */
[----:B------:R-:W-:Y:S01]  /*29c10*/  UMOV UR25, 0x8200910 ;  /* 0x0820091000197882 */ /* 0x000fe20000000000 */
[----:B------:R2:W-:Y:S01]  /*29c20*/  UTCHMMA tmem[UR75], gdesc[UR36], tmem[UR74], tmem[UR22], idesc[UR23], UPT ;  /* 0x00ff16244b0079ea */ /* 0x0005e2000b80004a */
        /* <DEDUP_REMOVED lines=10> */
.L_x_11:
[----:B-1----:R-:W3:Y:S01]  /*29cd0*/  LDL.LU R7, [R1+0xb60] ;  /* 0x000b600001077983 */ /* 0x002ee20000300800 */
[----:B------:R-:W1:Y:S03]  /*29ce0*/  LDC R5, c[0x0][0x3a0] ;  /* 0x0000e800ff057b82 */ /* 0x000e660000000800 */
[----:B------:R-:W4:Y:S04]  /*29cf0*/  LDL.LU R6, [R1+0xb68] ;  /* 0x000b680001067983 */ /* 0x000f280000300800 */
[----:B------:R-:W5:Y:S04]  /*29d00*/  LDL.LU R18, [R1+0xb58] ;  /* 0x000b580001127983 */ /* 0x000f680000300800 */
[----:B--2---:R-:W2:Y:S04]  /*29d10*/  LDL.LU R11, [R1+0xb64] ;  /* 0x000b6400010b7983 */ /* 0x004ea80000300800 */
[----:B------:R-:W5:Y:S04]  /*29d20*/  LDL.LU R17, [R1+0xb50] ;  /* 0x000b500001117983 */ /* 0x000f680000300800 */
[----:B------:R-:W5:Y:S04]  /*29d30*/  LDL.LU R16, [R1+0xb5c] ;  /* 0x000b5c0001107983 */ /* 0x000f680000300800 */
[----:B------:R-:W5:Y:S01]  /*29d40*/  LDL.LU R15, [R1+0xb48] ;  /* 0x000b4800010f7983 */ /* 0x000f620000300800 */
[----:B-1----:R-:W-:-:S03]  /*29d50*/  IADD3 R5, PT, PT, R5, 0x7f, RZ ;  /* 0x0000007f05057810 */ /* 0x002fc60007ffe0ff */
[----:B------:R-:W5:Y:S04]  /*29d60*/  LDL.LU R8, [R1+0xb54] ;  /* 0x000b540001087983 */ /* 0x000f680000300800 */
[----:B------:R-:W5:Y:S04]  /*29d70*/  LDL.LU R14, [R1+0xb40] ;  /* 0x000b4000010e7983 */ /* 0x000f680000300800 */
[----:B------:R-:W5:Y:S01]  /*29d80*/  LDL.LU R9, [R1+0xb4c] ;  /* 0x000b4c0001097983 */ /* 0x000f620000300800 */
[----:B------:R-:W-:-:S04]  /*29d90*/  SHF.R.S32.HI R4, RZ, 0x1f, R5 ;  /* 0x0000001fff047819 */ /* 0x000fc80000011405 */
[----:B------:R-:W-:Y:S02]  /*29da0*/  LEA.HI R4, R4, R5, RZ, 0x7 ;  /* 0x0000000504047211 */ /* 0x000fe400078f38ff */
[----:B------:R-:W1:Y:S02]  /*29db0*/  LDC R5, c[0x0][0x3a0] ;  /* 0x0000e800ff057b82 */ /* 0x000e640000000800 */
[----:B------:R-:W-:-:S05]  /*29dc0*/  SHF.R.S32.HI R4, RZ, 0x7, R4 ;  /* 0x00000007ff047819 */ /* 0x000fca0000011404 */
[----:B------:R-:W-:Y:S01]  /*29dd0*/  VIADD R4, R4, 0xfffffffd ;  /* 0xfffffffd04047836 */ /* 0x000fe20000000000 */
[----:B------:R-:W-:Y:S04]  /*29de0*/  BAR.SYNC.DEFER_BLOCKING 0x0 ;  /* 0x0000000000007b1d */ /* 0x000fe80000010000 */
[----:B------:R-:W-:Y:S01]  /*29df0*/  ISETP.GE.AND P3, PT, R82, R4, PT ;  /* 0x000000045200720c */ /* 0x000fe20003f66270 */
[----:B-1----:R-:W-:-:S04]  /*29e00*/  VIADD R5, R5, 0xfffffe80 ;  /* 0xfffffe8005057836 */ /* 0x002fc80000000000 */
[----:B------:R-:W-:-:S05]  /*29e10*/  IMAD R5, R82, -0x80, R5 ;  /* 0xffffff8052057824 */ /* 0x000fca00078e0205 */
[----:B------:R-:W-:-:S04]  /*29e20*/  ISETP.GT.AND P4, PT, R5, RZ, PT ;  /* 0x000000ff0500720c */ /* 0x000fc80003f84270 */
[----:B------:R-:W-:-:S04]  /*29e30*/  SEL R4, RZ, 0x4, !P4 ;  /* 0x00000004ff047807 */ /* 0x000fc80006000000 */
[----:B------:R-:W-:-:S04]  /*29e40*/  SEL R4, R4, RZ, !P3 ;  /* 0x000000ff04047207 */ /* 0x000fc80005800000 */
[----:B------:R-:W-:Y:S02]  /*29e50*/  ISETP.NE.U32.AND P5, PT, R4, RZ, PT ;  /* 0x000000ff0400720c */ /* 0x000fe40003fa5070 */
[----:B------:R-:W-:Y:S02]  /*29e60*/  LEA R4, R83, UR15, 0x2 ;  /* 0x0000000f53047c11 */ /* 0x000fe4000f8e10ff */
[----:B----4-:R-:W-:-:S04]  /*29e70*/  IADD3 R6, P4, PT, R6, R2, RZ ;  /* 0x0000000206067210 */ /* 0x010fc80007f9e0ff */
[----:B---3--:R-:W-:Y:S01]  /*29e80*/  IADD3.X R7, PT, PT, R7, R0, RZ, P4, !PT ;  /* 0x0000000007077210 */ /* 0x008fe200027fe4ff */
[----:B------:R1:W-:Y:S01]  /*29e90*/  STL [R1+0xb68], R6 ;  /* 0x000b680601007387 */ /* 0x0003e20000100800 */
[----:B------:R-:W-:Y:S02]  /*29ea0*/  ISETP.GT.AND P4, PT, R5, 0x1, PT ;  /* 0x000000010500780c */ /* 0x000fe40003f84270 */
[----:B--2---:R-:W-:Y:S01]  /*29eb0*/  IADD3 R11, P6, PT, R11, R2, RZ ;  /* 0x000000020b0b7210 */ /* 0x004fe20007fde0ff */
[----:B------:R2:W-:Y:S04]  /*29ec0*/  STL [R1+0xb60], R7 ;  /* 0x000b600701007387 */ /* 0x0005e80000100800 */
[----:B------:R-:W3:Y:S01]  /*29ed0*/  LDL.LU R13, [R1+0xb38] ;  /* 0x000b3800010d7983 */ /* 0x000ee20000300800 */
[----:B-----5:R-:W-:-:S03]  /*29ee0*/  IMAD.X R18, R18, 0x1, R0, P6 ;  /* 0x0000000112127824 */ /* 0x020fc600030e0600 */
[----:B------:R-:W4:Y:S04]  /*29ef0*/  LDL.LU R12, [R1+0xb44] ;  /* 0x000b4400010c7983 */ /* 0x000f280000300800 */
[----:B------:R-:W-:Y:S01]  /*29f00*/  @!PT LDS RZ, [RZ] ;  /* 0x00000000fffff984 */ /* 0x000fe20000000800 */
[----:B------:R-:W-:Y:S01]  /*29f10*/  @!PT LDS RZ, [RZ] ;  /* 0x00000000fffff984 */ /* 0x000fe20000000800 */
[----:B------:R-:W-:Y:S01]  /*29f20*/  @!PT LDS RZ, [RZ] ;  /* 0x00000000fffff984 */ /* 0x000fe20000000800 */
[----:B------:R1:W-:Y:S01]  /*29f30*/  LDGSTS.E [R4], desc[UR16][R6.64], P5 ;  /* 0x0000000006047fae */ /* 0x0003e2000a9a1010 */
[----:B------:R-:W-:-:S03]  /*29f40*/  IADD3 R16, P6, PT, R16, R2, RZ ;  /* 0x0000000210107210 */ /* 0x000fc60007fde0ff */
[----:B------:R-:W5:Y:S01]  /*29f50*/  LDL.LU R10, [R1+0xb3c] ;  /* 0x000b3c00010a7983 */ /* 0x000f620000300800 */
[----:B-1----:R-:W-:-:S04]  /*29f60*/  SEL R6, RZ, 0x4, !P4 ;  /* 0x00000004ff067807 */ /* 0x002fc80006000000 */
[----:B------:R-:W-:Y:S01]  /*29f70*/  SEL R6, R6, RZ, !P3 ;  /* 0x000000ff06067207 */ /* 0x000fe20005800000 */
[----:B------:R-:W-:Y:S01]  /*29f80*/  IMAD.X R17, R17, 0x1, R0, P6 ;  /* 0x0000000111117824 */ /* 0x000fe200030e0600 */
[----:B------:R1:W-:Y:S01]  /*29f90*/  STL [R1+0xb64], R11 ;  /* 0x000b640b01007387 */ /* 0x0003e20000100800 */
[-C--:B------:R-:W-:Y:S02]  /*29fa0*/  IADD3 R8, P6, PT, R8, R2.reuse, RZ ;  /* 0x0000000208087210 */ /* 0x080fe40007fde0ff */
[----:B------:R-:W-:Y:S01]  /*29fb0*/  ISETP.NE.U32.AND P4, PT, R6, RZ, PT ;  /* 0x000000ff0600720c */ /* 0x000fe20003f85070 */
[----:B------:R-:W-:Y:S01]  /*29fc0*/  STL [R1+0xb58], R18 ;  /* 0x000b581201007387 */ /* 0x000fe20000100800 */
[----:B------:R-:W-:Y:S01]  /*29fd0*/  MOV R6, R11 ;  /* 0x0000000b00067202 */ /* 0x000fe20000000f00 */
[----:B--2---:R-:W-:Y:S02]  /*29fe0*/  IMAD.MOV.U32 R7, RZ, RZ, R18 ;  /* 0x000000ffff077224 */ /* 0x004fe400078e0012 */
[----:B-1----:R-:W2:Y:S01]  /*29ff0*/  LDL.LU R11, [R1+0xb30] ;  /* 0x000b3000010b7983 */ /* 0x002ea20000300800 */
[----:B------:R-:W-:Y:S01]  /*2a000*/  IMAD.X R15, R15, 0x1, R0, P6 ;  /* 0x000000010f0f7824 */ /* 0x000fe200030e0600 */
[----:B------:R-:W-:-:S02]  /*2a010*/  IADD3 R9, P6, PT, R9, R2, RZ ;  /* 0x0000000209097210 */ /* 0x000fc40007fde0ff */
[----:B------:R1:W-:Y:S01]  /*2a020*/  LDGSTS.E [R4+0x200], desc[UR16][R6.64], P5 ;  /* 0x0020000006047fae */ /* 0x0003e2000a9a1010 */
[----:B------:R-:W-:Y:S02]  /*2a030*/  ISETP.GT.AND P5, PT, R5, 0x2, PT ;  /* 0x000000020500780c */ /* 0x000fe40003fa4270 */
[----:B------:R-:W-:Y:S01]  /*2a040*/  IMAD.X R14, R14, 0x1, R0, P6 ;  /* 0x000000010e0e7824 */ /* 0x000fe200030e0600 */
[----:B------:R1:W-:Y:S04]  /*2a050*/  STL [R1+0xb5c], R16 ;  /* 0x000b5c1001007387 */ /* 0x0003e80000100800 */
[----:B------:R-:W-:Y:S01]  /*2a060*/  STL [R1+0xb50], R17 ;  /* 0x000b501101007387 */ /* 0x000fe20000100800 */
[----:B-1----:R-:W-:Y:S01]  /*2a070*/  IMAD.MOV.U32 R6, RZ, RZ, R16 ;  /* 0x000000ffff067224 */ /* 0x002fe200078e0010 */
[----:B------:R-:W-:-:S02]  /*2a080*/  MOV R7, R17 ;  /* 0x0000001100077202 */ /* 0x000fc40000000f00 */
[----:B------:R-:W-:Y:S04]  /*2a090*/  STL [R1+0xb54], R8 ;  /* 0x000b540801007387 */ /* 0x000fe80000100800 */
[----:B------:R1:W-:Y:S04]  /*2a0a0*/  LDGSTS.E [R4+0x400], desc[UR16][R6.64], P4 ;  /* 0x0040000006047fae */ /* 0x0003e8000a1a1010 */
[----:B------:R1:W-:Y:S04]  /*2a0b0*/  STL [R1+0xb48], R15 ;  /* 0x000b480f01007387 */ /* 0x0003e80000100800 */
[----:B------:R-:W2:Y:S01]  /*2a0c0*/  LDL.LU R19, [R1+0xb28] ;  /* 0x000b280001137983 */ /* 0x000ea20000300800 */
[----:B-1----:R-:W-:-:S03]  /*2a0d0*/  SEL R6, RZ, 0x4, !P5 ;  /* 0x00000004ff067807 */ /* 0x002fc60006800000 */
[----:B------:R1:W-:Y:S01]  /*2a0e0*/  STL [R1+0xb4c], R9 ;  /* 0x000b4c0901007387 */ /* 0x0003e20000100800 */
[----:B------:R-:W-:-:S03]  /*2a0f0*/  SEL R6, R6, RZ, !P3 ;  /* 0x000000ff06067207 */ /* 0x000fc60005800000 */
[----:B------:R1:W-:Y:S04]  /*2a100*/  STL [R1+0xb40], R14 ;  /* 0x000b400e01007387 */ /* 0x0003e80000100800 */
[----:B------:R-:W2:Y:S01]  /*2a110*/  LDL.LU R16, [R1+0xb34] ;  /* 0x000b340001107983 */ /* 0x000ea20000300800 */
[----:B------:R-:W-:Y:S01]  /*2a120*/  ISETP.NE.U32.AND P5, PT, R6, RZ, PT ;  /* 0x000000ff0600720c */ /* 0x000fe20003fa5070 */
[----:B------:R-:W-:Y:S01]  /*2a130*/  IMAD.MOV.U32 R7, RZ, RZ, R15 ;  /* 0x000000ffff077224 */ /* 0x000fe200078e000f */
[----:B------:R-:W-:Y:S01]  /*2a140*/  MOV R6, R8 ;  /* 0x0000000800067202 */ /* 0x000fe20000000f00 */
[----:B------:R-:W2:Y:S04]  /*2a150*/  LDL.LU R15, [R1+0xb20] ;  /* 0x000b2000010f7983 */ /* 0x000ea80000300800 */
[----:B------:R-:W2:Y:S04]  /*2a160*/  LDL.LU R8, [R1+0xb2c] ;  /* 0x000b2c0001087983 */ /* 0x000ea80000300800 */
[----:B------:R1:W-:Y:S04]  /*2a170*/  LDGSTS.E [R4+0x600], desc[UR16][R6.64], P4 ;  /* 0x0060000006047fae */ /* 0x0003e8000a1a1010 */
[----:B------:R-:W2:Y:S01]  /*2a180*/  LDL.LU R18, [R1+0xb18] ;  /* 0x000b180001127983 */ /* 0x000ea20000300800 */
[----:B-1----:R-:W-:-:S03]  /*2a190*/  IMAD.MOV.U32 R6, RZ, RZ, R9 ;  /* 0x000000ffff067224 */ /* 0x002fc600078e0009 */
[----:B------:R-:W2:Y:S01]  /*2a1a0*/  LDL.LU R9, [R1+0xb24] ;  /* 0x000b240001097983 */ /* 0x000ea20000300800 */
[----:B------:R-:W-:Y:S02]  /*2a1b0*/  MOV R7, R14 ;  /* 0x0000000e00077202 */ /* 0x000fe40000000f00 */
[----:B------:R-:W-:Y:S01]  /*2a1c0*/  ISETP.GT.AND P4, PT, R5, 0x3, PT ;  /* 0x000000030500780c */ /* 0x000fe20003f84270 */
[----:B------:R-:W2:Y:S04]  /*2a1d0*/  LDL.LU R14, [R1+0xb1c] ;  /* 0x000b1c00010e7983 */ /* 0x000ea80000300800 */
[----:B------:R1:W-:Y:S02]  /*2a1e0*/  LDGSTS.E [R4+0x800], desc[UR16][R6.64], P5 ;  /* 0x0080000006047fae */ /* 0x0003e4000a9a1010 */
[----:B-1----:R-:W-:-:S04]  /*2a1f0*/  SEL R6, RZ, 0x4, !P4 ;  /* 0x00000004ff067807 */ /* 0x002fc80006000000 */
[----:B------:R-:W-:-:S04]  /*2a200*/  SEL R6, R6, RZ, !P3 ;  /* 0x000000ff06067207 */ /* 0x000fc80005800000 */
[----:B------:R-:W-:Y:S02]  /*2a210*/  ISETP.NE.U32.AND P4, PT, R6, RZ, PT ;  /* 0x000000ff0600720c */ /* 0x000fe40003f85070 */
[----:B----4-:R-:W-:-:S05]  /*2a220*/  IADD3 R12, P6, PT, R12, R2, RZ ;  /* 0x000000020c0c7210 */ /* 0x010fca0007fde0ff */
[----:B---3--:R-:W-:Y:S01]  /*2a230*/  IMAD.X R13, R13, 0x1, R0, P6 ;  /* 0x000000010d0d7824 */ /* 0x008fe200030e0600 */
[----:B-----5:R-:W-:-:S03]  /*2a240*/  IADD3 R10, P6, PT, R10, R2, RZ ;  /* 0x000000020a0a7210 */ /* 0x020fc60007fde0ff */
[----:B------:R-:W-:Y:S01]  /*2a250*/  IMAD.MOV.U32 R7, RZ, RZ, R13 ;  /* 0x000000ffff077224 */ /* 0x000fe200078e000d */
[----:B------:R-:W-:Y:S01]  /*2a260*/  MOV R6, R12 ;  /* 0x0000000c00067202 */ /* 0x000fe20000000f00 */
[----:B------:R-:W-:Y:S04]  /*2a270*/  STL [R1+0xb44], R12 ;  /* 0x000b440c01007387 */ /* 0x000fe80000100800 */
[----:B------:R1:W-:Y:S04]  /*2a280*/  STL [R1+0xb38], R13 ;  /* 0x000b380d01007387 */ /* 0x0003e80000100800 */
[----:B------:R-:W3:Y:S04]  /*2a290*/  LDL.LU R17, [R1+0xb10] ;  /* 0x000b100001117983 */ /* 0x000ee80000300800 */
[----:B------:R-:W-:Y:S04]  /*2a2a0*/  STL [R1+0xb3c], R10 ;  /* 0x000b3c0a01007387 */ /* 0x000fe80000100800 */
[----:B------:R4:W-:Y:S01]  /*2a2b0*/  LDGSTS.E [R4+0xa00], desc[UR16][R6.64], P5 ;  /* 0x00a0000006047fae */ /* 0x0009e2000a9a1010 */
[----:B--2---:R-:W-:-:S05]  /*2a2c0*/  IMAD.X R11, R11, 0x1, R0, P6 ;  /* 0x000000010b0b7824 */ /* 0x004fca00030e0600 */
[----:B------:R2:W-:Y:S01]  /*2a2d0*/  STL [R1+0xb30], R11 ;  /* 0x000b300b01007387 */ /* 0x0005e20000100800 */
[----:B----4-:R-:W-:-:S03]  /*2a2e0*/  MOV R7, R11 ;  /* 0x0000000b00077202 */ /* 0x010fc60000000f00 */
[----:B-1----:R-:W4:Y:S01]  /*2a2f0*/  LDL.LU R13, [R1+0xb08] ;  /* 0x000b0800010d7983 */ /* 0x002f220000300800 */
[----:B------:R-:W-:-:S03]  /*2a300*/  IMAD.MOV.U32 R6, RZ, RZ, R10 ;  /* 0x000000ffff067224 */ /* 0x000fc600078e000a */
[----:B--2---:R-:W2:Y:S01]  /*2a310*/  LDL.LU R11, [R1+0xb14] ;  /* 0x000b1400010b7983 */ /* 0x004ea20000300800 */
[----:B------:R-:W-:-:S03]  /*2a320*/  ISETP.GT.AND P5, PT, R5, 0x4, PT ;  /* 0x000000040500780c */ /* 0x000fc60003fa4270 */
[----:B------:R-:W5:Y:S04]  /*2a330*/  LDL.LU R12, [R1+0xb00] ;  /* 0x000b0000010c7983 */ /* 0x000f680000300800 */
[----:B------:R-:W5:Y:S04]  /*2a340*/  LDL.LU R10, [R1+0xb0c] ;  /* 0x000b0c00010a7983 */ /* 0x000f680000300800 */
[----:B------:R1:W-:Y:S02]  /*2a350*/  LDGSTS.E [R4+0xc00], desc[UR16][R6.64], P4 ;  /* 0x00c0000006047fae */ /* 0x0003e4000a1a1010 */
[----:B-1----:R-:W-:-:S02]  /*2a360*/  SEL R6, RZ, 0x4, !P5 ;  /* 0x00000004ff067807 */ /* 0x002fc40006800000 */
[----:B------:R-:W-:Y:S02]  /*2a370*/  IADD3 R16, P6, PT, R16, R2, RZ ;  /* 0x0000000210107210 */ /* 0x000fe40007fde0ff */
[----:B------:R-:W-:-:S03]  /*2a380*/  SEL R6, R6, RZ, !P3 ;  /* 0x000000ff06067207 */ /* 0x000fc60005800000 */
[----:B------:R-:W-:Y:S01]  /*2a390*/  IMAD.X R19, R19, 0x1, R0, P6 ;  /* 0x0000000113137824 */ /* 0x000fe200030e0600 */
[----:B------:R-:W-:Y:S02]  /*2a3a0*/  ISETP.NE.U32.AND P5, PT, R6, RZ, PT ;  /* 0x000000ff0600720c */ /* 0x000fe40003fa5070 */
[----:B------:R-:W-:Y:S01]  /*2a3b0*/  IADD3 R8, P6, PT, R8, R2, RZ ;  /* 0x0000000208087210 */ /* 0x000fe20007fde0ff */
[----:B------:R-:W-:Y:S01]  /*2a3c0*/  IMAD.MOV.U32 R7, RZ, RZ, R19 ;  /* 0x000000ffff077224 */ /* 0x000fe200078e0013 */
[----:B------:R-:W-:-:S03]  /*2a3d0*/  MOV R6, R16 ;  /* 0x0000001000067202 */ /* 0x000fc60000000f00 */
[----:B------:R-:W-:Y:S01]  /*2a3e0*/  IMAD.X R15, R15, 0x1, R0, P6 ;  /* 0x000000010f0f7824 */ /* 0x000fe200030e0600 */
[----:B------:R1:W-:Y:S04]  /*2a3f0*/  STL [R1+0xb34], R16 ;  /* 0x000b341001007387 */ /* 0x0003e80000100800 */
[----:B------:R1:W-:Y:S01]  /*2a400*/  LDGSTS.E [R4+0xe00], desc[UR16][R6.64], P4 ;  /* 0x00e0000006047fae */ /* 0x0003e2000a1a1010 */
[----:B------:R-:W-:-:S03]  /*2a410*/  ISETP.GT.AND P4, PT, R5, 0x5, PT ;  /* 0x000000050500780c */ /* 0x000fc60003f84270 */
[----:B------:R-:W-:Y:S04]  /*2a420*/  STL [R1+0xb28], R19 ;  /* 0x000b281301007387 */ /* 0x000fe80000100800 */
[----:B------:R-:W-:Y:S01]  /*2a430*/  STL [R1+0xb2c], R8 ;  /* 0x000b2c0801007387 */ /* 0x000fe20000100800 */
[----:B-1----:R-:W-:Y:S01]  /*2a440*/  IMAD.MOV.U32 R6, RZ, RZ, R8 ;  /* 0x000000ffff067224 */ /* 0x002fe200078e0008 */
[----:B------:R-:W-:Y:S02]  /*2a450*/  MOV R7, R15 ;  /* 0x0000000f00077202 */ /* 0x000fe40000000f00 */
[----:B------:R1:W-:Y:S01]  /*2a460*/  STL [R1+0xb20], R15 ;  /* 0x000b200f01007387 */ /* 0x0003e20000100800 */
[----:B------:R-:W-:-:S03]  /*2a470*/  IADD3 R9, P6, PT, R9, R2, RZ ;  /* 0x0000000209097210 */ /* 0x000fc60007fde0ff */
[----:B------:R-:W5:Y:S04]  /*2a480*/  LDL.LU R16, [R1+0xaf8] ;  /* 0x000af80001107983 */ /* 0x000f680000300800 */
[----:B------:R1:W-:Y:S04]  /*2a490*/  LDGSTS.E [R4+0x1000], desc[UR16][R6.64], P5 ;  /* 0x0100000006047fae */ /* 0x0003e8000a9a1010 */
[----:B-1----:R-:W5:Y:S01]  /*2a4a0*/  LDL.LU R15, [R1+0xb04] ;  /* 0x000b0400010f7983 */ /* 0x002f620000300800 */
[----:B------:R-:W-:-:S03]  /*2a4b0*/  IMAD.X R18, R18, 0x1, R0, P6 ;  /* 0x0000000112127824 */ /* 0x000fc600030e0600 */
[----:B------:R-:W5:Y:S01]  /*2a4c0*/  LDL.LU R8, [R1+0xafc] ;  /* 0x000afc0001087983 */ /* 0x000f620000300800 */
[----:B------:R-:W-:-:S04]  /*2a4d0*/  SEL R6, RZ, 0x4, !P4 ;  /* 0x00000004ff067807 */ /* 0x000fc80006000000 */
[----:B------:R-:W-:Y:S01]  /*2a4e0*/  SEL R6, R6, RZ, !P3 ;  /* 0x000000ff06067207 */ /* 0x000fe20005800000 */
[----:B------:R1:W-:Y:S03]  /*2a4f0*/  STL [R1+0xb24], R9 ;  /* 0x000b240901007387 */ /* 0x0003e60000100800 */
[----:B------:R-:W-:Y:S01]  /*2a500*/  ISETP.NE.U32.AND P4, PT, R6, RZ, PT ;  /* 0x000000ff0600720c */ /* 0x000fe20003f85070 */
[----:B------:R-:W-:Y:S01]  /*2a510*/  STL [R1+0xb18], R18 ;  /* 0x000b181201007387 */ /* 0x000fe20000100800 */
[----:B------:R-:W-:-:S03]  /*2a520*/  MOV R6, R9 ;  /* 0x0000000900067202 */ /* 0x000fc60000000f00 */
[----:B-1----:R-:W5:Y:S01]  /*2a530*/  LDL.LU R9, [R1+0xaf0] ;  /* 0x000af00001097983 */ /* 0x002f620000300800 */
[----:B------:R-:W-:Y:S01]  /*2a540*/  IADD3 R14, P6, PT, R14, R2, RZ ;  /* 0x000000020e0e7210 */ /* 0x000fe20007fde0ff */
[----:B------:R-:W-:-:S05]  /*2a550*/  IMAD.MOV.U32 R7, RZ, RZ, R18 ;  /* 0x000000ffff077224 */ /* 0x000fca00078e0012 */
[----:B------:R1:W-:Y:S01]  /*2a560*/  LDGSTS.E [R4+0x1200], desc[UR16][R6.64], P5 ;  /* 0x0120000006047fae */ /* 0x0003e2000a9a1010 */
[----:B------:R-:W-:-:S03]  /*2a570*/  ISETP.GT.AND P5, PT, R5, 0x6, PT ;  /* 0x000000060500780c */ /* 0x000fc60003fa4270 */
[----:B------:R2:W-:Y:S01]  /*2a580*/  STL [R1+0xb1c], R14 ;  /* 0x000b1c0e01007387 */ /* 0x0005e20000100800 */
[----:B-1----:R-:W-:Y:S02]  /*2a590*/  IMAD.MOV.U32 R6, RZ, RZ, R14 ;  /* 0x000000ffff067224 */ /* 0x002fe400078e000e */
[----:B---3--:R-:W-:-:S05]  /*2a5a0*/  IMAD.X R17, R17, 0x1, R0, P6 ;  /* 0x0000000111117824 */ /* 0x008fca00030e0600 */
[----:B------:R-:W-:Y:S01]  /*2a5b0*/  MOV R7, R17 ;  /* 0x0000001100077202 */ /* 0x000fe20000000f00 */
[----:B------:R-:W-:Y:S04]  /*2a5c0*/  STL [R1+0xb10], R17 ;  /* 0x000b101101007387 */ /* 0x000fe80000100800 */
[----:B------:R1:W-:Y:S01]  /*2a5d0*/  LDGSTS.E [R4+0x1400], desc[UR16][R6.64], P4 ;  /* 0x0140000006047fae */ /* 0x0003e2000a1a1010 */
[----:B--2---:R-:W-:-:S05]  /*2a5e0*/  IADD3 R11, P6, PT, R11, R2, RZ ;  /* 0x000000020b0b7210 */ /* 0x004fca0007fde0ff */
[--C-:B----4-:R-:W-:Y:S01]  /*2a5f0*/  IMAD.X R13, R13, 0x1, R0.reuse, P6 ;  /* 0x000000010d0d7824 */ /* 0x110fe200030e0600 */
[----:B-----5:R-:W-:Y:S02]  /*2a600*/  IADD3 R10, P6, PT, R10, R2, RZ ;  /* 0x000000020a0a7210 */ /* 0x020fe40007fde0ff */
[----:B-1----:R-:W-:Y:S01]  /*2a610*/  SEL R6, RZ, 0x4, !P5 ;  /* 0x00000004ff067807 */ /* 0x002fe20006800000 */
[----:B------:R-:W-:Y:S02]  /*2a620*/  STL [R1+0xb14], R11 ;  /* 0x000b140b01007387 */ /* 0x000fe40000100800 */
[----:B------:R-:W-:Y:S01]  /*2a630*/  IMAD.X R12, R12, 0x1, R0, P6 ;  /* 0x000000010c0c7824 */ /* 0x000fe200030e0600 */
[----:B------:R-:W-:Y:S01]  /*2a640*/  SEL R6, R6, RZ, !P3 ;  /* 0x000000ff06067207 */ /* 0x000fe20005800000 */
[----:B------:R1:W-:Y:S04]  /*2a650*/  STL [R1+0xb08], R13 ;  /* 0x000b080d01007387 */ /* 0x0003e80000100800 */
[----:B------:R-:W2:Y:S01]  /*2a660*/  LDL.LU R19, [R1+0xae8] ;  /* 0x000ae80001137983 */ /* 0x000ea20000300800 */
[----:B------:R-:W-:-:S03]  /*2a670*/  ISETP.NE.U32.AND P5, PT, R6, RZ, PT ;  /* 0x000000ff0600720c */ /* 0x000fc60003fa5070 */
[----:B------:R-:W-:Y:S01]  /*2a680*/  STL [R1+0xb0c], R10 ;  /* 0x000b0c0a01007387 */ /* 0x000fe20000100800 */
[----:B------:R-:W-:-:S03]  /*2a690*/  MOV R6, R11 ;  /* 0x0000000b00067202 */ /* 0x000fc60000000f00 */
[----:B------:R3:W-:Y:S01]  /*2a6a0*/  STL [R1+0xb00], R12 ;  /* 0x000b000c01007387 */ /* 0x0007e20000100800 */
[----:B------:R-:W-:-:S03]  /*2a6b0*/  IMAD.MOV.U32 R7, RZ, RZ, R13 ;  /* 0x000000ffff077224 */ /* 0x000fc600078e000d */
[----:B------:R-:W4:Y:S04]  /*2a6c0*/  LDL.LU R14, [R1+0xaf4] ;  /* 0x000af400010e7983 */ /* 0x000f280000300800 */
[----:B-1----:R-:W5:Y:S04]  /*2a6d0*/  LDL.LU R13, [R1+0xae0] ;  /* 0x000ae000010d7983 */ /* 0x002f680000300800 */
[----:B------:R-:W5:Y:S04]  /*2a6e0*/  LDL.LU R11, [R1+0xaec] ;  /* 0x000aec00010b7983 */ /* 0x000f680000300800 */
[----:B------:R1:W-:Y:S01]  /*2a6f0*/  LDGSTS.E [R4+0x1600], desc[UR16][R6.64], P4 ;  /* 0x0160000006047fae */ /* 0x0003e2000a1a1010 */
[----:B------:R-:W-:-:S03]  /*2a700*/  ISETP.GT.AND P4, PT, R5, 0x7, PT ;  /* 0x000000070500780c */ /* 0x000fc60003f84270 */
[----:B------:R-:W5:Y:S01]  /*2a710*/  LDL.LU R18, [R1+0xad8] ;  /* 0x000ad80001127983 */ /* 0x000f620000300800 */
[----:B-1----:R-:W-:Y:S01]  /*2a720*/  IMAD.MOV.U32 R6, RZ, RZ, R10 ;  /* 0x000000ffff067224 */ /* 0x002fe200078e000a */
[----:B------:R-:W-:Y:S02]  /*2a730*/  MOV R7, R12 ;  /* 0x0000000c00077202 */ /* 0x000fe40000000f00 */
[----:B---3--:R-:W3:Y:S04]  /*2a740*/  LDL.LU R12, [R1+0xae4] ;  /* 0x000ae400010c7983 */ /* 0x008ee80000300800 */
[----:B------:R1:W-:Y:S04]  /*2a750*/  LDGSTS.E [R4+0x1800], desc[UR16][R6.64], P5 ;  /* 0x0180000006047fae */ /* 0x0003e8000a9a1010 */
[----:B------:R-:W3:Y:S01]  /*2a760*/  LDL.LU R10, [R1+0xadc] ;  /* 0x000adc00010a7983 */ /* 0x000ee20000300800 */
[----:B------:R-:W-:-:S02]  /*2a770*/  IADD3 R15, P6, PT, R15, R2, RZ ;  /* 0x000000020f0f7210 */ /* 0x000fc40007fde0ff */
[----:B-1----:R-:W-:-:S03]  /*2a780*/  SEL R6, RZ, 0x4, !P4 ;  /* 0x00000004ff067807 */ /* 0x002fc60006000000 */
[----:B------:R-:W-:Y:S01]  /*2a790*/  IMAD.X R16, R16, 0x1, R0, P6 ;  /* 0x0000000110107824 */ /* 0x000fe200030e0600 */
[----:B------:R-:W-:Y:S02]  /*2a7a0*/  SEL R6, R6, RZ, !P3 ;  /* 0x000000ff06067207 */ /* 0x000fe40005800000 */
[----:B------:R-:W-:Y:S01]  /*2a7b0*/  IADD3 R8, P6, PT, R8, R2, RZ ;  /* 0x0000000208087210 */ /* 0x000fe20007fde0ff */
[----:B------:R-:W-:Y:S01]  /*2a7c0*/  IMAD.MOV.U32 R7, RZ, RZ, R16 ;  /* 0x000000ffff077224 */ /* 0x000fe200078e0010 */
[----:B------:R-:W-:Y:S02]  /*2a7d0*/  ISETP.NE.U32.AND P4, PT, R6, RZ, PT ;  /* 0x000000ff0600720c */ /* 0x000fe40003f85070 */
[----:B------:R-:W-:Y:S01]  /*2a7e0*/  MOV R6, R15 ;  /* 0x0000000f00067202 */ /* 0x000fe20000000f00 */
[----:B------:R-:W-:Y:S04]  /*2a7f0*/  STL [R1+0xb04], R15 ;  /* 0x000b040f01007387 */ /* 0x000fe80000100800 */
[----:B------:R-:W-:Y:S04]  /*2a800*/  STL [R1+0xaf8], R16 ;  /* 0x000af81001007387 */ /* 0x000fe80000100800 */
[----:B------:R-:W3:Y:S01]  /*2a810*/  LDL.LU R17, [R1+0xad0] ;  /* 0x000ad00001117983 */ /* 0x000ee20000300800 */
[----:B------:R-:W-:-:S03]  /*2a820*/  IMAD.X R9, R9, 0x1, R0, P6 ;  /* 0x0000000109097824 */ /* 0x000fc600030e0600 */
[----:B------:R-:W-:Y:S04]  /*2a830*/  STL [R1+0xafc], R8 ;  /* 0x000afc0801007387 */ /* 0x000fe80000100800 */
[----:B------:R1:W-:Y:S04]  /*2a840*/  LDGSTS.E [R4+0x1a00], desc[UR16][R6.64], P5 ;  /* 0x01a0000006047fae */ /* 0x0003e8000a9a1010 */
[----:B------:R1:W-:Y:S02]  /*2a850*/  STL [R1+0xaf0], R9 ;  /* 0x000af00901007387 */ /* 0x0003e40000100800 */
[----:B-1----:R-:W-:Y:S01]  /*2a860*/  MOV R7, R9 ;  /* 0x0000000900077202 */ /* 0x002fe20000000f00 */
[----:B------:R-:W-:Y:S01]  /*2a870*/  IMAD.MOV.U32 R6, RZ, RZ, R8 ;  /* 0x000000ffff067224 */ /* 0x000fe200078e0008 */
[----:B------:R-:W3:Y:S04]  /*2a880*/  LDL.LU R9, [R1+0xac8] ;  /* 0x000ac80001097983 */ /* 0x000ee80000300800 */
[----:B------:R-:W3:Y:S04]  /*2a890*/  LDL.LU R8, [R1+0xad4] ;  /* 0x000ad40001087983 */ /* 0x000ee80000300800 */
[----:B------:R-:W3:Y:S04]  /*2a8a0*/  LDL.LU R16, [R1+0xac0] ;  /* 0x000ac00001107983 */ /* 0x000ee80000300800 */
[----:B------:R-:W3:Y:S01]  /*2a8b0*/  LDL.LU R15, [R1+0xacc] ;  /* 0x000acc00010f7983 */ /* 0x000ee20000300800 */
[----:B------:R-:W-:-:S03]  /*2a8c0*/  ISETP.GT.AND P5, PT, R5, 0x8, PT ;  /* 0x000000080500780c */ /* 0x000fc60003fa4270 */
[----:B------:R1:W-:Y:S02]  /*2a8d0*/  LDGSTS.E [R4+0x1c00], desc[UR16][R6.64], P4 ;  /* 0x01c0000006047fae */ /* 0x0003e4000a1a1010 */
[----:B-1----:R-:W-:-:S04]  /*2a8e0*/  SEL R6, RZ, 0x4, !P5 ;  /* 0x00000004ff067807 */ /* 0x002fc80006800000 */
[----:B------:R-:W-:-:S04]  /*2a8f0*/  SEL R6, R6, RZ, !P3 ;  /* 0x000000ff06067207 */ /* 0x000fc80005800000 */
[----:B------:R-:W-:Y:S02]  /*2a900*/  ISETP.NE.U32.AND P5, PT, R6, RZ, PT ;  /* 0x000000ff0600720c */ /* 0x000fe40003fa5070 */
[----:B----4-:R-:W-:-:S05]  /*2a910*/  IADD3 R14, P6, PT, R14, R2, RZ ;  /* 0x000000020e0e7210 */ /* 0x010fca0007fde0ff */
[----:B--2---:R-:W-:Y:S01]  /*2a920*/  IMAD.X R19, R19, 0x1, R0, P6 ;  /* 0x0000000113137824 */ /* 0x004fe200030e0600 */
[----:B-----5:R-:W-:-:S03]  /*2a930*/  IADD3 R11, P6, PT, R11, R2, RZ ;  /* 0x000000020b0b7210 */ /* 0x020fc60007fde0ff */
[----:B------:R-:W-:Y:S01]  /*2a940*/  IMAD.MOV.U32 R7, RZ, RZ, R19 ;  /* 0x000000ffff077224 */ /* 0x000fe200078e0013 */
[----:B------:R-:W-:Y:S01]  /*2a950*/  MOV R6, R14 ;  /* 0x0000000e00067202 */ /* 0x000fe20000000f00 */
[----:B------:R-:W-:-:S04]  /*2a960*/  IMAD.X R13, R13, 0x1, R0, P6 ;  /* 0x000000010d0d7824 */ /* 0x000fc800030e0600 */
[----:B------:R1:W-:Y:S01]  /*2a970*/  LDGSTS.E [R4+0x1e00], desc[UR16][R6.64], P4 ;  /* 0x01e0000006047fae */ /* 0x0003e2000a1a1010 */
[----:B------:R-:W-:-:S03]  /*2a980*/  ISETP.GT.AND P4, PT, R5, 0x9, PT ;  /* 0x000000090500780c */ /* 0x000fc60003f84270 */
[----:B------:R2:W-:Y:S01]  /*2a990*/  STL [R1+0xaf4], R14 ;  /* 0x000af40e01007387 */ /* 0x0005e20000100800 */
[----:B-1----:R-:W-:Y:S01]  /*2a9a0*/  IMAD.MOV.U32 R6, RZ, RZ, R11 ;  /* 0x000000ffff067224 */ /* 0x002fe200078e000b */
[----:B------:R-:W-:Y:S02]  /*2a9b0*/  MOV R7, R13 ;  /* 0x0000000d00077202 */ /* 0x000fe40000000f00 */
[----:B---3--:R-:W-:-:S03]  /*2a9c0*/  IADD3 R12, P6, PT, R12, R2, RZ ;  /* 0x000000020c0c7210 */ /* 0x008fc60007fde0ff */
[----:B------:R1:W-:Y:S02]  /*2a9d0*/  LDGSTS.E [R4+0x2000], desc[UR16][R6.64], P5 ;  /* 0x0200000006047fae */ /* 0x0003e4000a9a1010 */
[----:B------:R-:W-:Y:S01]  /*2a9e0*/  IMAD.X R18, R18, 0x1, R0, P6 ;  /* 0x0000000112127824 */ /* 0x000fe200030e0600 */
[----:B------:R-:W-:Y:S01]  /*2a9f0*/  IADD3 R10, P6, PT, R10, R2, RZ ;  /* 0x000000020a0a7210 */ /* 0x000fe20007fde0ff */
[----:B------:R-:W-:Y:S04]  /*2aa00*/  STL [R1+0xae8], R19 ;  /* 0x000ae81301007387 */ /* 0x000fe80000100800 */
[----:B------:R-:W-:Y:S01]  /*2aa10*/  STL [R1+0xaec], R11 ;  /* 0x000aec0b01007387 */ /* 0x000fe20000100800 */
[----:B-1----:R-:W-:-:S03]  /*2aa20*/  SEL R6, RZ, 0x4, !P4 ;  /* 0x00000004ff067807 */ /* 0x002fc60006000000 */
[----:B------:R1:W-:Y:S01]  /*2aa30*/  STL [R1+0xae0], R13 ;  /* 0x000ae00d01007387 */ /* 0x0003e20000100800 */
[----:B------:R-:W-:-:S03]  /*2aa40*/  SEL R6, R6, RZ, !P3 ;  /* 0x000000ff06067207 */ /* 0x000fc60005800000 */
[----:B--2---:R-:W2:Y:S01]  /*2aa50*/  LDL.LU R14, [R1+0xab8] ;  /* 0x000ab800010e7983 */ /* 0x004ea20000300800 */
[----:B------:R-:W-:Y:S01]  /*2aa60*/  IMAD.MOV.U32 R7, RZ, RZ, R18 ;  /* 0x000000ffff077224 */ /* 0x000fe200078e0012 */
[----:B------:R-:W-:Y:S02]  /*2aa70*/  ISETP.NE.U32.AND P4, PT, R6, RZ, PT ;  /* 0x000000ff0600720c */ /* 0x000fe40003f85070 */
[----:B-1----:R-:W3:Y:S01]  /*2aa80*/  LDL.LU R13, [R1+0xac4] ;  /* 0x000ac400010d7983 */ /* 0x002ee20000300800 */
[----:B------:R-:W-:-:S03]  /*2aa90*/  MOV R6, R12 ;  /* 0x0000000c00067202 */ /* 0x000fc60000000f00 */
[----:B------:R-:W4:Y:S01]  /*2aaa0*/  LDL.LU R11, [R1+0xabc] ;  /* 0x000abc00010b7983 */ /* 0x000f220000300800 */
[----:B------:R-:W-:-:S03]  /*2aab0*/  IMAD.X R17, R17, 0x1, R0, P6 ;  /* 0x0000000111117824 */ /* 0x000fc600030e0600 */
[----:B------:R1:W-:Y:S04]  /*2aac0*/  STL [R1+0xae4], R12 ;  /* 0x000ae40c01007387 */ /* 0x0003e80000100800 */
[----:B------:R5:W-:Y:S01]  /*2aad0*/  LDGSTS.E [R4+0x2200], desc[UR16][R6.64], P5 ;  /* 0x0220000006047fae */ /* 0x000be2000a9a1010 */
[----:B------:R-:W-:-:S03]  /*2aae0*/  ISETP.GT.AND P5, PT, R5, 0xa, PT ;  /* 0x0000000a0500780c */ /* 0x000fc60003fa4270 */
[----:B------:R-:W-:Y:S04]  /*2aaf0*/  STL [R1+0xad8], R18 ;  /* 0x000ad81201007387 */ /* 0x000fe80000100800 */
[----:B-1----:R-:W4:Y:S01]  /*2ab00*/  LDL.LU R12, [R1+0xab0] ;  /* 0x000ab000010c7983 */ /* 0x002f220000300800 */
[----:B-----5:R-:W-:Y:S01]  /*2ab10*/  IMAD.MOV.U32 R6, RZ, RZ, R10 ;  /* 0x000000ffff067224 */ /* 0x020fe200078e000a */
[----:B------:R-:W-:Y:S02]  /*2ab20*/  MOV R7, R17 ;  /* 0x0000001100077202 */ /* 0x000fe40000000f00 */
[-C--:B------:R-:W-:Y:S01]  /*2ab30*/  IADD3 R8, P6, PT, R8, R2.reuse, RZ ;  /* 0x0000000208087210 */ /* 0x080fe20007fde0ff */
[----:B------:R1:W-:Y:S04]  /*2ab40*/  STL [R1+0xadc], R10 ;  /* 0x000adc0a01007387 */ /* 0x0003e80000100800 */
[----:B------:R-:W-:Y:S01]  /*2ab50*/  IMAD.X R9, R9, 0x1, R0, P6 ;  /* 0x0000000109097824 */ /* 0x000fe200030e0600 */
[----:B------:R5:W-:Y:S01]  /*2ab60*/  LDGSTS.E [R4+0x2400], desc[UR16][R6.64], P4 ;  /* 0x0240000006047fae */ /* 0x000be2000a1a1010 */
[----:B------:R-:W-:-:S03]  /*2ab70*/  IADD3 R15, P6, PT, R15, R2, RZ ;  /* 0x000000020f0f7210 */ /* 0x000fc60007fde0ff */
[----:B------:R-:W-:Y:S02]  /*2ab80*/  STL [R1+0xad0], R17 ;  /* 0x000ad01101007387 */ /* 0x000fe40000100800 */
[----:B------:R-:W-:Y:S02]  /*2ab90*/  IMAD.X R16, R16, 0x1, R0, P6 ;  /* 0x0000000110107824 */ /* 0x000fe400030e0600 */
[----:B------:R-:W-:Y:S01]  /*2aba0*/  STL [R1+0xad4], R8 ;  /* 0x000ad40801007387 */ /* 0x000fe20000100800 */
[----:B-----5:R-:W-:-:S03]  /*2abb0*/  SEL R6, RZ, 0x4, !P5 ;  /* 0x00000004ff067807 */ /* 0x020fc60006800000 */
[----:B------:R5:W-:Y:S04]  /*2abc0*/  STL [R1+0xac8], R9 ;  /* 0x000ac80901007387 */ /* 0x000be80000100800 */
[----:B------:R-:W4:Y:S01]  /*2abd0*/  LDL.LU R19, [R1+0xaa8] ;  /* 0x000aa80001137983 */ /* 0x000f220000300800 */
[----:B------:R-:W-:-:S03]  /*2abe0*/  SEL R6, R6, RZ, !P3 ;  /* 0x000000ff06067207 */ /* 0x000fc60005800000 */
[----:B------:R5:W-:Y:S04]  /*2abf0*/  STL [R1+0xacc], R15 ;  /* 0x000acc0f01007387 */ /* 0x000be80000100800 */
[----:B------:R2:W-:Y:S04]  /*2ac00*/  STL [R1+0xac0], R16 ;  /* 0x000ac01001007387 */ /* 0x0005e80000100800 */
[----:B-1----:R-:W4:Y:S01]  /*2ac10*/  LDL.LU R10, [R1+0xab4] ;  /* 0x000ab400010a7983 */ /* 0x002f220000300800 */
[----:B------:R-:W-:Y:S01]  /*2ac20*/  ISETP.NE.U32.AND P5, PT, R6, RZ, PT ;  /* 0x000000ff0600720c */ /* 0x000fe20003fa5070 */
[----:B------:R-:W-:Y:S01]  /*2ac30*/  IMAD.MOV.U32 R7, RZ, RZ, R9 ;  /* 0x000000ffff077224 */ /* 0x000fe200078e0009 */
[----:B------:R-:W-:Y:S01]  /*2ac40*/  MOV R6, R8 ;  /* 0x0000000800067202 */ /* 0x000fe20000000f00 */
[----:B-----5:R-:W5:Y:S04]  /*2ac50*/  LDL.LU R9, [R1+0xaa0] ;  /* 0x000aa00001097983 */ /* 0x020f680000300800 */
[----:B------:R-:W5:Y:S04]  /*2ac60*/  LDL.LU R8, [R1+0xaac] ;  /* 0x000aac0001087983 */ /* 0x000f680000300800 */
[----:B------:R1:W-:Y:S01]  /*2ac70*/  LDGSTS.E [R4+0x2600], desc[UR16][R6.64], P4 ;  /* 0x0260000006047fae */ /* 0x0003e2000a1a1010 */
[----:B------:R-:W-:-:S03]  /*2ac80*/  ISETP.GT.AND P4, PT, R5, 0xb, PT ;  /* 0x0000000b0500780c */ /* 0x000fc60003f84270 */
[----:B------:R-:W5:Y:S04]  /*2ac90*/  LDL.LU R18, [R1+0xa98] ;  /* 0x000a980001127983 */ /* 0x000f680000300800 */
[----:B------:R-:W5:Y:S01]  /*2aca0*/  LDL.LU R17, [R1+0xaa4] ;  /* 0x000aa40001117983 */ /* 0x000f620000300800 */
[----:B-1----:R-:W-:Y:S01]  /*2acb0*/  IMAD.MOV.U32 R6, RZ, RZ, R15 ;  /* 0x000000ffff067224 */ /* 0x002fe200078e000f */
[----:B------:R-:W-:Y:S02]  /*2acc0*/  MOV R7, R16 ;  /* 0x0000001000077202 */ /* 0x000fe40000000f00 */
[----:B------:R-:W5:Y:S04]  /*2acd0*/  LDL.LU R15, [R1+0xa9c] ;  /* 0x000a9c00010f7983 */ /* 0x000f680000300800 */
[----:B------:R1:W-:Y:S02]  /*2ace0*/  LDGSTS.E [R4+0x2800], desc[UR16][R6.64], P5 ;  /* 0x0280000006047fae */ /* 0x0003e4000a9a1010 */
[----:B-1----:R-:W-:-:S04]  /*2acf0*/  SEL R6, RZ, 0x4, !P4 ;  /* 0x00000004ff067807 */ /* 0x002fc80006000000 */
[----:B------:R-:W-:-:S04]  /*2ad00*/  SEL R6, R6, RZ, !P3 ;  /* 0x000000ff06067207 */ /* 0x000fc80005800000 */
[----:B------:R-:W-:Y:S02]  /*2ad10*/  ISETP.NE.U32.AND P4, PT, R6, RZ, PT ;  /* 0x000000ff0600720c */ /* 0x000fe40003f85070 */
[----:B---3--:R-:W-:-:S05]  /*2ad20*/  IADD3 R13, P6, PT, R13, R2, RZ ;  /* 0x000000020d0d7210 */ /* 0x008fca0007fde0ff */
[----:B--2---:R-:W-:Y:S01]  /*2ad30*/  IMAD.X R14, R14, 0x1, R0, P6 ;  /* 0x000000010e0e7824 */ /* 0x004fe200030e0600 */
[----:B----4-:R-:W-:Y:S02]  /*2ad40*/  IADD3 R11, P6, PT, R11, R2, RZ ;  /* 0x000000020b0b7210 */ /* 0x010fe40007fde0ff */
[----:B------:R-:W-:Y:S01]  /*2ad50*/  MOV R6, R13 ;  /* 0x0000000d00067202 */ /* 0x000fe20000000f00 */
[----:B------:R-:W-:Y:S01]  /*2ad60*/  IMAD.MOV.U32 R7, RZ, RZ, R14 ;  /* 0x000000ffff077224 */ /* 0x000fe200078e000e */
[----:B------:R-:W-:Y:S04]  /*2ad70*/  STL [R1+0xac4], R13 ;  /* 0x000ac40d01007387 */ /* 0x000fe80000100800 */
[----:B------:R1:W-:Y:S04]  /*2ad80*/  STL [R1+0xab8], R14 ;  /* 0x000ab80e01007387 */ /* 0x0003e80000100800 */
[----:B------:R-:W2:Y:S01]  /*2ad90*/  LDL.LU R16, [R1+0xa90] ;  /* 0x000a900001107983 */ /* 0x000ea20000300800 */
[----:B------:R-:W-:-:S03]  /*2ada0*/  IMAD.X R12, R12, 0x1, R0, P6 ;  /* 0x000000010c0c7824 */ /* 0x000fc600030e0600 */
[----:B------:R3:W-:Y:S01]  /*2adb0*/  LDGSTS.E [R4+0x2a00], desc[UR16][R6.64], P5 ;  /* 0x02a0000006047fae */ /* 0x0007e2000a9a1010 */
[----:B------:R-:W-:-:S03]  /*2adc0*/  ISETP.GT.AND P5, PT, R5, 0xc, PT ;  /* 0x0000000c0500780c */ /* 0x000fc60003fa4270 */
[----:B------:R-:W-:Y:S01]  /*2add0*/  STL [R1+0xabc], R11 ;  /* 0x000abc0b01007387 */ /* 0x000fe20000100800 */
[----:B---3--:R-:W-:Y:S01]  /*2ade0*/  IMAD.MOV.U32 R6, RZ, RZ, R11 ;  /* 0x000000ffff067224 */ /* 0x008fe200078e000b */
[----:B------:R-:W-:Y:S02]  /*2adf0*/  MOV R7, R12 ;  /* 0x0000000c00077202 */ /* 0x000fe40000000f00 */
[----:B------:R3:W-:Y:S04]  /*2ae00*/  STL [R1+0xab0], R12 ;  /* 0x000ab00c01007387 */ /* 0x0007e80000100800 */
[----:B------:R4:W-:Y:S04]  /*2ae10*/  LDGSTS.E [R4+0x2c00], desc[UR16][R6.64], P4 ;  /* 0x02c0000006047fae */ /* 0x0009e8000a1a1010 */
[----:B-1----:R-:W2:Y:S04]  /*2ae20*/  LDL.LU R14, [R1+0xa88] ;  /* 0x000a8800010e7983 */ /* 0x002ea80000300800 */
[----:B------:R-:W2:Y:S01]  /*2ae30*/  LDL.LU R13, [R1+0xa94] ;  /* 0x000a9400010d7983 */ /* 0x000ea20000300800 */
[----:B----4-:R-:W-:-:S03]  /*2ae40*/  SEL R6, RZ, 0x4, !P5 ;  /* 0x00000004ff067807 */ /* 0x010fc60006800000 */
[----:B---3--:R-:W3:Y:S01]  /*2ae50*/  LDL.LU R12, [R1+0xa80] ;  /* 0x000a8000010c7983 */ /* 0x008ee20000300800 */
[----:B------:R-:W-:-:S03]  /*2ae60*/  SEL R6, R6, RZ, !P3 ;  /* 0x000000ff06067207 */ /* 0x000fc60005800000 */
[----:B------:R-:W4:Y:S01]  /*2ae70*/  LDL.LU R11, [R1+0xa8c] ;  /* 0x000a8c00010b7983 */ /* 0x000f220000300800 */
[----:B------:R-:W-:-:S05]  /*2ae80*/  IADD3 R10, P6, PT, R10, R2, RZ ;  /* 0x000000020a0a7210 */ /* 0x000fca0007fde0ff */
[----:B------:R-:W-:Y:S01]  /*2ae90*/  IMAD.X R19, R19, 0x1, R0, P6 ;  /* 0x0000000113137824 */ /* 0x000fe200030e0600 */
[----:B-----5:R-:W-:-:S03]  /*2aea0*/  IADD3 R8, P6, PT, R8, R2, RZ ;  /* 0x0000000208087210 */ /* 0x020fc60007fde0ff */
[----:B------:R-:W-:Y:S01]  /*2aeb0*/  IMAD.MOV.U32 R7, RZ, RZ, R19 ;  /* 0x000000ffff077224 */ /* 0x000fe200078e0013 */
[----:B------:R-:W-:Y:S02]  /*2aec0*/  ISETP.NE.U32.AND P5, PT, R6, RZ, PT ;  /* 0x000000ff0600720c */ /* 0x000fe40003fa5070 */
[----:B------:R-:W-:Y:S01]  /*2aed0*/  MOV R6, R10 ;  /* 0x0000000a00067202 */ /* 0x000fe20000000f00 */
[----:B------:R-:W-:Y:S01]  /*2aee0*/  IMAD.X R9, R9, 0x1, R0, P6 ;  /* 0x0000000109097824 */ /* 0x000fe200030e0600 */
[----:B------:R1:W-:Y:S04]  /*2aef0*/  STL [R1+0xab4], R10 ;  /* 0x000ab40a01007387 */ /* 0x0003e80000100800 */
[----:B------:R-:W-:Y:S04]  /*2af00*/  STL [R1+0xaa8], R19 ;  /* 0x000aa81301007387 */ /* 0x000fe80000100800 */
[----:B------:R-:W-:Y:S04]  /*2af10*/  STL [R1+0xaac], R8 ;  /* 0x000aac0801007387 */ /* 0x000fe80000100800 */
[----:B------:R5:W-:Y:S04]  /*2af20*/  LDGSTS.E [R4+0x2e00], desc[UR16][R6.64], P4 ;  /* 0x02e0000006047fae */ /* 0x000be8000a1a1010 */
[----:B------:R5:W-:Y:S04]  /*2af30*/  STL [R1+0xaa0], R9 ;  /* 0x000aa00901007387 */ /* 0x000be80000100800 */
[----:B-1----:R-:W3:Y:S01]  /*2af40*/  LDL.LU R10, [R1+0xa78] ;  /* 0x000a7800010a7983 */ /* 0x002ee20000300800 */
[----:B-----5:R-:W-:-:S03]  /*2af50*/  MOV R7, R9 ;  /* 0x0000000900077202 */ /* 0x020fc60000000f00 */
[----:B------:R-:W5:Y:S01]  /*2af60*/  LDL.LU R9, [R1+0xa84] ;  /* 0x000a840001097983 */ /* 0x000f620000300800 */
[----:B------:R-:W-:-:S03]  /*2af70*/  IMAD.MOV.U32 R6, RZ, RZ, R8 ;  /* 0x000000ffff067224 */ /* 0x000fc600078e0008 */
[----:B------:R-:W5:Y:S01]  /*2af80*/  LDL.LU R8, [R1+0xa7c] ;  /* 0x000a7c0001087983 */ /* 0x000f620000300800 */
[----:B------:R-:W-:Y:S02]  /*2af90*/  ISETP.GT.AND P4, PT, R5, 0xd, PT ;  /* 0x0000000d0500780c */ /* 0x000fe40003f84270 */
[-C--:B------:R-:W-:Y:S01]  /*2afa0*/  IADD3 R17, P6, PT, R17, R2.reuse, RZ ;  /* 0x0000000211117210 */ /* 0x080fe20007fde0ff */
[----:B------:R1:W-:Y:S04]  /*2afb0*/  LDGSTS.E [R4+0x3000], desc[UR16][R6.64], P5 ;  /* 0x0300000006047fae */ /* 0x0003e8000a9a1010 */
[----:B------:R-:W-:Y:S01]  /*2afc0*/  IMAD.X R18, R18, 0x1, R0, P6 ;  /* 0x0000000112127824 */ /* 0x000fe200030e0600 */
[----:B------:R-:W-:Y:S02]  /*2afd0*/  IADD3 R15, P6, PT, R15, R2, RZ ;  /* 0x000000020f0f7210 */ /* 0x000fe40007fde0ff */
[----:B-1----:R-:W-:-:S04]  /*2afe0*/  SEL R6, RZ, 0x4, !P4 ;  /* 0x00000004ff067807 */ /* 0x002fc80006000000 */
[----:B------:R-:W-:Y:S01]  /*2aff0*/  SEL R6, R6, RZ, !P3 ;  /* 0x000000ff06067207 */ /* 0x000fe20005800000 */
[----:B------:R-:W-:-:S03]  /*2b000*/  IMAD.MOV.U32 R7, RZ, RZ, R18 ;  /* 0x000000ffff077224 */ /* 0x000fc600078e0012 */
[----:B------:R-:W-:Y:S02]  /*2b010*/  ISETP.NE.U32.AND P4, PT, R6, RZ, PT ;  /* 0x000000ff0600720c */ /* 0x000fe40003f85070 */
[----:B------:R-:W-:-:S05]  /*2b020*/  MOV R6, R17 ;  /* 0x0000001100067202 */ /* 0x000fca0000000f00 */
[----:B------:R1:W-:Y:S01]  /*2b030*/  LDGSTS.E [R4+0x3200], desc[UR16][R6.64], P5 ;  /* 0x0320000006047fae */ /* 0x0003e2000a9a1010 */
[----:B------:R-:W-:Y:S01]  /*2b040*/  ISETP.GT.AND P5, PT, R5, 0xe, PT ;  /* 0x0000000e0500780c */ /* 0x000fe20003fa4270 */
[----:B-1----:R-:W-:Y:S02]  /*2b050*/  IMAD.MOV.U32 R6, RZ, RZ, R15 ;  /* 0x000000ffff067224 */ /* 0x002fe400078e000f */
[----:B------:R-:W-:Y:S04]  /*2b060*/  STL [R1+0xaa4], R17 ;  /* 0x000aa41101007387 */ /* 0x000fe80000100800 */
[----:B------:R1:W-:Y:S04]  /*2b070*/  STL [R1+0xa98], R18 ;  /* 0x000a981201007387 */ /* 0x0003e80000100800 */
[----:B------:R1:W-:Y:S01]  /*2b080*/  STL [R1+0xa9c], R15 ;  /* 0x000a9c0f01007387 */ /* 0x0003e20000100800 */
[----:B--2---:R-:W-:-:S05]  /*2b090*/  IMAD.X R16, R16, 0x1, R0, P6 ;  /* 0x0000000110107824 */ /* 0x004fca00030e0600 */
[----:B------:R-:W-:-:S05]  /*2b0a0*/  MOV R7, R16 ;  /* 0x0000001000077202 */ /* 0x000fca0000000f00 */
[----:B------:R2:W-:Y:S02]  /*2b0b0*/  LDGSTS.E [R4+0x3400], desc[UR16][R6.64], P4 ;  /* 0x0340000006047fae */ /* 0x0005e4000a1a1010 */
[----:B--2---:R-:W-:-:S04]  /*2b0c0*/  SEL R6, RZ, 0x4, !P5 ;  /* 0x00000004ff067807 */ /* 0x004fc80006800000 */
[----:B------:R-:W-:Y:S02]  /*2b0d0*/  SEL R6, R6, RZ, !P3 ;  /* 0x000000ff06067207 */ /* 0x000fe40005800000 */
[----:B------:R-:W-:Y:S02]  /*2b0e0*/  IADD3 R13, P6, PT, R13, R2, RZ ;  /* 0x000000020d0d7210 */ /* 0x000fe40007fde0ff */
[----:B------:R-:W-:-:S03]  /*2b0f0*/  ISETP.NE.U32.AND P5, PT, R6, RZ, PT ;  /* 0x000000ff0600720c */ /* 0x000fc60003fa5070 */
[----:B------:R-:W-:Y:S01]  /*2b100*/  IMAD.X R14, R14, 0x1, R0, P6 ;  /* 0x000000010e0e7824 */ /* 0x000fe200030e0600 */
[----:B----4-:R-:W-:-:S03]  /*2b110*/  IADD3 R11, P6, PT, R11, R2, RZ ;  /* 0x000000020b0b7210 */ /* 0x010fc60007fde0ff */
[----:B------:R-:W-:Y:S01]  /*2b120*/  IMAD.MOV.U32 R7, RZ, RZ, R14 ;  /* 0x000000ffff077224 */ /* 0x000fe200078e000e */
[----:B------:R-:W-:Y:S01]  /*2b130*/  MOV R6, R13 ;  /* 0x0000000d00067202 */ /* 0x000fe20000000f00 */
[----:B---3--:R-:W-:-:S04]  /*2b140*/  IMAD.X R12, R12, 0x1, R0, P6 ;  /* 0x000000010c0c7824 */ /* 0x008fc800030e0600 */
[----:B------:R2:W-:Y:S01]  /*2b150*/  LDGSTS.E [R4+0x3600], desc[UR16][R6.64], P4 ;  /* 0x0360000006047fae */ /* 0x0005e2000a1a1010 */
[----:B------:R-:W-:-:S03]  /*2b160*/  ISETP.GT.AND P4, PT, R5, 0xf, PT ;  /* 0x0000000f0500780c */ /* 0x000fc60003f84270 */
[----:B------:R-:W-:Y:S04]  /*2b170*/  STL [R1+0xa90], R16 ;  /* 0x000a901001007387 */ /* 0x000fe80000100800 */
[----:B------:R-:W-:Y:S01]  /*2b180*/  STL [R1+0xa94], R13 ;  /* 0x000a940d01007387 */ /* 0x000fe20000100800 */
[----:B--2---:R-:W-:Y:S01]  /*2b190*/  IMAD.MOV.U32 R6, RZ, RZ, R11 ;  /* 0x000000ffff067224 */ /* 0x004fe200078e000b */
[----:B------:R-:W-:Y:S02]  /*2b1a0*/  MOV R7, R12 ;  /* 0x0000000c00077202 */ /* 0x000fe40000000f00 */
[----:B------:R2:W-:Y:S04]  /*2b1b0*/  STL [R1+0xa88], R14 ;  /* 0x000a880e01007387 */ /* 0x0005e80000100800 */
[----:B------:R3:W-:Y:S04]  /*2b1c0*/  STL [R1+0xa8c], R11 ;  /* 0x000a8c0b01007387 */ /* 0x0007e80000100800 */
[----:B------:R-:W-:Y:S04]  /*2b1d0*/  STL [R1+0xa80], R12 ;  /* 0x000a800c01007387 */ /* 0x000fe80000100800 */
[----:B------:R4:W-:Y:S01]  /*2b1e0*/  LDGSTS.E [R4+0x3800], desc[UR16][R6.64], P5 ;  /* 0x0380000006047fae */ /* 0x0009e2000a9a1010 */
[----:B-----5:R-:W-:-:S05]  /*2b1f0*/  IADD3 R9, P6, PT, R9, R2, RZ ;  /* 0x0000000209097210 */ /* 0x020fca0007fde0ff */
[----:B------:R-:W-:Y:S01]  /*2b200*/  IMAD.X R10, R10, 0x1, R0, P6 ;  /* 0x000000010a0a7824 */ /* 0x000fe200030e0600 */
[----:B------:R-:W-:Y:S01]  /*2b210*/  IADD3 R8, P6, PT, R8, R2, RZ ;  /* 0x0000000208087210 */ /* 0x000fe20007fde0ff */
[----:B------:R-:W-:Y:S01]  /*2b220*/  STL [R1+0xa84], R9 ;  /* 0x000a840901007387 */ /* 0x000fe20000100800 */
[----:B----4-:R-:W-:-:S03]  /*2b230*/  SEL R6, RZ, 0x4, !P4 ;  /* 0x00000004ff067807 */ /* 0x010fc60006000000 */
[----:B------:R-:W-:Y:S01]  /*2b240*/  STL [R1+0xa78], R10 ;  /* 0x000a780a01007387 */ /* 0x000fe20000100800 */
[----:B------:R-:W-:-:S03]  /*2b250*/  SEL R6, R6, RZ, !P3 ;  /* 0x000000ff06067207 */ /* 0x000fc60005800000 */
[----:B------:R4:W-:Y:S04]  /*2b260*/  STL [R1+0xa7c], R8 ;  /* 0x000a7c0801007387 */ /* 0x0009e80000100800 */
[----:B------:R-:W5:Y:S04]  /*2b270*/  LDL.LU R19, [R1] ;  /* 0x0000000001137983 */ /* 0x000f680000300800 */
[----:B-1----:R-:W5:Y:S01]  /*2b280*/  LDL.LU R18, [R1+0x4] ;  /* 0x0000040001127983 */ /* 0x002f620000300800 */
[----:B------:R-:W-:Y:S01]  /*2b290*/  ISETP.NE.U32.AND P4, PT, R6, RZ, PT ;  /* 0x000000ff0600720c */ /* 0x000fe20003f85070 */
[----:B------:R-:W-:Y:S01]  /*2b2a0*/  IMAD.MOV.U32 R7, RZ, RZ, R10 ;  /* 0x000000ffff077224 */ /* 0x000fe200078e000a */
[----:B------:R-:W-:Y:S01]  /*2b2b0*/  MOV R6, R9 ;  /* 0x0000000900067202 */ /* 0x000fe20000000f00 */
[----:B------:R-:W5:Y:S04]  /*2b2c0*/  LDL.LU R15, [R1+0x8] ;  /* 0x00000800010f7983 */ /* 0x000f680000300800 */
[----:B--2---:R-:W2:Y:S04]  /*2b2d0*/  LDL.LU R14, [R1+0xc] ;  /* 0x00000c00010e7983 */ /* 0x004ea80000300800 */
[----:B------:R1:W-:Y:S04]  /*2b2e0*/  LDGSTS.E [R4+0x3a00], desc[UR16][R6.64], P5 ;  /* 0x03a0000006047fae */ /* 0x0003e8000a9a1010 */
[----:B---3--:R-:W3:Y:S01]  /*2b2f0*/  LDL.LU R11, [R1+0x10] ;  /* 0x00001000010b7983 */ /* 0x008ee20000300800 */
[----:B-1----:R-:W-:-:S03]  /*2b300*/  IMAD.MOV.U32 R6, RZ, RZ, R8 ;  /* 0x000000ffff067224 */ /* 0x002fc600078e0008 */
[----:B----4-:R-:W4:Y:S04]  /*2b310*/  LDL.LU R8, [R1+0x14] ;  /* 0x0000140001087983 */ /* 0x010f280000300800 */
[----:B------:R-:W2:Y:S04]  /*2b320*/  LDL.LU R17, [R1+0x18] ;  /* 0x0000180001117983 */ /* 0x000ea80000300800 */
[----:B------:R-:W2:Y:S04]  /*2b330*/  LDL.LU R16, [R1+0x1c] ;  /* 0x00001c0001107983 */ /* 0x000ea80000300800 */
[----:B------:R-:W2:Y:S04]  /*2b340*/  LDL.LU R13, [R1+0x20] ;  /* 0x00002000010d7983 */ /* 0x000ea80000300800 */
[----:B------:R-:W2:Y:S04]  /*2b350*/  LDL.LU R12, [R1+0x24] ;  /* 0x00002400010c7983 */ /* 0x000ea80000300800 */
[----:B------:R-:W2:Y:S04]  /*2b360*/  LDL.LU R10, [R1+0x28] ;  /* 0x00002800010a7983 */ /* 0x000ea80000300800 */
[----:B------:R-:W2:Y:S01]  /*2b370*/  LDL.LU R9, [R1+0x2c] ;  /* 0x00002c0001097983 */ /* 0x000ea20000300800 */
[----:B------:R-:W-:Y:S01]  /*2b380*/  IMAD.X R85, R85, 0x1, R0, P6 ;  /* 0x0000000155557824 */ /* 0x000fe200030e0600 */
[----:B------:R-:W-:-:S04]  /*2b390*/  ISETP.GT.AND P5, PT, R5, 0x10, PT ;  /* 0x000000100500780c */ /* 0x000fc80003fa4270 */
[----:B------:R-:W-:Y:S02]  /*2b3a0*/  MOV R7, R85 ;  /* 0x0000005500077202 */ /* 0x000fe40000000f00 */
[----:B------:R-:W-:-:S03]  /*2b3b0*/  IADD3 R87, P6, PT, R87, R2, RZ ;  /* 0x0000000257577210 */ /* 0x000fc60007fde0ff */
[----:B------:R1:W-:Y:S02]  /*2b3c0*/  LDGSTS.E [R4+0x3c00], desc[UR16][R6.64], P4 ;  /* 0x03c0000006047fae */ /* 0x0003e4000a1a1010 */
[----:B------:R-:W-:Y:S01]  /*2b3d0*/  IMAD.X R86, R86, 0x1, R0, P6 ;  /* 0x0000000156567824 */ /* 0x000fe200030e0600 */
[----:B------:R-:W-:Y:S02]  /*2b3e0*/  IADD3 R197, P6, PT, R197, R2, RZ ;  /* 0x00000002c5c57210 */ /* 0x000fe40007fde0ff */
[----:B-1----:R-:W-:-:S04]  /*2b3f0*/  SEL R6, RZ, 0x4, !P5 ;  /* 0x00000004ff067807 */ /* 0x002fc80006800000 */
[----:B------:R-:W-:Y:S01]  /*2b400*/  SEL R6, R6, RZ, !P3 ;  /* 0x000000ff06067207 */ /* 0x000fe20005800000 */
[----:B------:R-:W-:-:S03]  /*2b410*/  IMAD.MOV.U32 R7, RZ, RZ, R86 ;  /* 0x000000ffff077224 */ /* 0x000fc600078e0056 */
[----:B------:R-:W-:Y:S01]  /*2b420*/  ISETP.NE.U32.AND P5, PT, R6, RZ, PT ;  /* 0x000000ff0600720c */ /* 0x000fe20003fa5070 */
[----:B------:R-:W-:Y:S01]  /*2b430*/  IMAD.X R196, R196, 0x1, R0, P6 ;  /* 0x00000001c4c47824 */ /* 0x000fe200030e0600 */
[----:B------:R-:W-:-:S05]  /*2b440*/  MOV R6, R87 ;  /* 0x0000005700067202 */ /* 0x000fca0000000f00 */
[----:B------:R1:W-:Y:S01]  /*2b450*/  LDGSTS.E [R4+0x3e00], desc[UR16][R6.64], P4 ;  /* 0x03e0000006047fae */ /* 0x0003e2000a1a1010 */
[----:B------:R-:W-:Y:S02]  /*2b460*/  ISETP.GT.AND P4, PT, R5, 0x11, PT ;  /* 0x000000110500780c */ /* 0x000fe40003f84270 */
[----:B------:R-:W-:Y:S01]  /*2b470*/  IADD3 R202, P6, PT, R202, R2, RZ ;  /* 0x00000002caca7210 */ /* 0x000fe20007fde0ff */
[----:B-1----:R-:W-:Y:S01]  /*2b480*/  IMAD.MOV.U32 R6, RZ, RZ, R197 ;  /* 0x000000ffff067224 */ /* 0x002fe200078e00c5 */
[----:B------:R-:W-:-:S05]  /*2b490*/  MOV R7, R196 ;  /* 0x000000c400077202 */ /* 0x000fca0000000f00 */
[----:B------:R1:W-:Y:S01]  /*2b4a0*/  LDGSTS.E [R4+0x4000], desc[UR16][R6.64], P5 ;  /* 0x0400000006047fae */ /* 0x0003e2000a9a1010 */
        /* <DEDUP_REMOVED lines=108> */
[----:B-----5:R-:W-:Y:S01]  /*2bb70*/  IADD3 R18, P6, PT, R18, R2, RZ ;  /* 0x0000000212127210 */ /* 0x020fe20007fde0ff */
[----:B-1----:R-:W-:Y:S01]  /*2bb80*/  IMAD.MOV.U32 R6, RZ, RZ, R252 ;  /* 0x000000ffff067224 */ /* 0x002fe200078e00fc */
[----:B------:R-:W-:-:S03]  /*2bb90*/  MOV R7, R251 ;  /* 0x000000fb00077202 */ /* 0x000fc60000000f00 */
[----:B------:R-:W-:Y:S02]  /*2bba0*/  IMAD.X R19, R19, 0x1, R0, P6 ;  /* 0x0000000113137824 */ /* 0x000fe400030e0600 */
[----:B------:R1:W-:Y:S01]  /*2bbb0*/  LDGSTS.E [R4+0x6000], desc[UR16][R6.64], P5 ;  /* 0x0600000006047fae */ /* 0x0003e2000a9a1010 */
[----:B--2---:R-:W-:Y:S02]  /*2bbc0*/  IADD3 R14, P6, PT, R14, R2, RZ ;  /* 0x000000020e0e7210 */ /* 0x004fe40007fde0ff */
[----:B-1----:R-:W-:-:S04]  /*2bbd0*/  SEL R6, RZ, 0x4, !P4 ;  /* 0x00000004ff067807 */ /* 0x002fc80006000000 */
[----:B------:R-:W-:Y:S01]  /*2bbe0*/  SEL R6, R6, RZ, !P3 ;  /* 0x000000ff06067207 */ /* 0x000fe20005800000 */
[--C-:B------:R-:W-:Y:S01]  /*2bbf0*/  IMAD.X R15, R15, 0x1, R0.reuse, P6 ;  /* 0x000000010f0f7824 */ /* 0x100fe200030e0600 */
[----:B----4-:R-:W-:Y:S02]  /*2bc00*/  IADD3 R8, P6, PT, R8, R2, RZ ;  /* 0x0000000208087210 */ /* 0x010fe40007fde0ff */
[----:B------:R-:W-:Y:S01]  /*2bc10*/  ISETP.NE.U32.AND P4, PT, R6, RZ, PT ;  /* 0x000000ff0600720c */ /* 0x000fe20003f85070 */
[----:B------:R-:W-:Y:S01]  /*2bc20*/  IMAD.MOV.U32 R7, RZ, RZ, R19 ;  /* 0x000000ffff077224 */ /* 0x000fe200078e0013 */
[----:B------:R-:W-:Y:S01]  /*2bc30*/  MOV R6, R18 ;  /* 0x0000001200067202 */ /* 0x000fe20000000f00 */
[--C-:B---3--:R-:W-:Y:S01]  /*2bc40*/  IMAD.X R11, R11, 0x1, R0.reuse, P6 ;  /* 0x000000010b0b7824 */ /* 0x108fe200030e0600 */
[----:B------:R-:W-:Y:S01]  /*2bc50*/  IADD3 R16, P6, PT, R16, R2, RZ ;  /* 0x0000000210107210 */ /* 0x000fe20007fde0ff */
[----:B------:R-:W-:Y:S04]  /*2bc60*/  STL [R1+0x4], R18 ;  /* 0x0000041201007387 */ /* 0x000fe80000100800 */
[----:B------:R1:W-:Y:S01]  /*2bc70*/  LDGSTS.E [R4+0x6200], desc[UR16][R6.64], P5 ;  /* 0x0620000006047fae */ /* 0x0003e2000a9a1010 */
[----:B------:R-:W-:Y:S01]  /*2bc80*/  ISETP.GT.AND P5, PT, R5, 0x1a, PT ;  /* 0x0000001a0500780c */ /* 0x000fe20003fa4270 */
[----:B------:R-:W-:-:S02]  /*2bc90*/  IMAD.X R17, R17, 0x1, R0, P6 ;  /* 0x0000000111117824 */ /* 0x000fc400030e0600 */
[----:B------:R-:W-:Y:S04]  /*2bca0*/  STL [R1], R19 ;  /* 0x0000001301007387 */ /* 0x000fe80000100800 */
[----:B------:R-:W-:Y:S01]  /*2bcb0*/  STL [R1+0xc], R14 ;  /* 0x00000c0e01007387 */ /* 0x000fe20000100800 */
[----:B-1----:R-:W-:Y:S01]  /*2bcc0*/  IMAD.MOV.U32 R6, RZ, RZ, R14 ;  /* 0x000000ffff067224 */ /* 0x002fe200078e000e */
[----:B------:R-:W-:Y:S02]  /*2bcd0*/  MOV R7, R15 ;  /* 0x0000000f00077202 */ /* 0x000fe40000000f00 */
[----:B------:R1:W-:Y:S04]  /*2bce0*/  STL [R1+0x8], R15 ;  /* 0x0000080f01007387 */ /* 0x0003e80000100800 */
[----:B------:R2:W-:Y:S04]  /*2bcf0*/  LDGSTS.E [R4+0x6400], desc[UR16][R6.64], P4 ;  /* 0x0640000006047fae */ /* 0x0005e8000a1a1010 */
[----:B------:R-:W-:Y:S04]  /*2bd00*/  STL [R1+0x14], R8 ;  /* 0x0000140801007387 */ /* 0x000fe80000100800 */
[----:B------:R3:W-:Y:S01]  /*2bd10*/  STL [R1+0x10], R11 ;  /* 0x0000100b01007387 */ /* 0x0007e20000100800 */
[----:B--2---:R-:W-:-:S03]  /*2bd20*/  SEL R6, RZ, 0x4, !P5 ;  /* 0x00000004ff067807 */ /* 0x004fc60006800000 */
[----:B-1----:R-:W2:Y:S04]  /*2bd30*/  LDL.LU R15, [R1+0x30] ;  /* 0x00003000010f7983 */ /* 0x002ea80000300800 */
[----:B------:R-:W-:Y:S01]  /*2bd40*/  STL [R1+0x1c], R16 ;  /* 0x00001c1001007387 */ /* 0x000fe20000100800 */
[----:B------:R-:W-:-:S03]  /*2bd50*/  SEL R6, R6, RZ, !P3 ;  /* 0x000000ff06067207 */ /* 0x000fc60005800000 */
[----:B------:R-:W-:Y:S04]  /*2bd60*/  STL [R1+0x18], R17 ;  /* 0x0000181101007387 */ /* 0x000fe80000100800 */
[----:B------:R-:W4:Y:S01]  /*2bd70*/  LDL.LU R14, [R1+0x34] ;  /* 0x00003400010e7983 */ /* 0x000f220000300800 */
[----:B------:R-:W-:Y:S01]  /*2bd80*/  ISETP.NE.U32.AND P5, PT, R6, RZ, PT ;  /* 0x000000ff0600720c */ /* 0x000fe20003fa5070 */
[----:B------:R-:W-:Y:S01]  /*2bd90*/  IMAD.MOV.U32 R7, RZ, RZ, R11 ;  /* 0x000000ffff077224 */ /* 0x000fe200078e000b */
[----:B------:R-:W-:Y:S01]  /*2bda0*/  MOV R6, R8 ;  /* 0x0000000800067202 */ /* 0x000fe20000000f00 */
[----:B---3--:R-:W3:Y:S04]  /*2bdb0*/  LDL.LU R11, [R1+0x38] ;  /* 0x00003800010b7983 */ /* 0x008ee80000300800 */
[----:B------:R-:W5:Y:S01]  /*2bdc0*/  LDL.LU R8, [R1+0x3c] ;  /* 0x00003c0001087983 */ /* 0x000f620000300800 */
[----:B------:R-:W-:-:S03]  /*2bdd0*/  IADD3 R12, P6, PT, R12, R2, RZ ;  /* 0x000000020c0c7210 */ /* 0x000fc60007fde0ff */
[----:B------:R1:W-:Y:S02]  /*2bde0*/  LDGSTS.E [R4+0x6600], desc[UR16][R6.64], P4 ;  /* 0x0660000006047fae */ /* 0x0003e4000a1a1010 */
[----:B------:R-:W-:Y:S01]  /*2bdf0*/  IMAD.X R13, R13, 0x1, R0, P6 ;  /* 0x000000010d0d7824 */ /* 0x000fe200030e0600 */
[----:B------:R-:W-:Y:S02]  /*2be00*/  IADD3 R9, P6, PT, R9, R2, RZ ;  /* 0x0000000209097210 */ /* 0x000fe40007fde0ff */
[----:B------:R-:W-:Y:S01]  /*2be10*/  ISETP.GT.AND P4, PT, R5, 0x1b, PT ;  /* 0x0000001b0500780c */ /* 0x000fe20003f84270 */
[----:B------:R-:W-:Y:S01]  /*2be20*/  STL [R1+0x24], R12 ;  /* 0x0000240c01007387 */ /* 0x000fe20000100800 */
[----:B-1----:R-:W-:Y:S01]  /*2be30*/  IMAD.MOV.U32 R6, RZ, RZ, R16 ;  /* 0x000000ffff067224 */ /* 0x002fe200078e0010 */
[----:B------:R-:W-:Y:S01]  /*2be40*/  MOV R7, R17 ;  /* 0x0000001100077202 */ /* 0x000fe20000000f00 */
[----:B------:R-:W-:Y:S01]  /*2be50*/  IMAD.X R10, R10, 0x1, R0, P6 ;  /* 0x000000010a0a7824 */ /* 0x000fe200030e0600 */
[----:B------:R1:W-:Y:S04]  /*2be60*/  STL [R1+0x20], R13 ;  /* 0x0000200d01007387 */ /* 0x0003e80000100800 */
[----:B------:R1:W-:Y:S04]  /*2be70*/  LDGSTS.E [R4+0x6800], desc[UR16][R6.64], P5 ;  /* 0x0680000006047fae */ /* 0x0003e8000a9a1010 */
[----:B------:R-:W3:Y:S04]  /*2be80*/  LDL.LU R19, [R1+0x40] ;  /* 0x0000400001137983 */ /* 0x000ee80000300800 */
[----:B------:R-:W-:Y:S01]  /*2be90*/  STL [R1+0x2c], R9 ;  /* 0x00002c0901007387 */ /* 0x000fe20000100800 */
[----:B-1----:R-:W-:-:S03]  /*2bea0*/  SEL R6, RZ, 0x4, !P4 ;  /* 0x00000004ff067807 */ /* 0x002fc60006000000 */
[----:B------:R1:W-:Y:S01]  /*2beb0*/  STL [R1+0x28], R10 ;  /* 0x0000280a01007387 */ /* 0x0003e20000100800 */
[----:B------:R-:W-:-:S03]  /*2bec0*/  SEL R6, R6, RZ, !P3 ;  /* 0x000000ff06067207 */ /* 0x000fc60005800000 */
[----:B------:R-:W3:Y:S01]  /*2bed0*/  LDL.LU R18, [R1+0x44] ;  /* 0x0000440001127983 */ /* 0x000ee20000300800 */
[----:B------:R-:W-:Y:S01]  /*2bee0*/  IMAD.MOV.U32 R7, RZ, RZ, R13 ;  /* 0x000000ffff077224 */ /* 0x000fe200078e000d */
[----:B------:R-:W-:Y:S02]  /*2bef0*/  ISETP.NE.U32.AND P4, PT, R6, RZ, PT ;  /* 0x000000ff0600720c */ /* 0x000fe40003f85070 */
[----:B------:R-:W3:Y:S01]  /*2bf00*/  LDL.LU R13, [R1+0x48] ;  /* 0x00004800010d7983 */ /* 0x000ee20000300800 */
[----:B------:R-:W-:-:S03]  /*2bf10*/  MOV R6, R12 ;  /* 0x0000000c00067202 */ /* 0x000fc60000000f00 */
[----:B------:R-:W3:Y:S04]  /*2bf20*/  LDL.LU R12, [R1+0x4c] ;  /* 0x00004c00010c7983 */ /* 0x000ee80000300800 */
[----:B------:R1:W-:Y:S02]  /*2bf30*/  LDGSTS.E [R4+0x6a00], desc[UR16][R6.64], P5 ;  /* 0x06a0000006047fae */ /* 0x0003e4000a9a1010 */
        /* <DEDUP_REMOVED lines=12> */
[--C-:B--2---:R-:W-:Y:S01]  /*2c000*/  IMAD.X R15, R15, 0x1, R0.reuse, P6 ;  /* 0x000000010f0f7824 */ /* 0x104fe200030e0600 */
[----:B-----5:R-:W-:Y:S01]  /*2c010*/  IADD3 R8, P6, PT, R8, R2, RZ ;  /* 0x0000000208087210 */ /* 0x020fe20007fde0ff */
[----:B------:R-:W-:Y:S04]  /*2c020*/  STL [R1+0x34], R14 ;  /* 0x0000340e01007387 */ /* 0x000fe80000100800 */
[----:B---3--:R-:W-:Y:S01]  /*2c030*/  IMAD.X R11, R11, 0x1, R0, P6 ;  /* 0x000000010b0b7824 */ /* 0x008fe200030e0600 */
[----:B------:R1:W-:Y:S01]  /*2c040*/  STL [R1+0x30], R15 ;  /* 0x0000300f01007387 */ /* 0x0003e20000100800 */
[----:B------:R-:W-:Y:S01]  /*2c050*/  MOV R6, R14 ;  /* 0x0000000e00067202 */ /* 0x000fe20000000f00 */
[----:B------:R-:W-:Y:S02]  /*2c060*/  IMAD.MOV.U32 R7, RZ, RZ, R15 ;  /* 0x000000ffff077224 */ /* 0x000fe400078e000f */
[----:B------:R-:W-:Y:S04]  /*2c070*/  STL [R1+0x3c], R8 ;  /* 0x00003c0801007387 */ /* 0x000fe80000100800 */
[----:B------:R2:W-:Y:S04]  /*2c080*/  STL [R1+0x38], R11 ;  /* 0x0000380b01007387 */ /* 0x0005e80000100800 */
[----:B-1----:R-:W3:Y:S04]  /*2c090*/  LDL.LU R15, [R1+0x60] ;  /* 0x00006000010f7983 */ /* 0x002ee80000300800 */
[----:B------:R-:W4:Y:S04]  /*2c0a0*/  LDL.LU R14, [R1+0x64] ;  /* 0x00006400010e7983 */ /* 0x000f280000300800 */
[----:B------:R1:W-:Y:S01]  /*2c0b0*/  LDGSTS.E [R4+0x6e00], desc[UR16][R6.64], P4 ;  /* 0x06e0000006047fae */ /* 0x0003e2000a1a1010 */
[----:B------:R-:W-:-:S02]  /*2c0c0*/  ISETP.GT.AND P4, PT, R5, 0x1d, PT ;  /* 0x0000001d0500780c */ /* 0x000fc40003f84270 */
[----:B-1----:R-:W-:Y:S01]  /*2c0d0*/  MOV R7, R11 ;  /* 0x0000000b00077202 */ /* 0x002fe20000000f00 */
[----:B------:R-:W-:Y:S01]  /*2c0e0*/  IMAD.MOV.U32 R6, RZ, RZ, R8 ;  /* 0x000000ffff067224 */ /* 0x000fe200078e0008 */
[----:B--2---:R-:W2:Y:S01]  /*2c0f0*/  LDL.LU R11, [R1+0x68] ;  /* 0x00006800010b7983 */ /* 0x004ea20000300800 */
[----:B------:R-:W-:-:S03]  /*2c100*/  IADD3 R18, P6, PT, R18, R2, RZ ;  /* 0x0000000212127210 */ /* 0x000fc60007fde0ff */
[----:B------:R-:W5:Y:S04]  /*2c110*/  LDL.LU R8, [R1+0x6c] ;  /* 0x00006c0001087983 */ /* 0x000f680000300800 */
[----:B------:R1:W-:Y:S01]  /*2c120*/  LDGSTS.E [R4+0x7000], desc[UR16][R6.64], P5 ;  /* 0x0700000006047fae */ /* 0x0003e2000a9a1010 */
[----:B------:R-:W-:Y:S01]  /*2c130*/  IMAD.X R19, R19, 0x1, R0, P6 ;  /* 0x0000000113137824 */ /* 0x000fe200030e0600 */
[----:B------:R-:W-:Y:S02]  /*2c140*/  IADD3 R12, P6, PT, R12, R2, RZ ;  /* 0x000000020c0c7210 */ /* 0x000fe40007fde0ff */
[----:B-1----:R-:W-:-:S04]  /*2c150*/  SEL R6, RZ, 0x4, !P4 ;  /* 0x00000004ff067807 */ /* 0x002fc80006000000 */
[----:B------:R-:W-:Y:S01]  /*2c160*/  SEL R6, R6, RZ, !P3 ;  /* 0x000000ff06067207 */ /* 0x000fe20005800000 */
[----:B------:R-:W-:-:S03]  /*2c170*/  IMAD.X R13, R13, 0x1, R0, P6 ;  /* 0x000000010d0d7824 */ /* 0x000fc600030e0600 */
[----:B------:R-:W-:Y:S01]  /*2c180*/  ISETP.NE.U32.AND P4, PT, R6, RZ, PT ;  /* 0x000000ff0600720c */ /* 0x000fe20003f85070 */
[----:B------:R-:W-:Y:S01]  /*2c190*/  IMAD.MOV.U32 R7, RZ, RZ, R19 ;  /* 0x000000ffff077224 */ /* 0x000fe200078e0013 */
[----:B------:R-:W-:Y:S02]  /*2c1a0*/  IADD3 R9, P6, PT, R9, R2, RZ ;  /* 0x0000000209097210 */ /* 0x000fe40007fde0ff */
[----:B------:R-:W-:-:S03]  /*2c1b0*/  MOV R6, R18 ;  /* 0x0000001200067202 */ /* 0x000fc60000000f00 */
[--C-:B------:R-:W-:Y:S02]  /*2c1c0*/  IMAD.X R10, R10, 0x1, R0.reuse, P6 ;  /* 0x000000010a0a7824 */ /* 0x100fe400030e0600 */
[----:B------:R1:W-:Y:S01]  /*2c1d0*/  LDGSTS.E [R4+0x7200], desc[UR16][R6.64], P5 ;  /* 0x0720000006047fae */ /* 0x0003e2000a9a1010 */
[----:B------:R-:W-:Y:S02]  /*2c1e0*/  IADD3 R16, P6, PT, R16, R2, RZ ;  /* 0x0000000210107210 */ /* 0x000fe40007fde0ff */
[----:B------:R-:W-:Y:S01]  /*2c1f0*/  ISETP.GT.AND P5, PT, R5, 0x1e, PT ;  /* 0x0000001e0500780c */ /* 0x000fe20003fa4270 */
[----:B------:R-:W-:Y:S02]  /*2c200*/  STL [R1+0x44], R18 ;  /* 0x0000441201007387 */ /* 0x000fe40000100800 */
[----:B------:R-:W-:Y:S02]  /*2c210*/  IMAD.X R17, R17, 0x1, R0, P6 ;  /* 0x0000000111117824 */ /* 0x000fe400030e0600 */
[----:B------:R-:W-:Y:S01]  /*2c220*/  STL [R1+0x40], R19 ;  /* 0x0000401301007387 */ /* 0x000fe20000100800 */
[----:B-1----:R-:W-:Y:S01]  /*2c230*/  IMAD.MOV.U32 R6, RZ, RZ, R12 ;  /* 0x000000ffff067224 */ /* 0x002fe200078e000c */
[----:B------:R-:W-:-:S02]  /*2c240*/  MOV R7, R13 ;  /* 0x0000000d00077202 */ /* 0x000fc40000000f00 */
[----:B------:R-:W-:Y:S04]  /*2c250*/  STL [R1+0x4c], R12 ;  /* 0x00004c0c01007387 */ /* 0x000fe80000100800 */
[----:B------:R1:W-:Y:S04]  /*2c260*/  STL [R1+0x48], R13 ;  /* 0x0000480d01007387 */ /* 0x0003e80000100800 */
[----:B------:R1:W-:Y:S04]  /*2c270*/  LDGSTS.E [R4+0x7400], desc[UR16][R6.64], P4 ;  /* 0x0740000006047fae */ /* 0x0003e8000a1a1010 */
[----:B------:R-:W-:Y:S04]  /*2c280*/  STL [R1+0x54], R9 ;  /* 0x0000540901007387 */ /* 0x000fe80000100800 */
[----:B------:R1:W-:Y:S02]  /*2c290*/  STL [R1+0x50], R10 ;  /* 0x0000500a01007387 */ /* 0x0003e40000100800 */
[----:B-1----:R-:W-:-:S02]  /*2c2a0*/  SEL R6, RZ, 0x4, !P5 ;  /* 0x00000004ff067807 */ /* 0x002fc40006800000 */
[----:B------:R-:W2:Y:S04]  /*2c2b0*/  LDL.LU R13, [R1+0x70] ;  /* 0x00007000010d7983 */ /* 0x000ea80000300800 */
[----:B------:R-:W-:Y:S01]  /*2c2c0*/  STL [R1+0x5c], R16 ;  /* 0x00005c1001007387 */ /* 0x000fe20000100800 */
[----:B------:R-:W-:-:S03]  /*2c2d0*/  SEL R6, R6, RZ, !P3 ;  /* 0x000000ff06067207 */ /* 0x000fc60005800000 */
[----:B------:R-:W-:Y:S04]  /*2c2e0*/  STL [R1+0x58], R17 ;  /* 0x0000581101007387 */ /* 0x000fe80000100800 */
[----:B------:R-:W2:Y:S01]  /*2c2f0*/  LDL.LU R12, [R1+0x74] ;  /* 0x00007400010c7983 */ /* 0x000ea20000300800 */
[----:B------:R-:W-:Y:S01]  /*2c300*/  ISETP.NE.U32.AND P5, PT, R6, RZ, PT ;  /* 0x000000ff0600720c */ /* 0x000fe20003fa5070 */
[----:B------:R-:W-:Y:S01]  /*2c310*/  IMAD.MOV.U32 R7, RZ, RZ, R10 ;  /* 0x000000ffff077224 */ /* 0x000fe200078e000a */
[----:B------:R-:W-:Y:S01]  /*2c320*/  MOV R6, R9 ;  /* 0x0000000900067202 */ /* 0x000fe20000000f00 */
[----:B------:R-:W2:Y:S04]  /*2c330*/  LDL.LU R10, [R1+0x78] ;  /* 0x00007800010a7983 */ /* 0x000ea80000300800 */
[----:B------:R-:W2:Y:S04]  /*2c340*/  LDL.LU R9, [R1+0x7c] ;  /* 0x00007c0001097983 */ /* 0x000ea80000300800 */
[----:B------:R1:W-:Y:S01]  /*2c350*/  LDGSTS.E [R4+0x7600], desc[UR16][R6.64], P4 ;  /* 0x0760000006047fae */ /* 0x0003e2000a1a1010 */
[----:B------:R-:W-:Y:S01]  /*2c360*/  ISETP.GT.AND P4, PT, R5, 0x1f, PT ;  /* 0x0000001f0500780c */ /* 0x000fe20003f84270 */
[----:B-1----:R-:W-:Y:S01]  /*2c370*/  IMAD.MOV.U32 R6, RZ, RZ, R16 ;  /* 0x000000ffff067224 */ /* 0x002fe200078e0010 */
[----:B------:R-:W-:-:S05]  /*2c380*/  MOV R7, R17 ;  /* 0x0000001100077202 */ /* 0x000fca0000000f00 */
[----:B------:R1:W-:Y:S02]  /*2c390*/  LDGSTS.E [R4+0x7800], desc[UR16][R6.64], P5 ;  /* 0x0780000006047fae */ /* 0x0003e4000a9a1010 */
[----:B-1----:R-:W-:-:S04]  /*2c3a0*/  SEL R6, RZ, 0x4, !P4 ;  /* 0x00000004ff067807 */ /* 0x002fc80006000000 */
[----:B------:R-:W-:-:S04]  /*2c3b0*/  SEL R6, R6, RZ, !P3 ;  /* 0x000000ff06067207 */ /* 0x000fc80005800000 */
[----:B------:R-:W-:Y:S02]  /*2c3c0*/  ISETP.NE.U32.AND P4, PT, R6, RZ, PT ;  /* 0x000000ff0600720c */ /* 0x000fe40003f85070 */
[----:B----4-:R-:W-:-:S05]  /*2c3d0*/  IADD3 R14, P6, PT, R14, R2, RZ ;  /* 0x000000020e0e7210 */ /* 0x010fca0007fde0ff */
[----:B---3--:R-:W-:Y:S01]  /*2c3e0*/  IMAD.X R15, R15, 0x1, R0, P6 ;  /* 0x000000010f0f7824 */ /* 0x008fe200030e0600 */
[----:B------:R-:W-:Y:S04]  /*2c3f0*/  STL [R1+0x64], R14 ;  /* 0x0000640e01007387 */ /* 0x000fe80000100800 */
[----:B------:R1:W-:Y:S04]  /*2c400*/  STL [R1+0x60], R15 ;  /* 0x0000600f01007387 */ /* 0x0003e80000100800 */
[----:B------:R-:W3:Y:S01]  /*2c410*/  LDL.LU R19, [R1+0x80] ;  /* 0x0000800001137983 */ /* 0x000ee20000300800 */
[----:B-----5:R-:W-:-:S05]  /*2c420*/  IADD3 R8, P6, PT, R8, R2, RZ ;  /* 0x0000000208087210 */ /* 0x020fca0007fde0ff */
[----:B--2---:R-:W-:Y:S01]  /*2c430*/  IMAD.X R11, R11, 0x1, R0, P6 ;  /* 0x000000010b0b7824 */ /* 0x004fe200030e0600 */
[----:B------:R-:W-:Y:S04]  /*2c440*/  STL [R1+0x6c], R8 ;  /* 0x00006c0801007387 */ /* 0x000fe80000100800 */
[----:B------:R2:W-:Y:S04]  /*2c450*/  STL [R1+0x68], R11 ;  /* 0x0000680b01007387 */ /* 0x0005e80000100800 */
[----:B------:R-:W4:Y:S01]  /*2c460*/  LDL.LU R18, [R1+0x84] ;  /* 0x0000840001127983 */ /* 0x000f220000300800 */
[----:B------:R-:W-:Y:S01]  /*2c470*/  MOV R6, R14 ;  /* 0x0000000e00067202 */ /* 0x000fe20000000f00 */
[----:B------:R-:W-:-:S02]  /*2c480*/  IMAD.MOV.U32 R7, RZ, RZ, R15 ;  /* 0x000000ffff077224 */ /* 0x000fc400078e000f */
[----:B-1----:R-:W5:Y:S04]  /*2c490*/  LDL.LU R15, [R1+0x88] ;  /* 0x00008800010f7983 */ /* 0x002f680000300800 */
[----:B------:R-:W5:Y:S04]  /*2c4a0*/  LDL.LU R14, [R1+0x8c] ;  /* 0x00008c00010e7983 */ /* 0x000f680000300800 */
[----:B------:R1:W-:Y:S02]  /*2c4b0*/  LDGSTS.E [R4+0x7a00], desc[UR16][R6.64], P5 ;  /* 0x07a0000006047fae */ /* 0x0003e4000a9a1010 */
[----:B-1----:R-:W-:Y:S01]  /*2c4c0*/  MOV R7, R11 ;  /* 0x0000000b00077202 */ /* 0x002fe20000000f00 */
[----:B------:R-:W-:Y:S01]  /*2c4d0*/  IMAD.MOV.U32 R6, RZ, RZ, R8 ;  /* 0x000000ffff067224 */ /* 0x000fe200078e0008 */
[----:B--2---:R-:W2:Y:S04]  /*2c4e0*/  LDL.LU R11, [R1+0x90] ;  /* 0x00009000010b7983 */ /* 0x004ea80000300800 */
[----:B------:R-:W2:Y:S04]  /*2c4f0*/  LDL.LU R8, [R1+0x94] ;  /* 0x0000940001087983 */ /* 0x000ea80000300800 */
[----:B------:R-:W2:Y:S04]  /*2c500*/  LDL.LU R17, [R1+0x98] ;  /* 0x0000980001117983 */ /* 0x000ea80000300800 */
[----:B------:R-:W2:Y:S01]  /*2c510*/  LDL.LU R16, [R1+0x9c] ;  /* 0x00009c0001107983 */ /* 0x000ea20000300800 */
[----:B------:R-:W-:-:S03]  /*2c520*/  ISETP.GT.AND P5, PT, R5, 0x20, PT ;  /* 0x000000200500780c */ /* 0x000fc60003fa4270 */
[----:B------:R1:W-:Y:S02]  /*2c530*/  LDGSTS.E [R4+0x7c00], desc[UR16][R6.64], P4 ;  /* 0x07c0000006047fae */ /* 0x0003e4000a1a1010 */
[----:B-1----:R-:W-:Y:S02]  /*2c540*/  SEL R6, RZ, 0x4, !P5 ;  /* 0x00000004ff067807 */ /* 0x002fe40006800000 */
[----:B------:R-:W-:-:S05]  /*2c550*/  IADD3 R12, P6, PT, R12, R2, RZ ;  /* 0x000000020c0c7210 */ /* 0x000fca0007fde0ff */
[--C-:B------:R-:W-:Y:S01]  /*2c560*/  IMAD.X R13, R13, 0x1, R0.reuse, P6 ;  /* 0x000000010d0d7824 */ /* 0x100fe200030e0600 */
[----:B------:R-:W-:Y:S02]  /*2c570*/  IADD3 R9, P6, PT, R9, R2, RZ ;  /* 0x0000000209097210 */ /* 0x000fe40007fde0ff */
[----:B------:R-:W-:Y:S01]  /*2c580*/  SEL R6, R6, RZ, !P3 ;  /* 0x000000ff06067207 */ /* 0x000fe20005800000 */
[----:B------:R-:W-:Y:S02]  /*2c590*/  STL [R1+0x74], R12 ;  /* 0x0000740c01007387 */ /* 0x000fe40000100800 */
[----:B------:R-:W-:Y:S01]  /*2c5a0*/  IMAD.X R10, R10, 0x1, R0, P6 ;  /* 0x000000010a0a7824 */ /* 0x000fe200030e0600 */
[----:B------:R-:W-:Y:S01]  /*2c5b0*/  ISETP.NE.U32.AND P5, PT, R6, RZ, PT ;  /* 0x000000ff0600720c */ /* 0x000fe20003fa5070 */
[----:B------:R1:W-:Y:S01]  /*2c5c0*/  STL [R1+0x70], R13 ;  /* 0x0000700d01007387 */ /* 0x0003e20000100800 */
[----:B------:R-:W-:Y:S01]  /*2c5d0*/  MOV R6, R12 ;  /* 0x0000000c00067202 */ /* 0x000fe20000000f00 */
[----:B------:R-:W-:-:S02]  /*2c5e0*/  IMAD.MOV.U32 R7, RZ, RZ, R13 ;  /* 0x000000ffff077224 */ /* 0x000fc400078e000d */
[----:B------:R-:W-:Y:S04]  /*2c5f0*/  STL [R1+0x7c], R9 ;  /* 0x00007c0901007387 */ /* 0x000fe80000100800 */
[----:B------:R1:W-:Y:S04]  /*2c600*/  STL [R1+0x78], R10 ;  /* 0x0000780a01007387 */ /* 0x0003e80000100800 */
[----:B-1----:R-:W2:Y:S04]  /*2c610*/  LDL.LU R13, [R1+0xa0] ;  /* 0x0000a000010d7983 */ /* 0x002ea80000300800 */
[----:B------:R-:W2:Y:S04]  /*2c620*/  LDL.LU R12, [R1+0xa4] ;  /* 0x0000a400010c7983 */ /* 0x000ea80000300800 */
[----:B------:R1:W-:Y:S02]  /*2c630*/  LDGSTS.E [R4+0x7e00], desc[UR16][R6.64], P4 ;  /* 0x07e0000006047fae */ /* 0x0003e4000a1a1010 */
[----:B-1----:R-:W-:Y:S01]  /*2c640*/  MOV R7, R10 ;  /* 0x0000000a00077202 */ /* 0x002fe20000000f00 */
[----:B------:R-:W-:Y:S01]  /*2c650*/  IMAD.MOV.U32 R6, RZ, RZ, R9 ;  /* 0x000000ffff067224 */ /* 0x000fe200078e0009 */
[----:B------:R-:W2:Y:S04]  /*2c660*/  LDL.LU R10, [R1+0xa8] ;  /* 0x0000a800010a7983 */ /* 0x000ea80000300800 */
[----:B------:R-:W2:Y:S01]  /*2c670*/  LDL.LU R9, [R1+0xac] ;  /* 0x0000ac0001097983 */ /* 0x000ea20000300800 */
[----:B------:R-:W-:-:S03]  /*2c680*/  ISETP.GT.AND P4, PT, R5, 0x21, PT ;  /* 0x000000210500780c */ /* 0x000fc60003f84270 */
        /* <DEDUP_REMOVED lines=9> */
[----:B------:R-:W-:-:S04]  /*2c720*/  IMAD.X R15, R15, 0x1, R0, P6 ;  /* 0x000000010f0f7824 */ /* 0x000fc800030e0600 */
[----:B------:R1:W-:Y:S01]  /*2c730*/  LDGSTS.E [R4+0x8200], desc[UR16][R6.64], P5 ;  /* 0x0820000006047fae */ /* 0x0003e2000a9a1010 */
[----:B------:R-:W-:-:S03]  /*2c740*/  ISETP.GT.AND P5, PT, R5, 0x22, PT ;  /* 0x000000220500780c */ /* 0x000fc60003fa4270 */
[----:B------:R-:W-:Y:S01]  /*2c750*/  STL [R1+0x84], R18 ;  /* 0x0000841201007387 */ /* 0x000fe20000100800 */
[----:B--2---:R-:W-:Y:S01]  /*2c760*/  IADD3 R8, P6, PT, R8, R2, RZ ;  /* 0x0000000208087210 */ /* 0x004fe20007fde0ff */
[----:B-1----:R-:W-:Y:S01]  /*2c770*/  IMAD.MOV.U32 R6, RZ, RZ, R14 ;  /* 0x000000ffff067224 */ /* 0x002fe200078e000e */
[----:B------:R-:W-:-:S03]  /*2c780*/  MOV R7, R15 ;  /* 0x0000000f00077202 */ /* 0x000fc60000000f00 */
[----:B------:R-:W-:Y:S01]  /*2c790*/  IMAD.X R11, R11, 0x1, R0, P6 ;  /* 0x000000010b0b7824 */ /* 0x000fe200030e0600 */
[----:B------:R-:W-:Y:S01]  /*2c7a0*/  STL [R1+0x80], R19 ;  /* 0x0000801301007387 */ /* 0x000fe20000100800 */
[----:B------:R-:W-:-:S03]  /*2c7b0*/  IADD3 R16, P6, PT, R16, R2, RZ ;  /* 0x0000000210107210 */ /* 0x000fc60007fde0ff */
[----:B------:R-:W-:Y:S02]  /*2c7c0*/  STL [R1+0x8c], R14 ;  /* 0x00008c0e01007387 */ /* 0x000fe40000100800 */
[----:B------:R-:W-:Y:S02]  /*2c7d0*/  IMAD.X R17, R17, 0x1, R0, P6 ;  /* 0x0000000111117824 */ /* 0x000fe400030e0600 */
        /* <DEDUP_REMOVED lines=14> */
[----:B------:R-:W5:Y:S04]  /*2c8c0*/  LDL.LU R8, [R1+0xbc] ;  /* 0x0000bc0001087983 */ /* 0x000f680000300800 */
[----:B------:R1:W-:Y:S01]  /*2c8d0*/  LDGSTS.E [R4+0x8600], desc[UR16][R6.64], P4 ;  /* 0x0860000006047fae */ /* 0x0003e2000a1a1010 */
[----:B------:R-:W-:-:S02]  /*2c8e0*/  ISETP.GT.AND P4, PT, R5, 0x23, PT ;  /* 0x000000230500780c */ /* 0x000fc40003f84270 */
[----:B------:R-:W-:Y:S01]  /*2c8f0*/  IADD3 R12, P6, PT, R12, R2, RZ ;  /* 0x000000020c0c7210 */ /* 0x000fe20007fde0ff */
[----:B-1----:R-:W-:Y:S01]  /*2c900*/  IMAD.MOV.U32 R6, RZ, RZ, R16 ;  /* 0x000000ffff067224 */ /* 0x002fe200078e0010 */
[----:B------:R-:W-:-:S03]  /*2c910*/  MOV R7, R17 ;  /* 0x0000001100077202 */ /* 0x000fc60000000f00 */
[----:B------:R-:W-:Y:S01]  /*2c920*/  IMAD.X R13, R13, 0x1, R0, P6 ;  /* 0x000000010d0d7824 */ /* 0x000fe200030e0600 */
[----:B------:R-:W-:Y:S04]  /*2c930*/  STL [R1+0xa4], R12 ;  /* 0x0000a40c01007387 */ /* 0x000fe80000100800 */
[----:B------:R1:W-:Y:S04]  /*2c940*/  LDGSTS.E [R4+0x8800], desc[UR16][R6.64], P5 ;  /* 0x0880000006047fae */ /* 0x0003e8000a9a1010 */
[----:B------:R1:W-:Y:S04]  /*2c950*/  STL [R1+0xa0], R13 ;  /* 0x0000a00d01007387 */ /* 0x0003e80000100800 */
[----:B------:R-:W3:Y:S01]  /*2c960*/  LDL.LU R19, [R1+0xc0] ;  /* 0x0000c00001137983 */ /* 0x000ee20000300800 */
[----:B------:R-:W-:-:S02]  /*2c970*/  IADD3 R9, P6, PT, R9, R2, RZ ;  /* 0x0000000209097210 */ /* 0x000fc40007fde0ff */
[----:B-1----:R-:W-:-:S03]  /*2c980*/  SEL R6, RZ, 0x4, !P4 ;  /* 0x00000004ff067807 */ /* 0x002fc60006000000 */
[----:B------:R-:W-:Y:S01]  /*2c990*/  IMAD.X R10, R10, 0x1, R0, P6 ;  /* 0x000000010a0a7824 */ /* 0x000fe200030e0600 */
[----:B------:R-:W-:Y:S01]  /*2c9a0*/  STL [R1+0xac], R9 ;  /* 0x0000ac0901007387 */ /* 0x000fe20000100800 */
[----:B------:R-:W-:-:S03]  /*2c9b0*/  SEL R6, R6, RZ, !P3 ;  /* 0x000000ff06067207 */ /* 0x000fc60005800000 */
[----:B------:R1:W-:Y:S01]  /*2c9c0*/  STL [R1+0xa8], R10 ;  /* 0x0000a80a01007387 */ /* 0x0003e20000100800 */
[----:B------:R-:W-:-:S03]  /*2c9d0*/  ISETP.NE.U32.AND P4, PT, R6, RZ, PT ;  /* 0x000000ff0600720c */ /* 0x000fc60003f85070 */
[----:B------:R-:W3:Y:S01]  /*2c9e0*/  LDL.LU R18, [R1+0xc4] ;  /* 0x0000c40001127983 */ /* 0x000ee20000300800 */
[----:B------:R-:W-:Y:S01]  /*2c9f0*/  MOV R6, R12 ;  /* 0x0000000c00067202 */ /* 0x000fe20000000f00 */
[----:B------:R-:W-:Y:S02]  /*2ca00*/  IMAD.MOV.U32 R7, RZ, RZ, R13 ;  /* 0x000000ffff077224 */ /* 0x000fe400078e000d */
[----:B------:R-:W3:Y:S04]  /*2ca10*/  LDL.LU R13, [R1+0xc8] ;  /* 0x0000c800010d7983 */ /* 0x000ee80000300800 */
        /* <DEDUP_REMOVED lines=29> */
[----:B--2---:R-:W2:Y:S04]  /*2cbf0*/  LDL.LU R11, [R1+0xe8] ;  /* 0x0000e800010b7983 */ /* 0x004ea80000300800 */
[----:B------:R-:W5:Y:S04]  /*2cc00*/  LDL.LU R8, [R1+0xec] ;  /* 0x0000ec0001087983 */ /* 0x000f680000300800 */
[----:B------:R1:W-:Y:S01]  /*2cc10*/  LDGSTS.E [R4+0x9000], desc[UR16][R6.64], P5 ;  /* 0x0900000006047fae */ /* 0x0003e2000a9a1010 */
[----:B------:R-:W-:-:S05]  /*2cc20*/  IADD3 R18, P6, PT, R18, R2, RZ ;  /* 0x0000000212127210 */ /* 0x000fca0007fde0ff */
[--C-:B------:R-:W-:Y:S01]  /*2cc30*/  IMAD.X R19, R19, 0x1, R0.reuse, P6 ;  /* 0x0000000113137824 */ /* 0x100fe200030e0600 */
[----:B-1----:R-:W-:Y:S02]  /*2cc40*/  SEL R6, RZ, 0x4, !P4 ;  /* 0x00000004ff067807 */ /* 0x002fe40006000000 */
[----:B------:R-:W-:Y:S02]  /*2cc50*/  IADD3 R12, P6, PT, R12, R2, RZ ;  /* 0x000000020c0c7210 */ /* 0x000fe40007fde0ff */
[----:B------:R-:W-:Y:S01]  /*2cc60*/  SEL R6, R6, RZ, !P3 ;  /* 0x000000ff06067207 */ /* 0x000fe20005800000 */
[----:B------:R-:W-:Y:S02]  /*2cc70*/  IMAD.MOV.U32 R7, RZ, RZ, R19 ;  /* 0x000000ffff077224 */ /* 0x000fe400078e0013 */
[----:B------:R-:W-:Y:S01]  /*2cc80*/  IMAD.X R13, R13, 0x1, R0, P6 ;  /* 0x000000010d0d7824 */ /* 0x000fe200030e0600 */
[----:B------:R-:W-:Y:S02]  /*2cc90*/  ISETP.NE.U32.AND P4, PT, R6, RZ, PT ;  /* 0x000000ff0600720c */ /* 0x000fe40003f85070 */
[----:B------:R-:W-:Y:S01]  /*2cca0*/  MOV R6, R18 ;  /* 0x0000001200067202 */ /* 0x000fe20000000f00 */
[----:B------:R-:W-:Y:S04]  /*2ccb0*/  STL [R1+0xc4], R18 ;  /* 0x0000c41201007387 */ /* 0x000fe80000100800 */
[----:B------:R1:W-:Y:S01]  /*2ccc0*/  LDGSTS.E [R4+0x9200], desc[UR16][R6.64], P5 ;  /* 0x0920000006047fae */ /* 0x0003e2000a9a1010 */
[----:B------:R-:W-:-:S03]  /*2ccd0*/  IADD3 R9, P6, PT, R9, R2, RZ ;  /* 0x0000000209097210 */ /* 0x000fc60007fde0ff */
[----:B------:R-:W-:Y:S02]  /*2cce0*/  STL [R1+0xc0], R19 ;  /* 0x0000c01301007387 */ /* 0x000fe40000100800 */
[----:B------:R-:W-:Y:S01]  /*2ccf0*/  IMAD.X R10, R10, 0x1, R0, P6 ;  /* 0x000000010a0a7824 */ /* 0x000fe200030e0600 */
[----:B-1----:R-:W-:Y:S01]  /*2cd00*/  MOV R7, R13 ;  /* 0x0000000d00077202 */ /* 0x002fe20000000f00 */
[----:B------:R-:W-:Y:S01]  /*2cd10*/  IMAD.MOV.U32 R6, RZ, RZ, R12 ;  /* 0x000000ffff067224 */ /* 0x000fe200078e000c */
[----:B------:R-:W-:Y:S01]  /*2cd20*/  IADD3 R16, P6, PT, R16, R2, RZ ;  /* 0x0000000210107210 */ /* 0x000fe20007fde0ff */
[----:B------:R-:W-:Y:S01]  /*2cd30*/  STL [R1+0xcc], R12 ;  /* 0x0000cc0c01007387 */ /* 0x000fe20000100800 */
[----:B------:R-:W-:-:S03]  /*2cd40*/  ISETP.GT.AND P5, PT, R5, 0x26, PT ;  /* 0x000000260500780c */ /* 0x000fc60003fa4270 */
[----:B------:R1:W-:Y:S01]  /*2cd50*/  STL [R1+0xc8], R13 ;  /* 0x0000c80d01007387 */ /* 0x0003e20000100800 */
[----:B------:R-:W-:-:S03]  /*2cd60*/  IMAD.X R17, R17, 0x1, R0, P6 ;  /* 0x0000000111117824 */ /* 0x000fc600030e0600 */
        /* <DEDUP_REMOVED lines=1765> */
[----:B------:R1:W-:Y:S01]  /*33bc0*/  STL [R1+0x5dc], R16 ;  /* 0x0005dc1001007387 */ /* 0x0003e20000100800 */
        /* <DEDUP_REMOVED lines=18> */
[----:B------:R1:W-:Y:S04]  /*33cf0*/  STL [R1+0x5e4], R14 ;  /* 0x0005e40e01007387 */ /* 0x0003e80000100800 */
[----:B------:R-:W-:Y:S04]  /*33d00*/  STL [R1+0x5e0], R15 ;  /* 0x0005e00f01007387 */ /* 0x000fe80000100800 */
        /* <DEDUP_REMOVED lines=8> */
[----:B------:R-:W5:Y:S04]  /*33d90*/  LDL.LU R16, [R1+0x608] ;  /* 0x0006080001107983 */ /* 0x000f680000300800 */
[----:B-1----:R-:W5:Y:S04]  /*33da0*/  LDL.LU R14, [R1+0x60c] ;  /* 0x00060c00010e7983 */ /* 0x002f680000300800 */
[----:B------:R1:W-:Y:S01]  /*33db0*/  LDGSTS.E [R4+0x1da00], desc[UR16][R6.64], P5 ;  /* 0x1da0000006047fae */ /* 0x0003e2000a9a1010 */
[----:B------:R-:W-:Y:S02]  /*33dc0*/  ISETP.GT.AND P5, PT, R5, 0x78, PT ;  /* 0x000000780500780c */ /* 0x000fe40003fa4270 */
[----:B-1----:R-:W-:Y:S01]  /*33dd0*/  MOV R7, R11 ;  /* 0x0000000b00077202 */ /* 0x002fe20000000f00 */
[----:B------:R-:W-:Y:S01]  /*33de0*/  IMAD.MOV.U32 R6, RZ, RZ, R8 ;  /* 0x000000ffff067224 */ /* 0x000fe200078e0008 */
[----:B--2---:R-:W2:Y:S04]  /*33df0*/  LDL.LU R11, [R1+0x610] ;  /* 0x00061000010b7983 */ /* 0x004ea80000300800 */
[----:B------:R-:W2:Y:S04]  /*33e00*/  LDL.LU R8, [R1+0x614] ;  /* 0x0006140001087983 */ /* 0x000ea80000300800 */
[----:B------:R-:W2:Y:S04]  /*33e10*/  LDL.LU R17, [R1+0x618] ;  /* 0x0006180001117983 */ /* 0x000ea80000300800 */
[----:B------:R-:W2:Y:S04]  /*33e20*/  LDL.LU R15, [R1+0x61c] ;  /* 0x00061c00010f7983 */ /* 0x000ea80000300800 */
[----:B------:R1:W-:Y:S02]  /*33e30*/  LDGSTS.E [R4+0x1dc00], desc[UR16][R6.64], P4 ;  /* 0x1dc0000006047fae */ /* 0x0003e4000a1a1010 */
[----:B-1----:R-:W-:-:S04]  /*33e40*/  SEL R6, RZ, 0x4, !P5 ;  /* 0x00000004ff067807 */ /* 0x002fc80006800000 */
[----:B------:R-:W-:Y:S02]  /*33e50*/  SEL R6, R6, RZ, !P3 ;  /* 0x000000ff06067207 */ /* 0x000fe40005800000 */
[----:B------:R-:W-:-:S05]  /*33e60*/  IADD3 R12, P6, PT, R12, R2, RZ ;  /* 0x000000020c0c7210 */ /* 0x000fca0007fde0ff */
[----:B------:R-:W-:Y:S01]  /*33e70*/  IMAD.X R13, R13, 0x1, R0, P6 ;  /* 0x000000010d0d7824 */ /* 0x000fe200030e0600 */
[----:B------:R-:W-:-:S03]  /*33e80*/  IADD3 R9, P6, PT, R9, R2, RZ ;  /* 0x0000000209097210 */ /* 0x000fc60007fde0ff */
        /* <DEDUP_REMOVED lines=9> */
[----:B-1----:R-:W2:Y:S01]  /*33f20*/  LDL.LU R12, [R1+0x620] ;  /* 0x00062000010c7983 */ /* 0x002ea20000300800 */
[----:B------:R-:W-:-:S03]  /*33f30*/  MOV R7, R10 ;  /* 0x0000000a00077202 */ /* 0x000fc60000000f00 */
[----:B------:R-:W2:Y:S01]  /*33f40*/  LDL.LU R10, [R1+0x624] ;  /* 0x00062400010a7983 */ /* 0x000ea20000300800 */
[----:B------:R-:W-:-:S03]  /*33f50*/  IMAD.MOV.U32 R6, RZ, RZ, R9 ;  /* 0x000000ffff067224 */ /* 0x000fc600078e0009 */
        /* <DEDUP_REMOVED lines=29> */
[----:B-1----:R-:W2:Y:S01]  /*34130*/  LDL.LU R16, [R1+0x630] ;  /* 0x0006300001107983 */ /* 0x002ea20000300800 */
[----:B------:R-:W-:-:S03]  /*34140*/  SEL R6, R6, RZ, !P3 ;  /* 0x000000ff06067207 */ /* 0x000fc60005800000 */
[----:B------:R-:W-:Y:S04]  /*34150*/  STL [R1+0x61c], R15 ;  /* 0x00061c0f01007387 */ /* 0x000fe80000100800 */
[----:B------:R-:W-:Y:S01]  /*34160*/  STL [R1+0x618], R17 ;  /* 0x0006181101007387 */ /* 0x000fe20000100800 */
[----:B------:R-:W-:-:S03]  /*34170*/  ISETP.NE.U32.AND P5, PT, R6, RZ, PT ;  /* 0x000000ff0600720c */ /* 0x000fc60003fa5070 */
[----:B------:R-:W4:Y:S01]  /*34180*/  LDL.LU R14, [R1+0x634] ;  /* 0x00063400010e7983 */ /* 0x000f220000300800 */
[----:B------:R-:W-:Y:S01]  /*34190*/  IMAD.MOV.U32 R7, RZ, RZ, R11 ;  /* 0x000000ffff077224 */ /* 0x000fe200078e000b */
[----:B------:R-:W-:Y:S02]  /*341a0*/  MOV R6, R8 ;  /* 0x0000000800067202 */ /* 0x000fe40000000f00 */
[----:B---3--:R-:W3:Y:S04]  /*341b0*/  LDL.LU R11, [R1+0x638] ;  /* 0x00063800010b7983 */ /* 0x008ee80000300800 */
[----:B------:R-:W5:Y:S04]  /*341c0*/  LDL.LU R8, [R1+0x63c] ;  /* 0x00063c0001087983 */ /* 0x000f680000300800 */
[----:B------:R1:W-:Y:S01]  /*341d0*/  LDGSTS.E [R4+0x1e600], desc[UR16][R6.64], P4 ;  /* 0x1e60000006047fae */ /* 0x0003e2000a1a1010 */
[----:B------:R-:W-:Y:S01]  /*341e0*/  ISETP.GT.AND P4, PT, R5, 0x7b, PT ;  /* 0x0000007b0500780c */ /* 0x000fe20003f84270 */
[----:B-1----:R-:W-:Y:S01]  /*341f0*/  IMAD.MOV.U32 R6, RZ, RZ, R15 ;  /* 0x000000ffff067224 */ /* 0x002fe200078e000f */
[----:B------:R-:W-:-:S05]  /*34200*/  MOV R7, R17 ;  /* 0x0000001100077202 */ /* 0x000fca0000000f00 */
[----:B------:R1:W-:Y:S01]  /*34210*/  LDGSTS.E [R4+0x1e800], desc[UR16][R6.64], P5 ;  /* 0x1e80000006047fae */ /* 0x0003e2000a9a1010 */
[----:B------:R-:W-:-:S05]  /*34220*/  IADD3 R10, P6, PT, R10, R2, RZ ;  /* 0x000000020a0a7210 */ /* 0x000fca0007fde0ff */
[--C-:B------:R-:W-:Y:S01]  /*34230*/  IMAD.X R12, R12, 0x1, R0.reuse, P6 ;  /* 0x000000010c0c7824 */ /* 0x100fe200030e0600 */
[----:B------:R-:W-:Y:S02]  /*34240*/  IADD3 R9, P6, PT, R9, R2, RZ ;  /* 0x0000000209097210 */ /* 0x000fe40007fde0ff */
[----:B-1----:R-:W-:Y:S01]  /*34250*/  SEL R6, RZ, 0x4, !P4 ;  /* 0x00000004ff067807 */ /* 0x002fe20006000000 */
[----:B------:R-:W-:Y:S02]  /*34260*/  STL [R1+0x624], R10 ;  /* 0x0006240a01007387 */ /* 0x000fe40000100800 */
[----:B------:R-:W-:Y:S01]  /*34270*/  IMAD.X R13, R13, 0x1, R0, P6 ;  /* 0x000000010d0d7824 */ /* 0x000fe200030e0600 */
[----:B------:R-:W-:Y:S01]  /*34280*/  SEL R6, R6, RZ, !P3 ;  /* 0x000000ff06067207 */ /* 0x000fe20005800000 */
[----:B------:R1:W-:Y:S01]  /*34290*/  STL [R1+0x620], R12 ;  /* 0x0006200c01007387 */ /* 0x0003e20000100800 */
[----:B------:R-:W-:Y:S02]  /*342a0*/  IMAD.MOV.U32 R7, RZ, RZ, R12 ;  /* 0x000000ffff077224 */ /* 0x000fe400078e000c */
[----:B------:R-:W-:-:S02]  /*342b0*/  ISETP.NE.U32.AND P4, PT, R6, RZ, PT ;  /* 0x000000ff0600720c */ /* 0x000fc40003f85070 */
[----:B------:R-:W-:Y:S01]  /*342c0*/  MOV R6, R10 ;  /* 0x0000000a00067202 */ /* 0x000fe20000000f00 */
[----:B-1----:R-:W3:Y:S04]  /*342d0*/  LDL.LU R12, [R1+0x640] ;  /* 0x00064000010c7983 */ /* 0x002ee80000300800 */
[----:B------:R-:W-:Y:S04]  /*342e0*/  STL [R1+0x62c], R9 ;  /* 0x00062c0901007387 */ /* 0x000fe80000100800 */
[----:B------:R1:W-:Y:S04]  /*342f0*/  STL [R1+0x628], R13 ;  /* 0x0006280d01007387 */ /* 0x0003e80000100800 */
[----:B------:R-:W3:Y:S04]  /*34300*/  LDL.LU R10, [R1+0x644] ;  /* 0x00064400010a7983 */ /* 0x000ee80000300800 */
[----:B------:R-:W3:Y:S04]  /*34310*/  LDL.LU R19, [R1+0x648] ;  /* 0x0006480001137983 */ /* 0x000ee80000300800 */
[----:B------:R-:W3:Y:S04]  /*34320*/  LDL.LU R18, [R1+0x64c] ;  /* 0x00064c0001127983 */ /* 0x000ee80000300800 */
[----:B------:R-:W3:Y:S04]  /*34330*/  LDL.LU R17, [R1+0x650] ;  /* 0x0006500001117983 */ /* 0x000ee80000300800 */
[----:B------:R-:W3:Y:S04]  /*34340*/  LDL.LU R15, [R1+0x654] ;  /* 0x00065400010f7983 */ /* 0x000ee80000300800 */
[----:B------:R1:W-:Y:S02]  /*34350*/  LDGSTS.E [R4+0x1ea00], desc[UR16][R6.64], P5 ;  /* 0x1ea0000006047fae */ /* 0x0003e4000a9a1010 */
[----:B-1----:R-:W-:Y:S01]  /*34360*/  MOV R7, R13 ;  /* 0x0000000d00077202 */ /* 0x002fe20000000f00 */
[----:B------:R-:W-:Y:S01]  /*34370*/  IMAD.MOV.U32 R6, RZ, RZ, R9 ;  /* 0x000000ffff067224 */ /* 0x000fe200078e0009 */
        /* <DEDUP_REMOVED lines=13> */
[----:B------:R-:W-:Y:S01]  /*34450*/  IMAD.MOV.U32 R7, RZ, RZ, R16 ;  /* 0x000000ffff077224 */ /* 0x000fe200078e0010 */
[----:B------:R-:W-:Y:S02]  /*34460*/  MOV R6, R14 ;  /* 0x0000000e00067202 */ /* 0x000fe40000000f00 */
[----:B------:R2:W-:Y:S04]  /*34470*/  STL [R1+0x63c], R8 ;  /* 0x00063c0801007387 */ /* 0x0005e80000100800 */
[----:B------:R3:W-:Y:S04]  /*34480*/  STL [R1+0x638], R11 ;  /* 0x0006380b01007387 */ /* 0x0007e80000100800 */
[----:B-1----:R-:W4:Y:S04]  /*34490*/  LDL.LU R16, [R1+0x660] ;  /* 0x0006600001107983 */ /* 0x002f280000300800 */
[----:B------:R-:W5:Y:S04]  /*344a0*/  LDL.LU R14, [R1+0x664] ;  /* 0x00066400010e7983 */ /* 0x000f680000300800 */
[----:B------:R1:W-:Y:S01]  /*344b0*/  LDGSTS.E [R4+0x1ee00], desc[UR16][R6.64], P4 ;  /* 0x1ee0000006047fae */ /* 0x0003e2000a1a1010 */
[----:B------:R-:W-:Y:S01]  /*344c0*/  ISETP.GT.AND P4, PT, R5, 0x7d, PT ;  /* 0x0000007d0500780c */ /* 0x000fe20003f84270 */
[----:B-1----:R-:W-:Y:S01]  /*344d0*/  IMAD.MOV.U32 R6, RZ, RZ, R8 ;  /* 0x000000ffff067224 */ /* 0x002fe200078e0008 */
[----:B------:R-:W-:Y:S01]  /*344e0*/  MOV R7, R11 ;  /* 0x0000000b00077202 */ /* 0x000fe20000000f00 */
[----:B--2---:R-:W2:Y:S04]  /*344f0*/  LDL.LU R8, [R1+0x66c] ;  /* 0x00066c0001087983 */ /* 0x004ea80000300800 */
[----:B------:R1:W-:Y:S04]  /*34500*/  LDGSTS.E [R4+0x1f000], desc[UR16][R6.64], P5 ;  /* 0x1f00000006047fae */ /* 0x0003e8000a9a1010 */
[----:B---3--:R-:W3:Y:S01]  /*34510*/  LDL.LU R11, [R1+0x674] ;  /* 0x00067400010b7983 */ /* 0x008ee20000300800 */
[----:B-1----:R-:W-:-:S02]  /*34520*/  SEL R6, RZ, 0x4, !P4 ;  /* 0x00000004ff067807 */ /* 0x002fc40006000000 */
[----:B------:R-:W-:Y:S02]  /*34530*/  IADD3 R10, P6, PT, R10, R2, RZ ;  /* 0x000000020a0a7210 */ /* 0x000fe40007fde0ff */
[----:B------:R-:W-:-:S03]  /*34540*/  SEL R6, R6, RZ, !P3 ;  /* 0x000000ff06067207 */ /* 0x000fc60005800000 */
[--C-:B------:R-:W-:Y:S01]  /*34550*/  IMAD.X R12, R12, 0x1, R0.reuse, P6 ;  /* 0x000000010c0c7824 */ /* 0x100fe200030e0600 */
[----:B------:R-:W-:Y:S01]  /*34560*/  IADD3 R18, P6, PT, R18, R2, RZ ;  /* 0x0000000212127210 */ /* 0x000fe20007fde0ff */
[----:B------:R1:W-:Y:S01]  /*34570*/  STL [R1+0x644], R10 ;  /* 0x0006440a01007387 */ /* 0x0003e20000100800 */
[----:B------:R-:W-:Y:S02]  /*34580*/  ISETP.NE.U32.AND P4, PT, R6, RZ, PT ;  /* 0x000000ff0600720c */ /* 0x000fe40003f85070 */
[----:B------:R-:W-:Y:S01]  /*34590*/  MOV R6, R10 ;  /* 0x0000000a00067202 */ /* 0x000fe20000000f00 */
[----:B------:R-:W-:Y:S01]  /*345a0*/  IMAD.X R19, R19, 0x1, R0, P6 ;  /* 0x0000000113137824 */ /* 0x000fe200030e0600 */
[----:B------:R1:W-:Y:S01]  /*345b0*/  STL [R1+0x640], R12 ;  /* 0x0006400c01007387 */ /* 0x0003e20000100800 */
[----:B------:R-:W-:-:S03]  /*345c0*/  IMAD.MOV.U32 R7, RZ, RZ, R12 ;  /* 0x000000ffff077224 */ /* 0x000fc600078e000c */
[----:B-1----:R-:W3:Y:S04]  /*345d0*/  LDL.LU R10, [R1+0x668] ;  /* 0x00066800010a7983 */ /* 0x002ee80000300800 */
[----:B------:R-:W-:Y:S04]  /*345e0*/  STL [R1+0x64c], R18 ;  /* 0x00064c1201007387 */ /* 0x000fe80000100800 */
[----:B------:R-:W-:Y:S04]  /*345f0*/  STL [R1+0x648], R19 ;  /* 0x0006481301007387 */ /* 0x000fe80000100800 */
[----:B------:R-:W3:Y:S04]  /*34600*/  LDL.LU R12, [R1+0x670] ;  /* 0x00067000010c7983 */ /* 0x000ee80000300800 */
[----:B------:R1:W-:Y:S01]  /*34610*/  LDGSTS.E [R4+0x1f200], desc[UR16][R6.64], P5 ;  /* 0x1f20000006047fae */ /* 0x0003e2000a9a1010 */
[----:B------:R-:W-:-:S02]  /*34620*/  ISETP.GT.AND P5, PT, R5, 0x7e, PT ;  /* 0x0000007e0500780c */ /* 0x000fc40003fa4270 */
[----:B------:R-:W-:Y:S01]  /*34630*/  IADD3 R15, P6, PT, R15, R2, RZ ;  /* 0x000000020f0f7210 */ /* 0x000fe20007fde0ff */
[----:B-1----:R-:W-:Y:S01]  /*34640*/  IMAD.MOV.U32 R6, RZ, RZ, R18 ;  /* 0x000000ffff067224 */ /* 0x002fe200078e0012 */
[----:B------:R-:W-:-:S03]  /*34650*/  MOV R7, R19 ;  /* 0x0000001300077202 */ /* 0x000fc60000000f00 */
[----:B------:R-:W-:Y:S02]  /*34660*/  IMAD.X R17, R17, 0x1, R0, P6 ;  /* 0x0000000111117824 */ /* 0x000fe400030e0600 */
[----:B------:R1:W-:Y:S01]  /*34670*/  LDGSTS.E [R4+0x1f400], desc[UR16][R6.64], P4 ;  /* 0x1f40000006047fae */ /* 0x0003e2000a1a1010 */
[----:B------:R-:W-:Y:S02]  /*34680*/  IADD3 R9, P6, PT, R9, R2, RZ ;  /* 0x0000000209097210 */ /* 0x000fe40007fde0ff */
[----:B-1----:R-:W-:-:S04]  /*34690*/  SEL R6, RZ, 0x4, !P5 ;  /* 0x00000004ff067807 */ /* 0x002fc80006800000 */
[----:B------:R-:W-:Y:S01]  /*346a0*/  SEL R6, R6, RZ, !P3 ;  /* 0x000000ff06067207 */ /* 0x000fe20005800000 */
[----:B------:R-:W-:Y:S02]  /*346b0*/  IMAD.X R13, R13, 0x1, R0, P6 ;  /* 0x000000010d0d7824 */ /* 0x000fe400030e0600 */
[----:B------:R-:W-:Y:S01]  /*346c0*/  IMAD.MOV.U32 R7, RZ, RZ, R17 ;  /* 0x000000ffff077224 */ /* 0x000fe200078e0011 */
[----:B------:R-:W-:Y:S02]  /*346d0*/  ISETP.NE.U32.AND P5, PT, R6, RZ, PT ;  /* 0x000000ff0600720c */ /* 0x000fe40003fa5070 */
[----:B------:R-:W-:Y:S01]  /*346e0*/  MOV R6, R15 ;  /* 0x0000000f00067202 */ /* 0x000fe20000000f00 */
[----:B------:R1:W-:Y:S04]  /*346f0*/  STL [R1+0x654], R15 ;  /* 0x0006540f01007387 */ /* 0x0003e80000100800 */
[----:B------:R-:W-:Y:S04]  /*34700*/  STL [R1+0x650], R17 ;  /* 0x0006501101007387 */ /* 0x000fe80000100800 */
[----:B------:R1:W-:Y:S04]  /*34710*/  STL [R1+0x65c], R9 ;  /* 0x00065c0901007387 */ /* 0x0003e80000100800 */
[----:B------:R1:W-:Y:S04]  /*34720*/  LDGSTS.E [R4+0x1f600], desc[UR16][R6.64], P4 ;  /* 0x1f60000006047fae */ /* 0x0003e8000a1a1010 */
[----:B------:R1:W-:Y:S04]  /*34730*/  STL [R1+0x658], R13 ;  /* 0x0006580d01007387 */ /* 0x0003e80000100800 */
[----:B-1----:R-:W3:Y:S01]  /*34740*/  LDL.LU R15, [R1+0x678] ;  /* 0x00067800010f7983 */ /* 0x002ee20000300800 */
[----:B------:R-:W-:Y:S01]  /*34750*/  IMAD.MOV.U32 R6, RZ, RZ, R9 ;  /* 0x000000ffff067224 */ /* 0x000fe200078e0009 */
[----:B------:R-:W-:-:S02]  /*34760*/  MOV R7, R13 ;  /* 0x0000000d00077202 */ /* 0x000fc40000000f00 */
[----:B------:R-:W3:Y:S04]  /*34770*/  LDL.LU R9, [R1+0x67c] ;  /* 0x00067c0001097983 */ /* 0x000ee80000300800 */
[----:B------:R-:W3:Y:S04]  /*34780*/  LDL.LU R18, [R1+0x6b8] ;  /* 0x0006b80001127983 */ /* 0x000ee80000300800 */
[----:B------:R-:W3:Y:S01]  /*34790*/  LDL.LU R13, [R1+0x6bc] ;  /* 0x0006bc00010d7983 */ /* 0x000ee20000300800 */
[----:B------:R-:W-:-:S03]  /*347a0*/  ISETP.GT.AND P4, PT, R5, 0x7f, PT ;  /* 0x0000007f0500780c */ /* 0x000fc60003f84270 */
[----:B------:R1:W-:Y:S02]  /*347b0*/  LDGSTS.E [R4+0x1f800], desc[UR16][R6.64], P5 ;  /* 0x1f80000006047fae */ /* 0x0003e4000a9a1010 */
[----:B-1----:R-:W-:-:S04]  /*347c0*/  SEL R6, RZ, 0x4, !P4 ;  /* 0x00000004ff067807 */ /* 0x002fc80006000000 */
[----:B------:R-:W-:-:S04]  /*347d0*/  SEL R6, R6, RZ, !P3 ;  /* 0x000000ff06067207 */ /* 0x000fc80005800000 */
[----:B------:R-:W-:Y:S01]  /*347e0*/  ISETP.NE.U32.AND P4, PT, R6, RZ, PT ;  /* 0x000000ff0600720c */ /* 0x000fe20003f85070 */
[----:B------:R-:W-:-:S04]  /*347f0*/  UIADD3 UR14, UPT, UPT, UR14, 0x1, URZ ;  /* 0x000000010e0e7890 */ /* 0x000fc8000fffe0ff */
[----:B------:R-:W-:-:S04]  /*34800*/  UISETP.GT.AND UP1, UPT, UR14, 0x2, UPT ;  /* 0x000000020e00788c */ /* 0x000fc8000bf24270 */
[----:B------:R-:W-:-:S04]  /*34810*/  USEL UR14, UR14, URZ, !UP1 ;  /* 0x000000ff0e0e7287 */ /* 0x000fc8000c800000 */
[----:B------:R-:W-:Y:S01]  /*34820*/  ULEA UR9, UR14, UR7, 0x10 ;  /* 0x000000070e097291 */ /* 0x000fe2000f8e80ff */
[----:B-----5:R-:W-:-:S05]  /*34830*/  IADD3 R14, P6, PT, R14, R2, RZ ;  /* 0x000000020e0e7210 */ /* 0x020fca0007fde0ff */
[----:B----4-:R-:W-:Y:S02]  /*34840*/  IMAD.X R16, R16, 0x1, R0, P6 ;  /* 0x0000000110107824 */ /* 0x010fe400030e0600 */
[----:B------:R-:W-:-:S03]  /*34850*/  IMAD.MOV.U32 R6, RZ, RZ, R14 ;  /* 0x000000ffff067224 */ /* 0x000fc600078e000e */
[----:B------:R-:W-:-:S05]  /*34860*/  MOV R7, R16 ;  /* 0x0000001000077202 */ /* 0x000fca0000000f00 */
[----:B------:R1:W-:Y:S01]  /*34870*/  LDGSTS.E [R4+0x1fa00], desc[UR16][R6.64], P5 ;  /* 0x1fa0000006047fae */ /* 0x0003e2000a9a1010 */
[----:B--2---:R-:W-:-:S03]  /*34880*/  IADD3 R8, P5, PT, R8, R2, RZ ;  /* 0x0000000208087210 */ /* 0x004fc60007fbe0ff */
[----:B------:R-:W-:Y:S04]  /*34890*/  STL [R1+0x664], R14 ;  /* 0x0006640e01007387 */ /* 0x000fe80000100800 */
[----:B------:R-:W-:Y:S01]  /*348a0*/  STL [R1+0x660], R16 ;  /* 0x0006601001007387 */ /* 0x000fe20000100800 */
[----:B---3--:R-:W-:-:S03]  /*348b0*/  IADD3 R11, P6, PT, R11, R2, RZ ;  /* 0x000000020b0b7210 */ /* 0x008fc60007fde0ff */
[----:B------:R2:W-:Y:S01]  /*348c0*/  STL [R1+0x66c], R8 ;  /* 0x00066c0801007387 */ /* 0x0005e20000100800 */
[----:B-1----:R-:W-:Y:S01]  /*348d0*/  MOV R6, R8 ;  /* 0x0000000800067202 */ /* 0x002fe20000000f00 */
[----:B------:R-:W-:-:S05]  /*348e0*/  IMAD.X R10, R10, 0x1, R0, P5 ;  /* 0x000000010a0a7824 */ /* 0x000fca00028e0600 */
[----:B------:R1:W-:Y:S04]  /*348f0*/  STL [R1+0x668], R10 ;  /* 0x0006680a01007387 */ /* 0x0003e80000100800 */
[----:B------:R-:W-:Y:S01]  /*34900*/  STL [R1+0x674], R11 ;  /* 0x0006740b01007387 */ /* 0x000fe20000100800 */
[----:B------:R-:W-:-:S03]  /*34910*/  IMAD.X R12, R12, 0x1, R0, P6 ;  /* 0x000000010c0c7824 */ /* 0x000fc600030e0600 */
[----:B--2---:R-:W2:Y:S01]  /*34920*/  LDL.LU R8, [R1+0x6fc] ;  /* 0x0006fc0001087983 */ /* 0x004ea20000300800 */
[----:B------:R-:W-:-:S03]  /*34930*/  IMAD.MOV.U32 R7, RZ, RZ, R10 ;  /* 0x000000ffff077224 */ /* 0x000fc600078e000a */
[----:B------:R3:W-:Y:S04]  /*34940*/  STL [R1+0x670], R12 ;  /* 0x0006700c01007387 */ /* 0x0007e80000100800 */
[----:B-1----:R-:W4:Y:S04]  /*34950*/  LDL.LU R10, [R1+0x73c] ;  /* 0x00073c00010a7983 */ /* 0x002f280000300800 */
[----:B------:R-:W5:Y:S04]  /*34960*/  LDL.LU R14, [R1+0x6f8] ;  /* 0x0006f800010e7983 */ /* 0x000f680000300800 */
[----:B------:R1:W-:Y:S04]  /*34970*/  LDGSTS.E [R4+0x1fc00], desc[UR16][R6.64], P4 ;  /* 0x1fc0000006047fae */ /* 0x0003e8000a1a1010 */
[----:B------:R-:W5:Y:S04]  /*34980*/  LDL.LU R16, [R1+0x738] ;  /* 0x0007380001107983 */ /* 0x000f680000300800 */
[----:B------:R-:W5:Y:S01]  /*34990*/  LDL.LU R19, [R1+0x778] ;  /* 0x0007780001137983 */ /* 0x000f620000300800 */
[----:B-1----:R-:W-:-:S03]  /*349a0*/  MOV R7, R12 ;  /* 0x0000000c00077202 */ /* 0x002fc60000000f00 */
[----:B---3--:R-:W3:Y:S01]  /*349b0*/  LDL.LU R12, [R1+0x77c] ;  /* 0x00077c00010c7983 */ /* 0x008ee20000300800 */
[----:B------:R-:W-:-:S03]  /*349c0*/  IMAD.MOV.U32 R6, RZ, RZ, R11 ;  /* 0x000000ffff067224 */ /* 0x000fc600078e000b */
[----:B------:R-:W3:Y:S04]  /*349d0*/  LDL.LU R17, [R1+0x7b8] ;  /* 0x0007b80001117983 */ /* 0x000ee80000300800 */
[----:B------:R-:W3:Y:S04]  /*349e0*/  LDL.LU R11, [R1+0x7bc] ;  /* 0x0007bc00010b7983 */ /* 0x000ee80000300800 */
[----:B------:R1:W-:Y:S01]  /*349f0*/  LDGSTS.E [R4+0x1fe00], desc[UR16][R6.64], P4 ;  /* 0x1fe0000006047fae */ /* 0x0003e2000a1a1010 */
[----:B------:R-:W-:-:S03]  /*34a00*/  ISETP.GE.AND P4, PT, R83, R5, PT ;  /* 0x000000055300720c */ /* 0x000fc60003f86270 */
[----:B------:R-:W0:Y:S01]  /*34a10*/  LDGDEPBAR ;  /* 0x00000000000079af */ /* 0x000e220000000000 */
[----:B-1----:R-:W-:-:S04]  /*34a20*/  SEL R4, RZ, 0x4, P4 ;  /* 0x00000004ff047807 */ /* 0x002fc80002000000 */
[----:B------:R-:W-:-:S04]  /*34a30*/  SEL R4, R4, RZ, !P3 ;  /* 0x000000ff04047207 */ /* 0x000fc80005800000 */
[----:B------:R-:W-:Y:S02]  /*34a40*/  ISETP.NE.U32.AND P3, PT, R4, RZ, PT ;  /* 0x000000ff0400720c */ /* 0x000fe40003f65070 */
[----:B------:R-:W-:-:S05]  /*34a50*/  IADD3 R9, P4, PT, R9, R80, RZ ;  /* 0x0000005009097210 */ /* 0x000fca0007f9e0ff */
[--C-:B------:R-:W-:Y:S01]  /*34a60*/  IMAD.X R15, R15, 0x1, R3.reuse, P4 ;  /* 0x000000010f0f7824 */ /* 0x100fe200020e0603 */
[----:B------:R-:W-:Y:S01]  /*34a70*/  IADD3 R13, P5, PT, R13, R80, RZ ;  /* 0x000000500d0d7210 */ /* 0x000fe20007fbe0ff */
[----:B------:R-:W-:Y:S04]  /*34a80*/  STL [R1+0x67c], R9 ;  /* 0x00067c0901007387 */ /* 0x000fe80000100800 */
[----:B------:R-:W-:Y:S01]  /*34a90*/  IMAD.X R18, R18, 0x1, R3, P5 ;  /* 0x0000000112127824 */ /* 0x000fe200028e0603 */
[----:B------:R1:W-:Y:S01]  /*34aa0*/  STL [R1+0x678], R15 ;  /* 0x0006780f01007387 */ /* 0x0003e20000100800 */
[----:B------:R-:W-:Y:S01]  /*34ab0*/  IADD3 R6, PT, PT, R84, UR9, RZ ;  /* 0x0000000954067c10 */ /* 0x000fe2000fffe0ff */
[----:B------:R-:W-:Y:S02]  /*34ac0*/  IMAD.MOV.U32 R4, RZ, RZ, R9 ;  /* 0x000000ffff047224 */ /* 0x000fe400078e0009 */
[----:B------:R-:W-:Y:S01]  /*34ad0*/  STL [R1+0x6bc], R13 ;  /* 0x0006bc0d01007387 */ /* 0x000fe20000100800 */
[----:B------:R-:W-:-:S03]  /*34ae0*/  IMAD.MOV.U32 R5, RZ, RZ, R15 ;  /* 0x000000ffff057224 */ /* 0x000fc600078e000f */
[----:B------:R1:W-:Y:S04]  /*34af0*/  STL [R1+0x6b8], R18 ;  /* 0x0006b81201007387 */ /* 0x0003e80000100800 */
[----:B-1----:R-:W3:Y:S04]  /*34b00*/  LDL.LU R15, [R1+0x7fc] ;  /* 0x0007fc00010f7983 */ /* 0x002ee80000300800 */
[----:B------:R1:W-:Y:S04]  /*34b10*/  LDGSTS.E [R6+0x40000], desc[UR16][R4.64], P3 ;  /* 0x4000000004067fae */ /* 0x0003e800099a1010 */
[----:B------:R-:W3:Y:S01]  /*34b20*/  LDL.LU R9, [R1+0x83c] ;  /* 0x00083c0001097983 */ /* 0x000ee20000300800 */
[----:B-1----:R-:W-:-:S03]  /*34b30*/  IMAD.MOV.U32 R5, RZ, RZ, R18 ;  /* 0x000000ffff057224 */ /* 0x002fc600078e0012 */
[----:B------:R-:W3:Y:S01]  /*34b40*/  LDL.LU R18, [R1+0x7f8] ;  /* 0x0007f80001127983 */ /* 0x000ee20000300800 */
[----:B------:R-:W-:-:S03]  /*34b50*/  MOV R4, R13 ;  /* 0x0000000d00047202 */ /* 0x000fc60000000f00 */
[----:B------:R-:W3:Y:S04]  /*34b60*/  LDL.LU R13, [R1+0x838] ;  /* 0x00083800010d7983 */ /* 0x000ee80000300800 */
[----:B------:R1:W-:Y:S01]  /*34b70*/  LDGSTS.E [R6+0x40400], desc[UR16][R4.64], P3 ;  /* 0x4040000004067fae */ /* 0x0003e200099a1010 */
[----:B--2---:R-:W-:-:S05]  /*34b80*/  IADD3 R8, P4, PT, R8, R80, RZ ;  /* 0x0000005008087210 */ /* 0x004fca0007f9e0ff */
[----:B------:R-:W-:Y:S01]  /*34b90*/  STL [R1+0x6fc], R8 ;  /* 0x0006fc0801007387 */ /* 0x000fe20000100800 */
[----:B----4-:R-:W-:Y:S01]  /*34ba0*/  IADD3 R10, P5, PT, R10, R80, RZ ;  /* 0x000000500a0a7210 */ /* 0x010fe20007fbe0ff */
[----:B-----5:R-:W-:Y:S02]  /*34bb0*/  IMAD.X R14, R14, 0x1, R3, P4 ;  /* 0x000000010e0e7824 */ /* 0x020fe400020e0603 */
[----:B-1----:R-:W-:Y:S02]  /*34bc0*/  IMAD.MOV.U32 R4, RZ, RZ, R8 ;  /* 0x000000ffff047224 */ /* 0x002fe400078e0008 */
[----:B------:R-:W-:Y:S01]  /*34bd0*/  IMAD.MOV.U32 R5, RZ, RZ, R14 ;  /* 0x000000ffff057224 */ /* 0x000fe200078e000e */
[----:B------:R1:W-:Y:S01]  /*34be0*/  STL [R1+0x6f8], R14 ;  /* 0x0006f80e01007387 */ /* 0x0003e20000100800 */
[----:B------:R-:W-:-:S03]  /*34bf0*/  IADD3.X R16, PT, PT, R16, R3, RZ, P5, !PT ;  /* 0x0000000310107210 */ /* 0x000fc60002ffe4ff */
[----:B------:R-:W-:Y:S04]  /*34c00*/  STL [R1+0x73c], R10 ;  /* 0x00073c0a01007387 */ /* 0x000fe80000100800 */
[----:B------:R2:W-:Y:S04]  /*34c10*/  LDGSTS.E [R6+0x40800], desc[UR16][R4.64], P3 ;  /* 0x4080000004067fae */ /* 0x0005e800099a1010 */
[----:B-1----:R-:W4:Y:S01]  /*34c20*/  LDL.LU R14, [R1+0x87c] ;  /* 0x00087c00010e7983 */ /* 0x002f220000300800 */
[----:B---3--:R-:W-:-:S03]  /*34c30*/  IADD3 R12, P4, PT, R12, R80, RZ ;  /* 0x000000500c0c7210 */ /* 0x008fc60007f9e0ff */
[----:B------:R1:W-:Y:S02]  /*34c40*/  STL [R1+0x738], R16 ;  /* 0x0007381001007387 */ /* 0x0003e40000100800 */
[----:B------:R-:W-:Y:S02]  /*34c50*/  IMAD.X R19, R19, 0x1, R3, P4 ;  /* 0x0000000113137824 */ /* 0x000fe400020e0603 */
[----:B------:R-:W3:Y:S01]  /*34c60*/  LDL.LU R8, [R1+0x8bc] ;  /* 0x0008bc0001087983 */ /* 0x000ee20000300800 */
[----:B--2---:R-:W-:Y:S01]  /*34c70*/  IMAD.MOV.U32 R5, RZ, RZ, R16 ;  /* 0x000000ffff057224 */ /* 0x004fe200078e0010 */
[----:B------:R-:W-:Y:S02]  /*34c80*/  MOV R4, R10 ;  /* 0x0000000a00047202 */ /* 0x000fe40000000f00 */
[----:B------:R-:W-:Y:S01]  /*34c90*/  IADD3 R11, P5, PT, R11, R80, RZ ;  /* 0x000000500b0b7210 */ /* 0x000fe20007fbe0ff */
[----:B-1----:R-:W2:Y:S03]  /*34ca0*/  LDL.LU R16, [R1+0x878] ;  /* 0x0008780001107983 */ /* 0x002ea60000300800 */
[----:B------:R-:W-:Y:S01]  /*34cb0*/  IADD3.X R17, PT, PT, R17, R3, RZ, P5, !PT ;  /* 0x0000000311117210 */ /* 0x000fe20002ffe4ff */
[----:B------:R-:W5:Y:S04]  /*34cc0*/  LDL.LU R10, [R1+0x8b8] ;  /* 0x0008b800010a7983 */ /* 0x000f680000300800 */
[----:B------:R-:W-:Y:S04]  /*34cd0*/  STL [R1+0x77c], R12 ;  /* 0x00077c0c01007387 */ /* 0x000fe80000100800 */
[----:B------:R1:W-:Y:S04]  /*34ce0*/  LDGSTS.E [R6+0x40c00], desc[UR16][R4.64], P3 ;  /* 0x40c0000004067fae */ /* 0x0003e800099a1010 */
[----:B------:R1:W-:Y:S04]  /*34cf0*/  STL [R1+0x778], R19 ;  /* 0x0007781301007387 */ /* 0x0003e80000100800 */
[----:B------:R-:W-:Y:S01]  /*34d00*/  STL [R1+0x7bc], R11 ;  /* 0x0007bc0b01007387 */ /* 0x000fe20000100800 */
[----:B-1----:R-:W-:-:S03]  /*34d10*/  IMAD.MOV.U32 R5, RZ, RZ, R19 ;  /* 0x000000ffff057224 */ /* 0x002fc600078e0013 */
[----:B------:R-:W5:Y:S01]  /*34d20*/  LDL.LU R19, [R1+0x8fc] ;  /* 0x0008fc0001137983 */ /* 0x000f620000300800 */
[----:B------:R-:W-:-:S03]  /*34d30*/  IMAD.MOV.U32 R4, RZ, RZ, R12 ;  /* 0x000000ffff047224 */ /* 0x000fc600078e000c */
[----:B------:R1:W-:Y:S04]  /*34d40*/  STL [R1+0x7b8], R17 ;  /* 0x0007b81101007387 */ /* 0x0003e80000100800 */
[----:B------:R-:W5:Y:S04]  /*34d50*/  LDL.LU R12, [R1+0x93c] ;  /* 0x00093c00010c7983 */ /* 0x000f680000300800 */
[----:B------:R-:W5:Y:S04]  /*34d60*/  LDL.LU R20, [R1+0x8f8] ;  /* 0x0008f80001147983 */ /* 0x000f680000300800 */
[----:B------:R1:W-:Y:S02]  /*34d70*/  LDGSTS.E [R6+0x41000], desc[UR16][R4.64], P3 ;  /* 0x4100000004067fae */ /* 0x0003e400099a1010 */
[----:B-1----:R-:W-:-:S02]  /*34d80*/  IMAD.MOV.U32 R5, RZ, RZ, R17 ;  /* 0x000000ffff057224 */ /* 0x002fc400078e0011 */
[----:B------:R-:W5:Y:S01]  /*34d90*/  LDL.LU R17, [R1+0x938] ;  /* 0x0009380001117983 */ /* 0x000f620000300800 */
[-C--:B------:R-:W-:Y:S02]  /*34da0*/  IADD3 R15, P4, PT, R15, R80.reuse, RZ ;  /* 0x000000500f0f7210 */ /* 0x080fe40007f9e0ff */
[----:B------:R-:W-:Y:S01]  /*34db0*/  MOV R4, R11 ;  /* 0x0000000b00047202 */ /* 0x000fe20000000f00 */
[----:B------:R-:W5:Y:S01]  /*34dc0*/  LDL.LU R7, [R1+0x97c] ;  /* 0x00097c0001077983 */ /* 0x000f620000300800 */
[----:B------:R-:W-:-:S03]  /*34dd0*/  IADD3 R9, P5, PT, R9, R80, RZ ;  /* 0x0000005009097210 */ /* 0x000fc60007fbe0ff */
[----:B------:R-:W5:Y:S01]  /*34de0*/  LDL.LU R11, [R1+0x9bc] ;  /* 0x0009bc00010b7983 */ /* 0x000f620000300800 */
[----:B------:R-:W-:-:S03]  /*34df0*/  IMAD.X R18, R18, 0x1, R3, P4 ;  /* 0x0000000112127824 */ /* 0x000fc600020e0603 */
[----:B------:R1:W-:Y:S01]  /*34e00*/  STL [R1+0x7fc], R15 ;  /* 0x0007fc0f01007387 */ /* 0x0003e20000100800 */
[----:B------:R-:W-:-:S03]  /*34e10*/  IADD3.X R13, PT, PT, R13, R3, RZ, P5, !PT ;  /* 0x000000030d0d7210 */ /* 0x000fc60002ffe4ff */
[----:B------:R1:W-:Y:S04]  /*34e20*/  LDGSTS.E [R6+0x41400], desc[UR16][R4.64], P3 ;  /* 0x4140000004067fae */ /* 0x0003e800099a1010 */
[----:B------:R1:W-:Y:S04]  /*34e30*/  STL [R1+0x7f8], R18 ;  /* 0x0007f81201007387 */ /* 0x0003e80000100800 */
[----:B------:R1:W-:Y:S02]  /*34e40*/  STL [R1+0x83c], R9 ;  /* 0x00083c0901007387 */ /* 0x0003e40000100800 */
[----:B-1----:R-:W-:-:S02]  /*34e50*/  IMAD.MOV.U32 R4, RZ, RZ, R15 ;  /* 0x000000ffff047224 */ /* 0x002fc400078e000f */
[----:B------:R-:W5:Y:S01]  /*34e60*/  LDL.LU R15, [R1+0x978] ;  /* 0x00097800010f7983 */ /* 0x000f620000300800 */
[----:B------:R-:W-:-:S03]  /*34e70*/  IMAD.MOV.U32 R5, RZ, RZ, R18 ;  /* 0x000000ffff057224 */ /* 0x000fc600078e0012 */
[----:B------:R1:W-:Y:S04]  /*34e80*/  STL [R1+0x838], R13 ;  /* 0x0008380d01007387 */ /* 0x0003e80000100800 */
[----:B------:R-:W5:Y:S04]  /*34e90*/  LDL.LU R18, [R1+0x9b8] ;  /* 0x0009b80001127983 */ /* 0x000f680000300800 */
[----:B------:R1:W-:Y:S02]  /*34ea0*/  LDGSTS.E [R6+0x41800], desc[UR16][R4.64], P3 ;  /* 0x4180000004067fae */ /* 0x0003e400099a1010 */
[----:B-1----:R-:W-:Y:S01]  /*34eb0*/  MOV R4, R9 ;  /* 0x0000000900047202 */ /* 0x002fe20000000f00 */
[----:B------:R-:W-:Y:S01]  /*34ec0*/  IMAD.MOV.U32 R5, RZ, RZ, R13 ;  /* 0x000000ffff057224 */ /* 0x000fe200078e000d */
[----:B------:R-:W5:Y:S04]  /*34ed0*/  LDL.LU R9, [R1+0x9fc] ;  /* 0x0009fc0001097983 */ /* 0x000f680000300800 */
[----:B------:R-:W5:Y:S04]  /*34ee0*/  LDL.LU R13, [R1+0xa3c] ;  /* 0x000a3c00010d7983 */ /* 0x000f680000300800 */
[----:B------:R1:W-:Y:S01]  /*34ef0*/  LDGSTS.E [R6+0x41c00], desc[UR16][R4.64], P3 ;  /* 0x41c0000004067fae */ /* 0x0003e200099a1010 */
[----:B----4-:R-:W-:-:S05]  /*34f00*/  IADD3 R14, P4, PT, R14, R80, RZ ;  /* 0x000000500e0e7210 */ /* 0x010fca0007f9e0ff */
[----:B------:R4:W-:Y:S01]  /*34f10*/  STL [R1+0x87c], R14 ;  /* 0x00087c0e01007387 */ /* 0x0009e20000100800 */
[----:B---3--:R-:W-:Y:S01]  /*34f20*/  IADD3 R8, P5, PT, R8, R80, RZ ;  /* 0x0000005008087210 */ /* 0x008fe20007fbe0ff */
[----:B-1----:R-:W-:Y:S02]  /*34f30*/  IMAD.MOV.U32 R4, RZ, RZ, R14 ;  /* 0x000000ffff047224 */ /* 0x002fe400078e000e */
[----:B--2---:R-:W-:-:S04]  /*34f40*/  IMAD.X R16, R16, 0x1, R3, P4 ;  /* 0x0000000110107824 */ /* 0x004fc800020e0603 */
[----:B------:R-:W-:Y:S01]  /*34f50*/  IMAD.MOV.U32 R5, RZ, RZ, R16 ;  /* 0x000000ffff057224 */ /* 0x000fe200078e0010 */
[----:B-----5:R-:W-:Y:S01]  /*34f60*/  IADD3.X R10, PT, PT, R10, R3, RZ, P5, !PT ;  /* 0x000000030a0a7210 */ /* 0x020fe20002ffe4ff */
[----:B------:R1:W-:Y:S04]  /*34f70*/  STL [R1+0x878], R16 ;  /* 0x0008781001007387 */ /* 0x0003e80000100800 */
[----:B------:R2:W-:Y:S04]  /*34f80*/  STL [R1+0x8bc], R8 ;  /* 0x0008bc0801007387 */ /* 0x0005e80000100800 */
[----:B----4-:R-:W3:Y:S04]  /*34f90*/  LDL.LU R14, [R1+0x9f8] ;  /* 0x0009f800010e7983 */ /* 0x010ee80000300800 */
[----:B------:R4:W-:Y:S04]  /*34fa0*/  LDGSTS.E [R6+0x42000], desc[UR16][R4.64], P3 ;  /* 0x4200000004067fae */ /* 0x0009e800099a1010 */
[----:B------:R5:W-:Y:S01]  /*34fb0*/  STL [R1+0x8b8], R10 ;  /* 0x0008b80a01007387 */ /* 0x000be20000100800 */
[----:B------:R-:W-:-:S03]  /*34fc0*/  IADD3 R19, P4, PT, R19, R80, RZ ;  /* 0x0000005013137210 */ /* 0x000fc60007f9e0ff */
[----:B-1----:R-:W3:Y:S01]  /*34fd0*/  LDL.LU R16, [R1+0xa38] ;  /* 0x000a380001107983 */ /* 0x002ee20000300800 */
[----:B----4-:R-:W-:Y:S01]  /*34fe0*/  MOV R4, R8 ;  /* 0x0000000800047202 */ /* 0x010fe20000000f00 */
[----:B------:R-:W-:Y:S02]  /*34ff0*/  IMAD.MOV.U32 R5, RZ, RZ, R10 ;  /* 0x000000ffff057224 */ /* 0x000fe400078e000a */
[----:B--2---:R-:W2:Y:S01]  /*35000*/  LDL.LU R8, [R1+0x684] ;  /* 0x0006840001087983 */ /* 0x004ea20000300800 */
[----:B------:R-:W-:-:S03]  /*35010*/  IADD3 R12, P5, PT, R12, R80, RZ ;  /* 0x000000500c0c7210 */ /* 0x000fc60007fbe0ff */
[----:B------:R1:W-:Y:S01]  /*35020*/  LDGSTS.E [R6+0x42400], desc[UR16][R4.64], P3 ;  /* 0x4240000004067fae */ /* 0x0003e200099a1010 */
[----:B------:R-:W-:-:S03]  /*35030*/  IMAD.X R20, R20, 0x1, R3, P4 ;  /* 0x0000000114147824 */ /* 0x000fc600020e0603 */
[----:B-----5:R-:W4:Y:S04]  /*35040*/  LDL.LU R10, [R1+0x6c4] ;  /* 0x0006c400010a7983 */ /* 0x020f280000300800 */
[----:B------:R-:W-:Y:S01]  /*35050*/  STL [R1+0x8fc], R19 ;  /* 0x0008fc1301007387 */ /* 0x000fe20000100800 */
[----:B-1----:R-:W-:Y:S02]  /*35060*/  IMAD.MOV.U32 R4, RZ, RZ, R19 ;  /* 0x000000ffff047224 */ /* 0x002fe400078e0013 */
[----:B------:R-:W-:Y:S01]  /*35070*/  IMAD.MOV.U32 R5, RZ, RZ, R20 ;  /* 0x000000ffff057224 */ /* 0x000fe200078e0014 */
[----:B------:R-:W-:Y:S01]  /*35080*/  STL [R1+0x8f8], R20 ;  /* 0x0008f81401007387 */ /* 0x000fe20000100800 */
[----:B------:R-:W-:-:S03]  /*35090*/  IADD3.X R17, PT, PT, R17, R3, RZ, P5, !PT ;  /* 0x0000000311117210 */ /* 0x000fc60002ffe4ff */
[----:B------:R1:W-:Y:S04]  /*350a0*/  STL [R1+0x93c], R12 ;  /* 0x00093c0c01007387 */ /* 0x0003e80000100800 */
[----:B------:R5:W-:Y:S04]  /*350b0*/  LDGSTS.E [R6+0x42800], desc[UR16][R4.64], P3 ;  /* 0x4280000004067fae */ /* 0x000be800099a1010 */
[----:B------:R1:W-:Y:S01]  /*350c0*/  STL [R1+0x938], R17 ;  /* 0x0009381101007387 */ /* 0x0003e20000100800 */
[----:B-----5:R-:W-:-:S03]  /*350d0*/  MOV R4, R12 ;  /* 0x0000000c00047202 */ /* 0x020fc60000000f00 */
[----:B-1----:R-:W5:Y:S01]  /*350e0*/  LDL.LU R12, [R1+0x680] ;  /* 0x00068000010c7983 */ /* 0x002f620000300800 */
[----:B------:R-:W-:-:S03]  /*350f0*/  IMAD.MOV.U32 R5, RZ, RZ, R17 ;  /* 0x000000ffff057224 */ /* 0x000fc600078e0011 */
[----:B------:R-:W5:Y:S01]  /*35100*/  LDL.LU R17, [R1+0x6c0] ;  /* 0x0006c00001117983 */ /* 0x000f620000300800 */
[-C--:B------:R-:W-:Y:S02]  /*35110*/  IADD3 R7, P4, PT, R7, R80.reuse, RZ ;  /* 0x0000005007077210 */ /* 0x080fe40007f9e0ff */
[----:B------:R-:W-:Y:S01]  /*35120*/  IADD3 R11, P5, PT, R11, R80, RZ ;  /* 0x000000500b0b7210 */ /* 0x000fe20007fbe0ff */
[----:B------:R1:W-:Y:S02]  /*35130*/  LDGSTS.E [R6+0x42c00], desc[UR16][R4.64], P3 ;  /* 0x42c0000004067fae */ /* 0x0003e400099a1010 */
[----:B------:R-:W-:Y:S02]  /*35140*/  IMAD.X R15, R15, 0x1, R3, P4 ;  /* 0x000000010f0f7824 */ /* 0x000fe400020e0603 */
[----:B------:R1:W-:Y:S02]  /*35150*/  STL [R1+0x97c], R7 ;  /* 0x00097c0701007387 */ /* 0x0003e40000100800 */
[----:B-1----:R-:W-:-:S02]  /*35160*/  IMAD.MOV.U32 R4, RZ, RZ, R7 ;  /* 0x000000ffff047224 */ /* 0x002fc400078e0007 */
[----:B------:R1:W-:Y:S01]  /*35170*/  STL [R1+0x978], R15 ;  /* 0x0009780f01007387 */ /* 0x0003e20000100800 */
[----:B------:R-:W-:Y:S01]  /*35180*/  IMAD.MOV.U32 R5, RZ, RZ, R15 ;  /* 0x000000ffff057224 */ /* 0x000fe200078e000f */
[----:B------:R-:W-:Y:S02]  /*35190*/  IADD3.X R18, PT, PT, R18, R3, RZ, P5, !PT ;  /* 0x0000000312127210 */ /* 0x000fe40002ffe4ff */
[----:B------:R1:W-:Y:S04]  /*351a0*/  STL [R1+0x9bc], R11 ;  /* 0x0009bc0b01007387 */ /* 0x0003e80000100800 */
[----:B------:R-:W5:Y:S04]  /*351b0*/  LDL.LU R7, [R1+0x704] ;  /* 0x0007040001077983 */ /* 0x000f680000300800 */
[----:B------:R1:W-:Y:S04]  /*351c0*/  STL [R1+0x9b8], R18 ;  /* 0x0009b81201007387 */ /* 0x0003e80000100800 */
[----:B------:R1:W-:Y:S04]  /*351d0*/  LDGSTS.E [R6+0x43000], desc[UR16][R4.64], P3 ;  /* 0x4300000004067fae */ /* 0x0003e800099a1010 */
[----:B-1----:R-:W5:Y:S01]  /*351e0*/  LDL.LU R15, [R1+0x744] ;  /* 0x00074400010f7983 */ /* 0x002f620000300800 */
[----:B------:R-:W-:-:S03]  /*351f0*/  MOV R4, R11 ;  /* 0x0000000b00047202 */ /* 0x000fc60000000f00 */
[----:B------:R-:W5:Y:S01]  /*35200*/  LDL.LU R11, [R1+0x700] ;  /* 0x00070000010b7983 */ /* 0x000f620000300800 */
[----:B------:R-:W-:-:S03]  /*35210*/  IMAD.MOV.U32 R5, RZ, RZ, R18 ;  /* 0x000000ffff057224 */ /* 0x000fc600078e0012 */
[----:B------:R-:W5:Y:S01]  /*35220*/  LDL.LU R18, [R1+0x740] ;  /* 0x0007400001127983 */ /* 0x000f620000300800 */
[-C--:B------:R-:W-:Y:S02]  /*35230*/  IADD3 R9, P4, PT, R9, R80.reuse, RZ ;  /* 0x0000005009097210 */ /* 0x080fe40007f9e0ff */
[----:B------:R-:W-:Y:S01]  /*35240*/  IADD3 R13, P5, PT, R13, R80, RZ ;  /* 0x000000500d0d7210 */ /* 0x000fe20007fbe0ff */
[----:B------:R1:W-:Y:S04]  /*35250*/  LDGSTS.E [R6+0x43400], desc[UR16][R4.64], P3 ;  /* 0x4340000004067fae */ /* 0x0003e800099a1010 */
[----:B------:R-:W-:Y:S01]  /*35260*/  STL [R1+0x9fc], R9 ;  /* 0x0009fc0901007387 */ /* 0x000fe20000100800 */
[----:B-1----:R-:W-:Y:S02]  /*35270*/  IMAD.MOV.U32 R4, RZ, RZ, R9 ;  /* 0x000000ffff047224 */ /* 0x002fe400078e0009 */
[----:B---3--:R-:W-:-:S04]  /*35280*/  IMAD.X R14, R14, 0x1, R3, P4 ;  /* 0x000000010e0e7824 */ /* 0x008fc800020e0603 */
[----:B------:R-:W-:Y:S01]  /*35290*/  IMAD.MOV.U32 R5, RZ, RZ, R14 ;  /* 0x000000ffff057224 */ /* 0x000fe200078e000e */
[----:B------:R1:W-:Y:S04]  /*352a0*/  STL [R1+0x9f8], R14 ;  /* 0x0009f80e01007387 */ /* 0x0003e80000100800 */
[----:B------:R-:W-:Y:S01]  /*352b0*/  STL [R1+0xa3c], R13 ;  /* 0x000a3c0d01007387 */ /* 0x000fe20000100800 */
[----:B------:R-:W-:-:S03]  /*352c0*/  IADD3.X R16, PT, PT, R16, R3, RZ, P5, !PT ;  /* 0x0000000310107210 */ /* 0x000fc60002ffe4ff */
[----:B------:R3:W-:Y:S04]  /*352d0*/  LDGSTS.E [R6+0x43800], desc[UR16][R4.64], P3 ;  /* 0x4380000004067fae */ /* 0x0007e800099a1010 */
[----:B-1----:R-:W5:Y:S01]  /*352e0*/  LDL.LU R14, [R1+0x784] ;  /* 0x00078400010e7983 */ /* 0x002f620000300800 */
[----:B--2---:R-:W-:-:S03]  /*352f0*/  IADD3 R8, P4, PT, R8, R80, RZ ;  /* 0x0000005008087210 */ /* 0x004fc60007f9e0ff */
[----:B------:R1:W-:Y:S04]  /*35300*/  STL [R1+0xa38], R16 ;  /* 0x000a381001007387 */ /* 0x0003e80000100800 */
[----:B------:R-:W2:Y:S01]  /*35310*/  LDL.LU R9, [R1+0x7c4] ;  /* 0x0007c40001097983 */ /* 0x000ea20000300800 */
[----:B---3--:R-:W-:Y:S01]  /*35320*/  IMAD.MOV.U32 R5, RZ, RZ, R16 ;  /* 0x000000ffff057224 */ /* 0x008fe200078e0010 */
[----:B------:R-:W-:Y:S02]  /*35330*/  MOV R4, R13 ;  /* 0x0000000d00047202 */ /* 0x000fe40000000f00 */
[----:B-1----:R-:W3:Y:S01]  /*35340*/  LDL.LU R16, [R1+0x780] ;  /* 0x0007800001107983 */ /* 0x002ee20000300800 */
[----:B----4-:R-:W-:-:S03]  /*35350*/  IADD3 R10, P5, PT, R10, R80, RZ ;  /* 0x000000500a0a7210 */ /* 0x010fc60007fbe0ff */
[----:B------:R-:W4:Y:S04]  /*35360*/  LDL.LU R13, [R1+0x7c0] ;  /* 0x0007c000010d7983 */ /* 0x000f280000300800 */
[----:B------:R1:W-:Y:S04]  /*35370*/  LDGSTS.E [R6+0x43c00], desc[UR16][R4.64], P3 ;  /* 0x43c0000004067fae */ /* 0x0003e800099a1010 */
[----:B------:R-:W-:Y:S01]  /*35380*/  STL [R1+0x684], R8 ;  /* 0x0006840801007387 */ /* 0x000fe20000100800 */
[----:B-1----:R-:W-:Y:S01]  /*35390*/  LOP3.LUT R6, R84, 0x10, RZ, 0x3c, !PT ;  /* 0x0000001054067812 */ /* 0x002fe200078e3cff */
[----:B------:R-:W-:-:S02]  /*353a0*/  IMAD.MOV.U32 R4, RZ, RZ, R8 ;  /* 0x000000ffff047224 */ /* 0x000fc400078e0008 */
[----:B------:R-:W-:Y:S01]  /*353b0*/  STL [R1+0x6c4], R10 ;  /* 0x0006c40a01007387 */ /* 0x000fe20000100800 */
[----:B------:R-:W-:Y:S01]  /*353c0*/  IADD3 R6, PT, PT, R6, UR9, RZ ;  /* 0x0000000906067c10 */ /* 0x000fe2000fffe0ff */
[--C-:B-----5:R-:W-:Y:S02]  /*353d0*/  IMAD.X R12, R12, 0x1, R3.reuse, P4 ;  /* 0x000000010c0c7824 */ /* 0x120fe400020e0603 */
[----:B------:R-:W-:-:S03]  /*353e0*/  IMAD.X R17, R17, 0x1, R3, P5 ;  /* 0x0000000111117824 */ /* 0x000fc600028e0603 */
[----:B------:R-:W-:Y:S01]  /*353f0*/  MOV R5, R12 ;  /* 0x0000000c00057202 */ /* 0x000fe20000000f00 */
[----:B------:R1:W-:Y:S04]  /*35400*/  STL [R1+0x680], R12 ;  /* 0x0006800c01007387 */ /* 0x0003e80000100800 */
[----:B------:R5:W-:Y:S04]  /*35410*/  LDGSTS.E [R6+0x40080], desc[UR16][R4.64], P3 ;  /* 0x4008000004067fae */ /* 0x000be800099a1010 */
[----:B-1----:R-:W4:Y:S04]  /*35420*/  LDL.LU R12, [R1+0x804] ;  /* 0x00080400010c7983 */ /* 0x002f280000300800 */
[----:B------:R-:W4:Y:S01]  /*35430*/  LDL.LU R8, [R1+0x844] ;  /* 0x0008440001087983 */ /* 0x000f220000300800 */
[----:B-----5:R-:W-:-:S03]  /*35440*/  IMAD.MOV.U32 R5, RZ, RZ, R17 ;  /* 0x000000ffff057224 */ /* 0x020fc600078e0011 */
[----:B------:R1:W-:Y:S01]  /*35450*/  STL [R1+0x6c0], R17 ;  /* 0x0006c01101007387 */ /* 0x0003e20000100800 */
[----:B------:R-:W-:Y:S01]  /*35460*/  IMAD.MOV.U32 R4, RZ, RZ, R10 ;  /* 0x000000ffff047224 */ /* 0x000fe200078e000a */
[----:B------:R-:W-:-:S04]  /*35470*/  IADD3 R7, P4, PT, R7, R80, RZ ;  /* 0x0000005007077210 */ /* 0x000fc80007f9e0ff */
[----:B------:R5:W-:Y:S04]  /*35480*/  LDGSTS.E [R6+0x40480], desc[UR16][R4.64], P3 ;  /* 0x4048000004067fae */ /* 0x000be800099a1010 */
[----:B-1----:R-:W4:Y:S04]  /*35490*/  LDL.LU R17, [R1+0x800] ;  /* 0x0008000001117983 */ /* 0x002f280000300800 */
[----:B------:R-:W4:Y:S01]  /*354a0*/  LDL.LU R10, [R1+0x840] ;  /* 0x00084000010a7983 */ /* 0x000f220000300800 */
[----:B------:R-:W-:-:S03]  /*354b0*/  IADD3 R15, P5, PT, R15, R80, RZ ;  /* 0x000000500f0f7210 */ /* 0x000fc60007fbe0ff */
[----:B------:R-:W-:Y:S01]  /*354c0*/  STL [R1+0x704], R7 ;  /* 0x0007040701007387 */ /* 0x000fe20000100800 */
[----:B-----5:R-:W-:Y:S01]  /*354d0*/  IMAD.MOV.U32 R4, RZ, RZ, R7 ;  /* 0x000000ffff047224 */ /* 0x020fe200078e0007 */
[----:B------:R-:W-:Y:S01]  /*354e0*/  IADD3.X R11, PT, PT, R11, R3, RZ, P4, !PT ;  /* 0x000000030b0b7210 */ /* 0x000fe200027fe4ff */
[----:B------:R-:W-:-:S03]  /*354f0*/  IMAD.X R18, R18, 0x1, R3, P5 ;  /* 0x0000000112127824 */ /* 0x000fc600028e0603 */
[----:B------:R-:W-:Y:S01]  /*35500*/  MOV R5, R11 ;  /* 0x0000000b00057202 */ /* 0x000fe20000000f00 */
[----:B------:R1:W-:Y:S04]  /*35510*/  STL [R1+0x700], R11 ;  /* 0x0007000b01007387 */ /* 0x0003e80000100800 */
[----:B------:R-:W-:Y:S04]  /*35520*/  STL [R1+0x744], R15 ;  /* 0x0007440f01007387 */ /* 0x000fe80000100800 */
[----:B------:R5:W-:Y:S04]  /*35530*/  LDGSTS.E [R6+0x40880], desc[UR16][R4.64], P3 ;  /* 0x4088000004067fae */ /* 0x000be800099a1010 */
[----:B-1----:R-:W4:Y:S04]  /*35540*/  LDL.LU R11, [R1+0x884] ;  /* 0x00088400010b7983 */ /* 0x002f280000300800 */
[----:B------:R1:W-:Y:S04]  /*35550*/  STL [R1+0x740], R18 ;  /* 0x0007401201007387 */ /* 0x0003e80000100800 */
[----:B------:R-:W4:Y:S01]  /*35560*/  LDL.LU R7, [R1+0x8c4] ;  /* 0x0008c40001077983 */ /* 0x000f220000300800 */
[----:B-----5:R-:W-:-:S03]  /*35570*/  IMAD.MOV.U32 R5, RZ, RZ, R18 ;  /* 0x000000ffff057224 */ /* 0x020fc600078e0012 */
[----:B-1----:R-:W5:Y:S01]  /*35580*/  LDL.LU R18, [R1+0x880] ;  /* 0x0008800001127983 */ /* 0x002f620000300800 */
[----:B------:R-:W-:-:S03]  /*35590*/  IMAD.MOV.U32 R4, RZ, RZ, R15 ;  /* 0x000000ffff047224 */ /* 0x000fc600078e000f */
[----:B------:R-:W5:Y:S04]  /*355a0*/  LDL.LU R15, [R1+0x8c0] ;  /* 0x0008c000010f7983 */ /* 0x000f680000300800 */
[----:B------:R1:W-:Y:S01]  /*355b0*/  LDGSTS.E [R6+0x40c80], desc[UR16][R4.64], P3 ;  /* 0x40c8000004067fae */ /* 0x0003e200099a1010 */
[-C--:B------:R-:W-:Y:S02]  /*355c0*/  IADD3 R14, P4, PT, R14, R80.reuse, RZ ;  /* 0x000000500e0e7210 */ /* 0x080fe40007f9e0ff */
[----:B--2---:R-:W-:-:S03]  /*355d0*/  IADD3 R9, P5, PT, R9, R80, RZ ;  /* 0x0000005009097210 */ /* 0x004fc60007fbe0ff */
[----:B------:R2:W-:Y:S01]  /*355e0*/  STL [R1+0x784], R14 ;  /* 0x0007840e01007387 */ /* 0x0005e20000100800 */
[----:B---3--:R-:W-:Y:S01]  /*355f0*/  IADD3.X R16, PT, PT, R16, R3, RZ, P4, !PT ;  /* 0x0000000310107210 */ /* 0x008fe200027fe4ff */
[----:B----4-:R-:W-:-:S04]  /*35600*/  IMAD.X R13, R13, 0x1, R3, P5 ;  /* 0x000000010d0d7824 */ /* 0x010fc800028e0603 */
[----:B------:R3:W-:Y:S01]  /*35610*/  STL [R1+0x780], R16 ;  /* 0x0007801001007387 */ /* 0x0007e20000100800 */
[----:B-1----:R-:W-:-:S03]  /*35620*/  IMAD.MOV.U32 R4, RZ, RZ, R14 ;  /* 0x000000ffff047224 */ /* 0x002fc600078e000e */
[----:B------:R1:W-:Y:S04]  /*35630*/  STL [R1+0x7c4], R9 ;  /* 0x0007c40901007387 */ /* 0x0003e80000100800 */
[----:B------:R-:W4:Y:S01]  /*35640*/  LDL.LU R19, [R1+0x904] ;  /* 0x0009040001137983 */ /* 0x000f220000300800 */
[----:B------:R-:W-:-:S03]  /*35650*/  MOV R5, R16 ;  /* 0x0000001000057202 */ /* 0x000fc60000000f00 */
[----:B------:R1:W-:Y:S04]  /*35660*/  STL [R1+0x7c0], R13 ;  /* 0x0007c00d01007387 */ /* 0x0003e80000100800 */
[----:B--2---:R-:W2:Y:S04]  /*35670*/  LDL.LU R14, [R1+0x944] ;  /* 0x00094400010e7983 */ /* 0x004ea80000300800 */
[----:B------:R-:W2:Y:S04]  /*35680*/  LDL.LU R20, [R1+0x900] ;  /* 0x0009000001147983 */ /* 0x000ea80000300800 */
[----:B------:R1:W-:Y:S04]  /*35690*/  LDGSTS.E [R6+0x41080], desc[UR16][R4.64], P3 ;  /* 0x4108000004067fae */ /* 0x0003e800099a1010 */
[----:B---3--:R-:W3:Y:S01]  /*356a0*/  LDL.LU R16, [R1+0x940] ;  /* 0x0009400001107983 */ /* 0x008ee20000300800 */
[----:B-1----:R-:W-:Y:S01]  /*356b0*/  IMAD.MOV.U32 R4, RZ, RZ, R9 ;  /* 0x000000ffff047224 */ /* 0x002fe200078e0009 */
[-C--:B------:R-:W-:Y:S01]  /*356c0*/  IADD3 R12, P4, PT, R12, R80.reuse, RZ ;  /* 0x000000500c0c7210 */ /* 0x080fe20007f9e0ff */
[----:B------:R-:W-:Y:S01]  /*356d0*/  IMAD.MOV.U32 R5, RZ, RZ, R13 ;  /* 0x000000ffff057224 */ /* 0x000fe200078e000d */
[----:B------:R-:W3:Y:S01]  /*356e0*/  LDL.LU R9, [R1+0x984] ;  /* 0x0009840001097983 */ /* 0x000ee20000300800 */
[----:B------:R-:W-:-:S03]  /*356f0*/  IADD3 R8, P5, PT, R8, R80, RZ ;  /* 0x0000005008087210 */ /* 0x000fc60007fbe0ff */
[----:B------:R-:W3:Y:S04]  /*35700*/  LDL.LU R13, [R1+0x9c4] ;  /* 0x0009c400010d7983 */ /* 0x000ee80000300800 */
[----:B------:R1:W-:Y:S04]  /*35710*/  STL [R1+0x804], R12 ;  /* 0x0008040c01007387 */ /* 0x0003e80000100800 */
[----:B------:R1:W-:Y:S01]  /*35720*/  LDGSTS.E [R6+0x41480], desc[UR16][R4.64], P3 ;  /* 0x4148000004067fae */ /* 0x0003e200099a1010 */
[----:B------:R-:W-:Y:S01]  /*35730*/  IADD3.X R17, PT, PT, R17, R3, RZ, P4, !PT ;  /* 0x0000000311117210 */ /* 0x000fe200027fe4ff */
[----:B------:R-:W-:-:S04]  /*35740*/  IMAD.X R10, R10, 0x1, R3, P5 ;  /* 0x000000010a0a7824 */ /* 0x000fc800028e0603 */
[----:B------:R1:W-:Y:S02]  /*35750*/  STL [R1+0x800], R17 ;  /* 0x0008001101007387 */ /* 0x0003e40000100800 */
[----:B-1----:R-:W-:Y:S02]  /*35760*/  IMAD.MOV.U32 R4, RZ, RZ, R12 ;  /* 0x000000ffff047224 */ /* 0x002fe400078e000c */
[----:B------:R1:W-:Y:S04]  /*35770*/  STL [R1+0x844], R8 ;  /* 0x0008440801007387 */ /* 0x0003e80000100800 */
[----:B------:R-:W3:Y:S01]  /*35780*/  LDL.LU R12, [R1+0x980] ;  /* 0x00098000010c7983 */ /* 0x000ee20000300800 */
[----:B------:R-:W-:-:S03]  /*35790*/  MOV R5, R17 ;  /* 0x0000001100057202 */ /* 0x000fc60000000f00 */
[----:B------:R1:W-:Y:S04]  /*357a0*/  STL [R1+0x840], R10 ;  /* 0x0008400a01007387 */ /* 0x0003e80000100800 */
[----:B------:R-:W3:Y:S04]  /*357b0*/  LDL.LU R17, [R1+0x9c0] ;  /* 0x0009c00001117983 */ /* 0x000ee80000300800 */
[----:B------:R1:W-:Y:S01]  /*357c0*/  LDGSTS.E [R6+0x41880], desc[UR16][R4.64], P3 ;  /* 0x4188000004067fae */ /* 0x0003e200099a1010 */
[----:B------:R-:W-:Y:S01]  /*357d0*/  IADD3 R11, P4, PT, R11, R80, RZ ;  /* 0x000000500b0b7210 */ /* 0x000fe20007f9e0ff */
[----:B-1----:R-:W-:-:S02]  /*357e0*/  IMAD.MOV.U32 R4, RZ, RZ, R8 ;  /* 0x000000ffff047224 */ /* 0x002fc400078e0008 */
[----:B------:R-:W-:Y:S01]  /*357f0*/  IMAD.MOV.U32 R5, RZ, RZ, R10 ;  /* 0x000000ffff057224 */ /* 0x000fe200078e000a */
[----:B------:R-:W3:Y:S01]  /*35800*/  LDL.LU R8, [R1+0xa04] ;  /* 0x000a040001087983 */ /* 0x000ee20000300800 */
[----:B------:R-:W-:-:S03]  /*35810*/  IADD3 R7, P5, PT, R7, R80, RZ ;  /* 0x0000005007077210 */ /* 0x000fc60007fbe0ff */
[----:B------:R-:W3:Y:S01]  /*35820*/  LDL.LU R10, [R1+0xa44] ;  /* 0x000a4400010a7983 */ /* 0x000ee20000300800 */
[----:B-----5:R-:W-:-:S03]  /*35830*/  IADD3.X R18, PT, PT, R18, R3, RZ, P4, !PT ;  /* 0x0000000312127210 */ /* 0x020fc600027fe4ff */
[----:B------:R1:W-:Y:S01]  /*35840*/  STL [R1+0x884], R11 ;  /* 0x0008840b01007387 */ /* 0x0003e20000100800 */
[----:B------:R-:W-:-:S03]  /*35850*/  IMAD.X R15, R15, 0x1, R3, P5 ;  /* 0x000000010f0f7824 */ /* 0x000fc600028e0603 */
[----:B------:R5:W-:Y:S04]  /*35860*/  LDGSTS.E [R6+0x41c80], desc[UR16][R4.64], P3 ;  /* 0x41c8000004067fae */ /* 0x000be800099a1010 */
[----:B------:R1:W-:Y:S04]  /*35870*/  STL [R1+0x880], R18 ;  /* 0x0008801201007387 */ /* 0x0003e80000100800 */
[----:B------:R1:W-:Y:S01]  /*35880*/  STL [R1+0x8c4], R7 ;  /* 0x0008c40701007387 */ /* 0x0003e20000100800 */
[----:B-----5:R-:W-:-:S03]  /*35890*/  IMAD.MOV.U32 R4, RZ, RZ, R11 ;  /* 0x000000ffff047224 */ /* 0x020fc600078e000b */
[----:B-1----:R-:W5:Y:S01]  /*358a0*/  LDL.LU R11, [R1+0xa00] ;  /* 0x000a0000010b7983 */ /* 0x002f620000300800 */
[----:B------:R-:W-:-:S03]  /*358b0*/  MOV R5, R18 ;  /* 0x0000001200057202 */ /* 0x000fc60000000f00 */
[----:B------:R1:W-:Y:S04]  /*358c0*/  STL [R1+0x8c0], R15 ;  /* 0x0008c00f01007387 */ /* 0x0003e80000100800 */
[----:B------:R-:W5:Y:S04]  /*358d0*/  LDL.LU R18, [R1+0xa40] ;  /* 0x000a400001127983 */ /* 0x000f680000300800 */
[----:B------:R1:W-:Y:S02]  /*358e0*/  LDGSTS.E [R6+0x42080], desc[UR16][R4.64], P3 ;  /* 0x4208000004067fae */ /* 0x0003e400099a1010 */
[----:B-1----:R-:W-:-:S02]  /*358f0*/  IMAD.MOV.U32 R4, RZ, RZ, R7 ;  /* 0x000000ffff047224 */ /* 0x002fc400078e0007 */
[----:B------:R-:W-:Y:S01]  /*35900*/  IMAD.MOV.U32 R5, RZ, RZ, R15 ;  /* 0x000000ffff057224 */ /* 0x000fe200078e000f */
[----:B------:R-:W5:Y:S04]  /*35910*/  LDL.LU R7, [R1+0x68c] ;  /* 0x00068c0001077983 */ /* 0x000f680000300800 */
[----:B------:R1:W-:Y:S04]  /*35920*/  LDGSTS.E [R6+0x42480], desc[UR16][R4.64], P3 ;  /* 0x4248000004067fae */ /* 0x0003e800099a1010 */
[----:B------:R-:W5:Y:S01]  /*35930*/  LDL.LU R15, [R1+0x6cc] ;  /* 0x0006cc00010f7983 */ /* 0x000f620000300800 */
[----:B----4-:R-:W-:-:S02]  /*35940*/  IADD3 R19, P4, PT, R19, R80, RZ ;  /* 0x0000005013137210 */ /* 0x010fc40007f9e0ff */
[----:B--2---:R-:W-:Y:S02]  /*35950*/  IADD3 R14, P5, PT, R14, R80, RZ ;  /* 0x000000500e0e7210 */ /* 0x004fe40007fbe0ff */
[----:B------:R-:W-:Y:S01]  /*35960*/  IADD3.X R20, PT, PT, R20, R3, RZ, P4, !PT ;  /* 0x0000000314147210 */ /* 0x000fe200027fe4ff */
[----:B-1----:R-:W-:-:S03]  /*35970*/  IMAD.MOV.U32 R4, RZ, RZ, R19 ;  /* 0x000000ffff047224 */ /* 0x002fc600078e0013 */
[----:B------:R-:W-:Y:S01]  /*35980*/  MOV R5, R20 ;  /* 0x0000001400057202 */ /* 0x000fe20000000f00 */
[----:B------:R-:W-:Y:S01]  /*35990*/  STL [R1+0x904], R19 ;  /* 0x0009041301007387 */ /* 0x000fe20000100800 */
[----:B---3--:R-:W-:-:S03]  /*359a0*/  IMAD.X R16, R16, 0x1, R3, P5 ;  /* 0x0000000110107824 */ /* 0x008fc600028e0603 */
[----:B------:R-:W-:Y:S04]  /*359b0*/  STL [R1+0x900], R20 ;  /* 0x0009001401007387 */ /* 0x000fe80000100800 */
[----:B------:R1:W-:Y:S04]  /*359c0*/  STL [R1+0x944], R14 ;  /* 0x0009440e01007387 */ /* 0x0003e80000100800 */
[----:B------:R2:W-:Y:S04]  /*359d0*/  LDGSTS.E [R6+0x42880], desc[UR16][R4.64], P3 ;  /* 0x4288000004067fae */ /* 0x0005e800099a1010 */
[----:B------:R3:W-:Y:S01]  /*359e0*/  STL [R1+0x940], R16 ;  /* 0x0009401001007387 */ /* 0x0007e20000100800 */
[----:B------:R-:W-:-:S02]  /*359f0*/  IADD3 R9, P4, PT, R9, R80, RZ ;  /* 0x0000005009097210 */ /* 0x000fc40007f9e0ff */
[----:B------:R-:W-:Y:S01]  /*35a00*/  IADD3 R13, P5, PT, R13, R80, RZ ;  /* 0x000000500d0d7210 */ /* 0x000fe20007fbe0ff */
[----:B--2---:R-:W-:Y:S02]  /*35a10*/  IMAD.MOV.U32 R4, RZ, RZ, R14 ;  /* 0x000000ffff047224 */ /* 0x004fe400078e000e */
[----:B-1----:R-:W2:Y:S01]  /*35a20*/  LDL.LU R14, [R1+0x688] ;  /* 0x00068800010e7983 */ /* 0x002ea20000300800 */
[----:B------:R-:W-:-:S03]  /*35a30*/  IMAD.MOV.U32 R5, RZ, RZ, R16 ;  /* 0x000000ffff057224 */ /* 0x000fc600078e0010 */
[----:B---3--:R-:W3:Y:S04]  /*35a40*/  LDL.LU R16, [R1+0x6c8] ;  /* 0x0006c80001107983 */ /* 0x008ee80000300800 */
[----:B------:R1:W-:Y:S04]  /*35a50*/  LDGSTS.E [R6+0x42c80], desc[UR16][R4.64], P3 ;  /* 0x42c8000004067fae */ /* 0x0003e800099a1010 */
[----:B------:R4:W-:Y:S01]  /*35a60*/  STL [R1+0x984], R9 ;  /* 0x0009840901007387 */ /* 0x0009e20000100800 */
[----:B------:R-:W-:Y:S01]  /*35a70*/  IADD3.X R12, PT, PT, R12, R3, RZ, P4, !PT ;  /* 0x000000030c0c7210 */ /* 0x000fe200027fe4ff */
[----:B-1----:R-:W-:-:S03]  /*35a80*/  IMAD.MOV.U32 R4, RZ, RZ, R9 ;  /* 0x000000ffff047224 */ /* 0x002fc600078e0009 */
[----:B------:R-:W-:Y:S01]  /*35a90*/  MOV R5, R12 ;  /* 0x0000000c00057202 */ /* 0x000fe20000000f00 */
[----:B------:R1:W-:Y:S01]  /*35aa0*/  STL [R1+0x980], R12 ;  /* 0x0009800c01007387 */ /* 0x0003e20000100800 */
[----:B------:R-:W-:-:S03]  /*35ab0*/  IMAD.X R17, R17, 0x1, R3, P5 ;  /* 0x0000000111117824 */ /* 0x000fc600028e0603 */
[----:B------:R1:W-:Y:S04]  /*35ac0*/  STL [R1+0x9c4], R13 ;  /* 0x0009c40d01007387 */ /* 0x0003e80000100800 */
[----:B----4-:R-:W4:Y:S04]  /*35ad0*/  LDL.LU R9, [R1+0x70c] ;  /* 0x00070c0001097983 */ /* 0x010f280000300800 */
[----:B------:R1:W-:Y:S04]  /*35ae0*/  STL [R1+0x9c0], R17 ;  /* 0x0009c01101007387 */ /* 0x0003e80000100800 */
[----:B------:R1:W-:Y:S04]  /*35af0*/  LDGSTS.E [R6+0x43080], desc[UR16][R4.64], P3 ;  /* 0x4308000004067fae */ /* 0x0003e800099a1010 */
[----:B-1----:R-:W4:Y:S01]  /*35b00*/  LDL.LU R12, [R1+0x74c] ;  /* 0x00074c00010c7983 */ /* 0x002f220000300800 */
[----:B------:R-:W-:-:S03]  /*35b10*/  IMAD.MOV.U32 R4, RZ, RZ, R13 ;  /* 0x000000ffff047224 */ /* 0x000fc600078e000d */
[----:B------:R-:W4:Y:S01]  /*35b20*/  LDL.LU R13, [R1+0x708] ;  /* 0x00070800010d7983 */ /* 0x000f220000300800 */
[----:B------:R-:W-:-:S03]  /*35b30*/  IMAD.MOV.U32 R5, RZ, RZ, R17 ;  /* 0x000000ffff057224 */ /* 0x000fc600078e0011 */
[----:B------:R-:W4:Y:S01]  /*35b40*/  LDL.LU R17, [R1+0x748] ;  /* 0x0007480001117983 */ /* 0x000f220000300800 */
[-C--:B------:R-:W-:Y:S02]  /*35b50*/  IADD3 R8, P4, PT, R8, R80.reuse, RZ ;  /* 0x0000005008087210 */ /* 0x080fe40007f9e0ff */
[----:B------:R-:W-:Y:S01]  /*35b60*/  IADD3 R10, P5, PT, R10, R80, RZ ;  /* 0x000000500a0a7210 */ /* 0x000fe20007fbe0ff */
[----:B------:R1:W-:Y:S04]  /*35b70*/  LDGSTS.E [R6+0x43480], desc[UR16][R4.64], P3 ;  /* 0x4348000004067fae */ /* 0x0003e800099a1010 */
[----:B------:R-:W-:Y:S01]  /*35b80*/  STL [R1+0xa04], R8 ;  /* 0x000a040801007387 */ /* 0x000fe20000100800 */
[----:B-----5:R-:W-:Y:S01]  /*35b90*/  IADD3.X R11, PT, PT, R11, R3, RZ, P4, !PT ;  /* 0x000000030b0b7210 */ /* 0x020fe200027fe4ff */
[----:B-1----:R-:W-:-:S03]  /*35ba0*/  IMAD.MOV.U32 R4, RZ, RZ, R8 ;  /* 0x000000ffff047224 */ /* 0x002fc600078e0008 */
[----:B------:R-:W-:Y:S01]  /*35bb0*/  MOV R5, R11 ;  /* 0x0000000b00057202 */ /* 0x000fe20000000f00 */
[----:B------:R1:W-:Y:S01]  /*35bc0*/  STL [R1+0xa00], R11 ;  /* 0x000a000b01007387 */ /* 0x0003e20000100800 */
[----:B------:R-:W-:-:S03]  /*35bd0*/  IMAD.X R18, R18, 0x1, R3, P5 ;  /* 0x0000000112127824 */ /* 0x000fc600028e0603 */
        /* <DEDUP_REMOVED lines=8> */
[----:B------:R-:W5:Y:S01]  /*35c60*/  LDL.LU R10, [R1+0x7c8] ;  /* 0x0007c800010a7983 */ /* 0x000f620000300800 */
[-C--:B------:R-:W-:Y:S02]  /*35c70*/  IADD3 R7, P4, PT, R7, R80.reuse, RZ ;  /* 0x0000005007077210 */ /* 0x080fe40007f9e0ff */
[----:B------:R-:W-:Y:S01]  /*35c80*/  IADD3 R15, P5, PT, R15, R80, RZ ;  /* 0x000000500f0f7210 */ /* 0x000fe20007fbe0ff */
[----:B------:R1:W-:Y:S04]  /*35c90*/  LDGSTS.E [R6+0x43c80], desc[UR16][R4.64], P3 ;  /* 0x43c8000004067fae */ /* 0x0003e800099a1010 */
[----:B------:R-:W-:Y:S01]  /*35ca0*/  STL [R1+0x68c], R7 ;  /* 0x00068c0701007387 */ /* 0x000fe20000100800 */
[----:B-1----:R-:W-:-:S03]  /*35cb0*/  LOP3.LUT R6, R84, 0x20, RZ, 0x3c, !PT ;  /* 0x0000002054067812 */ /* 0x002fc600078e3cff */
[----:B------:R-:W-:Y:S01]  /*35cc0*/  STL [R1+0x6cc], R15 ;  /* 0x0006cc0f01007387 */ /* 0x000fe20000100800 */
[----:B------:R-:W-:Y:S01]  /*35cd0*/  MOV R4, R7 ;  /* 0x0000000700047202 */ /* 0x000fe20000000f00 */
[----:B------:R-:W-:Y:S01]  /*35ce0*/  VIADD R6, R6, UR9 ;  /* 0x0000000906067c36 */ /* 0x000fe20008000000 */
[----:B--2---:R-:W-:Y:S01]  /*35cf0*/  IADD3.X R14, PT, PT, R14, R3, RZ, P4, !PT ;  /* 0x000000030e0e7210 */ /* 0x004fe200027fe4ff */
[----:B---3--:R-:W-:-:S04]  /*35d00*/  IMAD.X R16, R16, 0x1, R3, P5 ;  /* 0x0000000110107824 */ /* 0x008fc800028e0603 */
[----:B------:R1:W-:Y:S01]  /*35d10*/  STL [R1+0x688], R14 ;  /* 0x0006880e01007387 */ /* 0x0003e20000100800 */
[----:B------:R-:W-:-:S05]  /*35d20*/  IMAD.MOV.U32 R5, RZ, RZ, R14 ;  /* 0x000000ffff057224 */ /* 0x000fca00078e000e */
[----:B------:R2:W-:Y:S04]  /*35d30*/  LDGSTS.E [R6+0x40100], desc[UR16][R4.64], P3 ;  /* 0x4010000004067fae */ /* 0x0005e800099a1010 */
[----:B-1----:R-:W3:Y:S04]  /*35d40*/  LDL.LU R14, [R1+0x80c] ;  /* 0x00080c00010e7983 */ /* 0x002ee80000300800 */
[----:B------:R-:W3:Y:S04]  /*35d50*/  LDL.LU R7, [R1+0x84c] ;  /* 0x00084c0001077983 */ /* 0x000ee80000300800 */
[----:B------:R1:W-:Y:S01]  /*35d60*/  STL [R1+0x6c8], R16 ;  /* 0x0006c81001007387 */ /* 0x0003e20000100800 */
[----:B--2---:R-:W-:Y:S01]  /*35d70*/  IMAD.MOV.U32 R4, RZ, RZ, R15 ;  /* 0x000000ffff047224 */ /* 0x004fe200078e000f */
[----:B------:R-:W-:-:S02]  /*35d80*/  MOV R5, R16 ;  /* 0x0000001000057202 */ /* 0x000fc40000000f00 */
[----:B------:R-:W2:Y:S04]  /*35d90*/  LDL.LU R15, [R1+0x808] ;  /* 0x00080800010f7983 */ /* 0x000ea80000300800 */
[----:B------:R4:W-:Y:S02]  /*35da0*/  LDGSTS.E [R6+0x40500], desc[UR16][R4.64], P3 ;  /* 0x4050000004067fae */ /* 0x0009e400099a1010 */
[-C--:B----4-:R-:W-:Y:S02]  /*35db0*/  IADD3 R9, P4, PT, R9, R80.reuse, RZ ;  /* 0x0000005009097210 */ /* 0x090fe40007f9e0ff */
[----:B-1----:R-:W4:Y:S04]  /*35dc0*/  LDL.LU R16, [R1+0x848] ;  /* 0x0008480001107983 */ /* 0x002f280000300800 */
[----:B------:R-:W-:Y:S01]  /*35dd0*/  STL [R1+0x70c], R9 ;  /* 0x00070c0901007387 */ /* 0x000fe20000100800 */
[----:B------:R-:W-:-:S02]  /*35de0*/  IADD3 R12, P5, PT, R12, R80, RZ ;  /* 0x000000500c0c7210 */ /* 0x000fc40007fbe0ff */
[----:B------:R-:W-:Y:S01]  /*35df0*/  MOV R4, R9 ;  /* 0x0000000900047202 */ /* 0x000fe20000000f00 */
[--C-:B------:R-:W-:Y:S02]  /*35e00*/  IMAD.X R13, R13, 0x1, R3.reuse, P4 ;  /* 0x000000010d0d7824 */ /* 0x100fe400020e0603 */
[----:B------:R-:W-:-:S03]  /*35e10*/  IMAD.X R17, R17, 0x1, R3, P5 ;  /* 0x0000000111117824 */ /* 0x000fc600028e0603 */
[----:B------:R1:W-:Y:S01]  /*35e20*/  STL [R1+0x708], R13 ;  /* 0x0007080d01007387 */ /* 0x0003e20000100800 */
[----:B------:R-:W-:-:S03]  /*35e30*/  IMAD.MOV.U32 R5, RZ, RZ, R13 ;  /* 0x000000ffff057224 */ /* 0x000fc600078e000d */
[----:B------:R-:W-:Y:S04]  /*35e40*/  STL [R1+0x74c], R12 ;  /* 0x00074c0c01007387 */ /* 0x000fe80000100800 */
[----:B------:R1:W-:Y:S04]  /*35e50*/  LDGSTS.E [R6+0x40900], desc[UR16][R4.64], P3 ;  /* 0x4090000004067fae */ /* 0x0003e800099a1010 */
[----:B-1----:R-:W4:Y:S04]  /*35e60*/  LDL.LU R13, [R1+0x88c] ;  /* 0x00088c00010d7983 */ /* 0x002f280000300800 */
[----:B------:R1:W-:Y:S04]  /*35e70*/  STL [R1+0x748], R17 ;  /* 0x0007481101007387 */ /* 0x0003e80000100800 */
[----:B------:R-:W4:Y:S01]  /*35e80*/  LDL.LU R9, [R1+0x8cc] ;  /* 0x0008cc0001097983 */ /* 0x000f220000300800 */
[----:B------:R-:W-:-:S03]  /*35e90*/  MOV R5, R17 ;  /* 0x0000001100057202 */ /* 0x000fc60000000f00 */
[----:B-1----:R-:W4:Y:S01]  /*35ea0*/  LDL.LU R17, [R1+0x888] ;  /* 0x0008880001117983 */ /* 0x002f220000300800 */
[----:B------:R-:W-:-:S03]  /*35eb0*/  IMAD.MOV.U32 R4, RZ, RZ, R12 ;  /* 0x000000ffff047224 */ /* 0x000fc600078e000c */
[----:B------:R-:W4:Y:S01]  /*35ec0*/  LDL.LU R12, [R1+0x8c8] ;  /* 0x0008c800010c7983 */ /* 0x000f220000300800 */
[----:B------:R-:W-:-:S03]  /*35ed0*/  IADD3 R11, P4, PT, R11, R80, RZ ;  /* 0x000000500b0b7210 */ /* 0x000fc60007f9e0ff */
[----:B------:R1:W-:Y:S01]  /*35ee0*/  LDGSTS.E [R6+0x40d00], desc[UR16][R4.64], P3 ;  /* 0x40d0000004067fae */ /* 0x0003e200099a1010 */
[----:B------:R-:W-:-:S03]  /*35ef0*/  IADD3 R8, P5, PT, R8, R80, RZ ;  /* 0x0000005008087210 */ /* 0x000fc60007fbe0ff */
[----:B------:R1:W-:Y:S01]  /*35f00*/  STL [R1+0x78c], R11 ;  /* 0x00078c0b01007387 */ /* 0x0003e20000100800 */
[--C-:B-----5:R-:W-:Y:S02]  /*35f10*/  IMAD.X R18, R18, 0x1, R3.reuse, P4 ;  /* 0x0000000112127824 */ /* 0x120fe400020e0603 */
[----:B------:R-:W-:-:S03]  /*35f20*/  IMAD.X R10, R10, 0x1, R3, P5 ;  /* 0x000000010a0a7824 */ /* 0x000fc600028e0603 */
[----:B------:R5:W-:Y:S04]  /*35f30*/  STL [R1+0x788], R18 ;  /* 0x0007881201007387 */ /* 0x000be80000100800 */
[----:B------:R5:W-:Y:S01]  /*35f40*/  STL [R1+0x7cc], R8 ;  /* 0x0007cc0801007387 */ /* 0x000be20000100800 */
[----:B-1----:R-:W-:-:S03]  /*35f50*/  MOV R4, R11 ;  /* 0x0000000b00047202 */ /* 0x002fc60000000f00 */
[----:B------:R-:W4:Y:S04]  /*35f60*/  LDL.LU R19, [R1+0x90c] ;  /* 0x00090c0001137983 */ /* 0x000f280000300800 */
[----:B------:R1:W-:Y:S04]  /*35f70*/  STL [R1+0x7c8], R10 ;  /* 0x0007c80a01007387 */ /* 0x0003e80000100800 */
[----:B------:R-:W4:Y:S04]  /*35f80*/  LDL.LU R11, [R1+0x94c] ;  /* 0x00094c00010b7983 */ /* 0x000f280000300800 */
[----:B------:R-:W4:Y:S01]  /*35f90*/  LDL.LU R20, [R1+0x908] ;  /* 0x0009080001147983 */ /* 0x000f220000300800 */
[----:B------:R-:W-:-:S03]  /*35fa0*/  IMAD.MOV.U32 R5, RZ, RZ, R18 ;  /* 0x000000ffff057224 */ /* 0x000fc600078e0012 */
[----:B-----5:R-:W5:Y:S04]  /*35fb0*/  LDL.LU R18, [R1+0x948] ;  /* 0x0009480001127983 */ /* 0x020f680000300800 */
[----:B------:R1:W-:Y:S02]  /*35fc0*/  LDGSTS.E [R6+0x41100], desc[UR16][R4.64], P3 ;  /* 0x4110000004067fae */ /* 0x0003e400099a1010 */
[----:B-1----:R-:W-:Y:S01]  /*35fd0*/  IMAD.MOV.U32 R4, RZ, RZ, R8 ;  /* 0x000000ffff047224 */ /* 0x002fe200078e0008 */
[----:B------:R-:W-:Y:S01]  /*35fe0*/  MOV R5, R10 ;  /* 0x0000000a00057202 */ /* 0x000fe20000000f00 */
[----:B------:R-:W5:Y:S04]  /*35ff0*/  LDL.LU R8, [R1+0x98c] ;  /* 0x00098c0001087983 */ /* 0x000f680000300800 */
[----:B------:R-:W5:Y:S04]  /*36000*/  LDL.LU R10, [R1+0x9cc] ;  /* 0x0009cc00010a7983 */ /* 0x000f680000300800 */
[----:B------:R1:W-:Y:S01]  /*36010*/  LDGSTS.E [R6+0x41500], desc[UR16][R4.64], P3 ;  /* 0x4150000004067fae */ /* 0x0003e200099a1010 */
[----:B---3--:R-:W-:-:S02]  /*36020*/  IADD3 R14, P4, PT, R14, R80, RZ ;  /* 0x000000500e0e7210 */ /* 0x008fc40007f9e0ff */
[----:B------:R-:W-:-:S03]  /*36030*/  IADD3 R7, P5, PT, R7, R80, RZ ;  /* 0x0000005007077210 */ /* 0x000fc60007fbe0ff */
[----:B------:R3:W-:Y:S01]  /*36040*/  STL [R1+0x80c], R14 ;  /* 0x00080c0e01007387 */ /* 0x0007e20000100800 */
[----:B-1----:R-:W-:Y:S01]  /*36050*/  MOV R4, R14 ;  /* 0x0000000e00047202 */ /* 0x002fe20000000f00 */
[----:B--2---:R-:W-:-:S05]  /*36060*/  IMAD.X R15, R15, 0x1, R3, P4 ;  /* 0x000000010f0f7824 */ /* 0x004fca00020e0603 */
[----:B------:R1:W-:Y:S01]  /*36070*/  STL [R1+0x808], R15 ;  /* 0x0008080f01007387 */ /* 0x0003e20000100800 */
[----:B------:R-:W-:Y:S02]  /*36080*/  IMAD.MOV.U32 R5, RZ, RZ, R15 ;  /* 0x000000ffff057224 */ /* 0x000fe400078e000f */
[----:B----4-:R-:W-:Y:S01]  /*36090*/  IMAD.X R16, R16, 0x1, R3, P5 ;  /* 0x0000000110107824 */ /* 0x010fe200028e0603 */
[----:B------:R2:W-:Y:S04]  /*360a0*/  STL [R1+0x84c], R7 ;  /* 0x00084c0701007387 */ /* 0x0005e80000100800 */
[----:B---3--:R-:W3:Y:S04]  /*360b0*/  LDL.LU R14, [R1+0x988] ;  /* 0x00098800010e7983 */ /* 0x008ee80000300800 */
[----:B------:R4:W-:Y:S04]  /*360c0*/  STL [R1+0x848], R16 ;  /* 0x0008481001007387 */ /* 0x0009e80000100800 */
[----:B-1----:R-:W3:Y:S04]  /*360d0*/  LDL.LU R15, [R1+0x9c8] ;  /* 0x0009c800010f7983 */ /* 0x002ee80000300800 */
[----:B------:R1:W-:Y:S02]  /*360e0*/  LDGSTS.E [R6+0x41900], desc[UR16][R4.64], P3 ;  /* 0x4190000004067fae */ /* 0x0003e400099a1010 */
[----:B-1----:R-:W-:Y:S01]  /*360f0*/  IMAD.MOV.U32 R4, RZ, RZ, R7 ;  /* 0x000000ffff047224 */ /* 0x002fe200078e0007 */
[----:B------:R-:W-:Y:S01]  /*36100*/  MOV R5, R16 ;  /* 0x0000001000057202 */ /* 0x000fe20000000f00 */
[----:B--2---:R-:W2:Y:S04]  /*36110*/  LDL.LU R7, [R1+0xa0c] ;  /* 0x000a0c0001077983 */ /* 0x004ea80000300800 */
[----:B----4-:R-:W4:Y:S01]  /*36120*/  LDL.LU R16, [R1+0xa4c] ;  /* 0x000a4c0001107983 */ /* 0x010f220000300800 */
[----:B------:R-:W-:-:S03]  /*36130*/  IADD3 R13, P4, PT, R13, R80, RZ ;  /* 0x000000500d0d7210 */ /* 0x000fc60007f9e0ff */
[----:B------:R1:W-:Y:S01]  /*36140*/  LDGSTS.E [R6+0x41d00], desc[UR16][R4.64], P3 ;  /* 0x41d0000004067fae */ /* 0x0003e200099a1010 */
[----:B------:R-:W-:-:S03]  /*36150*/  IADD3 R9, P5, PT, R9, R80, RZ ;  /* 0x0000005009097210 */ /* 0x000fc60007fbe0ff */
[----:B------:R1:W-:Y:S01]  /*36160*/  STL [R1+0x88c], R13 ;  /* 0x00088c0d01007387 */ /* 0x0003e20000100800 */
[--C-:B------:R-:W-:Y:S01]  /*36170*/  IMAD.X R17, R17, 0x1, R3.reuse, P4 ;  /* 0x0000000111117824 */ /* 0x100fe200020e0603 */
[----:B-1----:R-:W-:Y:S01]  /*36180*/  MOV R4, R13 ;  /* 0x0000000d00047202 */ /* 0x002fe20000000f00 */
[----:B------:R-:W-:-:S03]  /*36190*/  IMAD.X R12, R12, 0x1, R3, P5 ;  /* 0x000000010c0c7824 */ /* 0x000fc600028e0603 */
[----:B------:R1:W-:Y:S04]  /*361a0*/  STL [R1+0x888], R17 ;  /* 0x0008881101007387 */ /* 0x0003e80000100800 */
[----:B------:R1:W-:Y:S04]  /*361b0*/  STL [R1+0x8cc], R9 ;  /* 0x0008cc0901007387 */ /* 0x0003e80000100800 */
[----:B------:R-:W4:Y:S01]  /*361c0*/  LDL.LU R13, [R1+0xa08] ;  /* 0x000a0800010d7983 */ /* 0x000f220000300800 */
[----:B------:R-:W-:-:S03]  /*361d0*/  IMAD.MOV.U32 R5, RZ, RZ, R17 ;  /* 0x000000ffff057224 */ /* 0x000fc600078e0011 */
[----:B------:R5:W-:Y:S04]  /*361e0*/  STL [R1+0x8c8], R12 ;  /* 0x0008c80c01007387 */ /* 0x000be80000100800 */
[----:B-1----:R-:W4:Y:S04]  /*361f0*/  LDL.LU R17, [R1+0xa48] ;  /* 0x000a480001117983 */ /* 0x002f280000300800 */
[----:B------:R1:W-:Y:S01]  /*36200*/  LDGSTS.E [R6+0x42100], desc[UR16][R4.64], P3 ;  /* 0x4210000004067fae */ /* 0x0003e200099a1010 */
[----:B------:R-:W-:Y:S01]  /*36210*/  IADD3 R19, P4, PT, R19, R80, RZ ;  /* 0x0000005013137210 */ /* 0x000fe20007f9e0ff */
[----:B-1----:R-:W-:Y:S01]  /*36220*/  IMAD.MOV.U32 R4, RZ, RZ, R9 ;  /* 0x000000ffff047224 */ /* 0x002fe200078e0009 */
[----:B------:R-:W-:Y:S01]  /*36230*/  MOV R5, R12 ;  /* 0x0000000c00057202 */ /* 0x000fe20000000f00 */
[----:B------:R-:W4:Y:S01]  /*36240*/  LDL.LU R9, [R1+0x694] ;  /* 0x0006940001097983 */ /* 0x000f220000300800 */
[----:B------:R-:W-:-:S03]  /*36250*/  IADD3 R11, P5, PT, R11, R80, RZ ;  /* 0x000000500b0b7210 */ /* 0x000fc60007fbe0ff */
[----:B------:R1:W-:Y:S01]  /*36260*/  LDGSTS.E [R6+0x42500], desc[UR16][R4.64], P3 ;  /* 0x4250000004067fae */ /* 0x0003e200099a1010 */
[----:B------:R-:W-:-:S03]  /*36270*/  IMAD.X R20, R20, 0x1, R3, P4 ;  /* 0x0000000114147824 */ /* 0x000fc600020e0603 */
[----:B-----5:R-:W5:Y:S01]  /*36280*/  LDL.LU R12, [R1+0x6d4] ;  /* 0x0006d400010c7983 */ /* 0x020f620000300800 */
[----:B------:R-:W-:-:S03]  /*36290*/  IMAD.X R18, R18, 0x1, R3, P5 ;  /* 0x0000000112127824 */ /* 0x000fc600028e0603 */
[----:B------:R-:W-:Y:S01]  /*362a0*/  STL [R1+0x90c], R19 ;  /* 0x00090c1301007387 */ /* 0x000fe20000100800 */
[----:B-1----:R-:W-:Y:S01]  /*362b0*/  MOV R4, R19 ;  /* 0x0000001300047202 */ /* 0x002fe20000000f00 */
[----:B------:R-:W-:Y:S02]  /*362c0*/  IMAD.MOV.U32 R5, RZ, RZ, R20 ;  /* 0x000000ffff057224 */ /* 0x000fe400078e0014 */
[----:B------:R-:W-:Y:S04]  /*362d0*/  STL [R1+0x908], R20 ;  /* 0x0009081401007387 */ /* 0x000fe80000100800 */
[----:B------:R1:W-:Y:S04]  /*362e0*/  STL [R1+0x94c], R11 ;  /* 0x00094c0b01007387 */ /* 0x0003e80000100800 */
[----:B------:R1:W-:Y:S04]  /*362f0*/  LDGSTS.E [R6+0x42900], desc[UR16][R4.64], P3 ;  /* 0x4290000004067fae */ /* 0x0003e800099a1010 */
[----:B------:R1:W-:Y:S02]  /*36300*/  STL [R1+0x948], R18 ;  /* 0x0009481201007387 */ /* 0x0003e40000100800 */
[----:B-1----:R-:W-:-:S02]  /*36310*/  IMAD.MOV.U32 R4, RZ, RZ, R11 ;  /* 0x000000ffff047224 */ /* 0x002fc400078e000b */
[----:B------:R-:W5:Y:S01]  /*36320*/  LDL.LU R11, [R1+0x690] ;  /* 0x00069000010b7983 */ /* 0x000f620000300800 */
[----:B------:R-:W-:-:S03]  /*36330*/  MOV R5, R18 ;  /* 0x0000001200057202 */ /* 0x000fc60000000f00 */
[----:B------:R-:W5:Y:S01]  /*36340*/  LDL.LU R18, [R1+0x6d0] ;  /* 0x0006d00001127983 */ /* 0x000f620000300800 */
[-C--:B------:R-:W-:Y:S02]  /*36350*/  IADD3 R8, P4, PT, R8, R80.reuse, RZ ;  /* 0x0000005008087210 */ /* 0x080fe40007f9e0ff */
[----:B------:R-:W-:Y:S01]  /*36360*/  IADD3 R10, P5, PT, R10, R80, RZ ;  /* 0x000000500a0a7210 */ /* 0x000fe20007fbe0ff */
[----:B------:R1:W-:Y:S04]  /*36370*/  LDGSTS.E [R6+0x42d00], desc[UR16][R4.64], P3 ;  /* 0x42d0000004067fae */ /* 0x0003e800099a1010 */
[----:B------:R3:W-:Y:S01]  /*36380*/  STL [R1+0x98c], R8 ;  /* 0x00098c0801007387 */ /* 0x0007e20000100800 */
[----:B-1----:R-:W-:Y:S01]  /*36390*/  MOV R4, R8 ;  /* 0x0000000800047202 */ /* 0x002fe20000000f00 */
[----:B---3--:R-:W-:-:S04]  /*363a0*/  IMAD.X R14, R14, 0x1, R3, P4 ;  /* 0x000000010e0e7824 */ /* 0x008fc800020e0603 */
[----:B------:R-:W-:Y:S01]  /*363b0*/  IMAD.MOV.U32 R5, RZ, RZ, R14 ;  /* 0x000000ffff057224 */ /* 0x000fe200078e000e */
[----:B------:R1:W-:Y:S01]  /*363c0*/  STL [R1+0x988], R14 ;  /* 0x0009880e01007387 */ /* 0x0003e20000100800 */
[----:B------:R-:W-:-:S03]  /*363d0*/  IMAD.X R15, R15, 0x1, R3, P5 ;  /* 0x000000010f0f7824 */ /* 0x000fc600028e0603 */
[----:B------:R3:W-:Y:S04]  /*363e0*/  STL [R1+0x9cc], R10 ;  /* 0x0009cc0a01007387 */ /* 0x0007e80000100800 */
[----:B------:R-:W5:Y:S04]  /*363f0*/  LDL.LU R8, [R1+0x714] ;  /* 0x0007140001087983 */ /* 0x000f680000300800 */
[----:B------:R3:W-:Y:S04]  /*36400*/  STL [R1+0x9c8], R15 ;  /* 0x0009c80f01007387 */ /* 0x0007e80000100800 */
[----:B------:R3:W-:Y:S04]  /*36410*/  LDGSTS.E [R6+0x43100], desc[UR16][R4.64], P3 ;  /* 0x4310000004067fae */ /* 0x0007e800099a1010 */
[----:B-1----:R-:W5:Y:S01]  /*36420*/  LDL.LU R14, [R1+0x754] ;  /* 0x00075400010e7983 */ /* 0x002f620000300800 */
[----:B--2---:R-:W-:-:S02]  /*36430*/  IADD3 R7, P4, PT, R7, R80, RZ ;  /* 0x0000005007077210 */ /* 0x004fc40007f9e0ff */
[----:B----4-:R-:W-:Y:S01]  /*36440*/  IADD3 R16, P5, PT, R16, R80, RZ ;  /* 0x0000005010107210 */ /* 0x010fe20007fbe0ff */
[----:B---3--:R-:W-:Y:S01]  /*36450*/  IMAD.MOV.U32 R4, RZ, RZ, R10 ;  /* 0x000000ffff047224 */ /* 0x008fe200078e000a */
[----:B------:R-:W-:Y:S01]  /*36460*/  MOV R5, R15 ;  /* 0x0000000f00057202 */ /* 0x000fe20000000f00 */
[----:B------:R-:W2:Y:S04]  /*36470*/  LDL.LU R10, [R1+0x710] ;  /* 0x00071000010a7983 */ /* 0x000ea80000300800 */
[----:B------:R-:W3:Y:S04]  /*36480*/  LDL.LU R15, [R1+0x750] ;  /* 0x00075000010f7983 */ /* 0x000ee80000300800 */
[----:B------:R1:W-:Y:S04]  /*36490*/  LDGSTS.E [R6+0x43500], desc[UR16][R4.64], P3 ;  /* 0x4350000004067fae */ /* 0x0003e800099a1010 */
[----:B------:R-:W-:Y:S01]  /*364a0*/  STL [R1+0xa0c], R7 ;  /* 0x000a0c0701007387 */ /* 0x000fe20000100800 */
[----:B------:R-:W-:Y:S01]  /*364b0*/  IMAD.X R13, R13, 0x1, R3, P4 ;  /* 0x000000010d0d7824 */ /* 0x000fe200020e0603 */
[----:B-1----:R-:W-:-:S03]  /*364c0*/  MOV R4, R7 ;  /* 0x0000000700047202 */ /* 0x002fc60000000f00 */
[----:B------:R-:W-:Y:S01]  /*364d0*/  IMAD.MOV.U32 R5, RZ, RZ, R13 ;  /* 0x000000ffff057224 */ /* 0x000fe200078e000d */
[----:B------:R1:W-:Y:S01]  /*364e0*/  STL [R1+0xa08], R13 ;  /* 0x000a080d01007387 */ /* 0x0003e20000100800 */
[----:B------:R-:W-:-:S03]  /*364f0*/  IMAD.X R17, R17, 0x1, R3, P5 ;  /* 0x0000000111117824 */ /* 0x000fc600028e0603 */
[----:B------:R-:W-:Y:S04]  /*36500*/  STL [R1+0xa4c], R16 ;  /* 0x000a4c1001007387 */ /* 0x000fe80000100800 */
[----:B------:R4:W-:Y:S04]  /*36510*/  LDGSTS.E [R6+0x43900], desc[UR16][R4.64], P3 ;  /* 0x4390000004067fae */ /* 0x0009e800099a1010 */
[----:B-1----:R-:W3:Y:S04]  /*36520*/  LDL.LU R13, [R1+0x794] ;  /* 0x00079400010d7983 */ /* 0x002ee80000300800 */
[----:B------:R1:W-:Y:S04]  /*36530*/  STL [R1+0xa48], R17 ;  /* 0x000a481101007387 */ /* 0x0003e80000100800 */
[----:B------:R-:W3:Y:S01]  /*36540*/  LDL.LU R7, [R1+0x7d4] ;  /* 0x0007d40001077983 */ /* 0x000ee20000300800 */
[----:B----4-:R-:W-:Y:S01]  /*36550*/  MOV R5, R17 ;  /* 0x0000001100057202 */ /* 0x010fe20000000f00 */
[----:B------:R-:W-:-:S02]  /*36560*/  IMAD.MOV.U32 R4, RZ, RZ, R16 ;  /* 0x000000ffff047224 */ /* 0x000fc400078e0010 */
[----:B-1----:R-:W4:Y:S04]  /*36570*/  LDL.LU R17, [R1+0x790] ;  /* 0x0007900001117983 */ /* 0x002f280000300800 */
[----:B------:R-:W4:Y:S01]  /*36580*/  LDL.LU R16, [R1+0x7d0] ;  /* 0x0007d00001107983 */ /* 0x000f220000300800 */
[-C--:B------:R-:W-:Y:S02]  /*36590*/  IADD3 R9, P4, PT, R9, R80.reuse, RZ ;  /* 0x0000005009097210 */ /* 0x080fe40007f9e0ff */
[----:B-----5:R-:W-:Y:S01]  /*365a0*/  IADD3 R12, P5, PT, R12, R80, RZ ;  /* 0x000000500c0c7210 */ /* 0x020fe20007fbe0ff */
[----:B------:R1:W-:Y:S04]  /*365b0*/  LDGSTS.E [R6+0x43d00], desc[UR16][R4.64], P3 ;  /* 0x43d0000004067fae */ /* 0x0003e800099a1010 */
[----:B------:R-:W-:Y:S01]  /*365c0*/  STL [R1+0x694], R9 ;  /* 0x0006940901007387 */ /* 0x000fe20000100800 */
[----:B-1----:R-:W-:-:S03]  /*365d0*/  LOP3.LUT R6, R84, 0x30, RZ, 0x3c, !PT ;  /* 0x0000003054067812 */ /* 0x002fc600078e3cff */
[----:B------:R-:W-:Y:S01]  /*365e0*/  STL [R1+0x6d4], R12 ;  /* 0x0006d40c01007387 */ /* 0x000fe20000100800 */
[----:B------:R-:W-:Y:S02]  /*365f0*/  IMAD.MOV.U32 R4, RZ, RZ, R9 ;  /* 0x000000ffff047224 */ /* 0x000fe400078e0009 */
[----:B------:R-:W-:Y:S02]  /*36600*/  VIADD R6, R6, UR9 ;  /* 0x0000000906067c36 */ /* 0x000fe40008000000 */
[----:B------:R-:W-:-:S04]  /*36610*/  IMAD.X R11, R11, 0x1, R3, P4 ;  /* 0x000000010b0b7824 */ /* 0x000fc800020e0603 */
[----:B------:R-:W-:Y:S01]  /*36620*/  IMAD.MOV.U32 R5, RZ, RZ, R11 ;  /* 0x000000ffff057224 */ /* 0x000fe200078e000b */
[----:B------:R1:W-:Y:S01]  /*36630*/  STL [R1+0x690], R11 ;  /* 0x0006900b01007387 */ /* 0x0003e20000100800 */
[----:B------:R-:W-:-:S03]  /*36640*/  IADD3.X R18, PT, PT, R18, R3, RZ, P5, !PT ;  /* 0x0000000312127210 */ /* 0x000fc60002ffe4ff */
[----:B------:R5:W-:Y:S04]  /*36650*/  LDGSTS.E [R6+0x40180], desc[UR16][R4.64], P3 ;  /* 0x4018000004067fae */ /* 0x000be800099a1010 */
[----:B-1----:R-:W4:Y:S04]  /*36660*/  LDL.LU R11, [R1+0x814] ;  /* 0x00081400010b7983 */ /* 0x002f280000300800 */
[----:B------:R-:W4:Y:S01]  /*36670*/  LDL.LU R9, [R1+0x854] ;  /* 0x0008540001097983 */ /* 0x000f220000300800 */
[----:B-----5:R-:W-:-:S03]  /*36680*/  IMAD.MOV.U32 R5, RZ, RZ, R18 ;  /* 0x000000ffff057224 */ /* 0x020fc600078e0012 */
[----:B------:R1:W-:Y:S01]  /*36690*/  STL [R1+0x6d0], R18 ;  /* 0x0006d01201007387 */ /* 0x0003e20000100800 */
[----:B------:R-:W-:-:S05]  /*366a0*/  MOV R4, R12 ;  /* 0x0000000c00047202 */ /* 0x000fca0000000f00 */
[----:B------:R5:W-:Y:S04]  /*366b0*/  LDGSTS.E [R6+0x40580], desc[UR16][R4.64], P3 ;  /* 0x4058000004067fae */ /* 0x000be800099a1010 */
[----:B-1----:R-:W4:Y:S04]  /*366c0*/  LDL.LU R18, [R1+0x810] ;  /* 0x0008100001127983 */ /* 0x002f280000300800 */
[----:B------:R-:W4:Y:S01]  /*366d0*/  LDL.LU R12, [R1+0x850] ;  /* 0x00085000010c7983 */ /* 0x000f220000300800 */
[----:B------:R-:W-:-:S05]  /*366e0*/  IADD3 R8, P4, PT, R8, R80, RZ ;  /* 0x0000005008087210 */ /* 0x000fca0007f9e0ff */
[----:B------:R-:W-:Y:S01]  /*366f0*/  STL [R1+0x714], R8 ;  /* 0x0007140801007387 */ /* 0x000fe20000100800 */
[----:B-----5:R-:W-:Y:S01]  /*36700*/  IMAD.MOV.U32 R4, RZ, RZ, R8 ;  /* 0x000000ffff047224 */ /* 0x020fe200078e0008 */
[----:B------:R-:W-:Y:S01]  /*36710*/  IADD3 R14, P5, PT, R14, R80, RZ ;  /* 0x000000500e0e7210 */ /* 0x000fe20007fbe0ff */
[----:B--2---:R-:W-:-:S03]  /*36720*/  IMAD.X R10, R10, 0x1, R3, P4 ;  /* 0x000000010a0a7824 */ /* 0x004fc600020e0603 */
[----:B---3--:R-:W-:Y:S02]  /*36730*/  IADD3.X R15, PT, PT, R15, R3, RZ, P5, !PT ;  /* 0x000000030f0f7210 */ /* 0x008fe40002ffe4ff */
[----:B------:R1:W-:Y:S01]  /*36740*/  STL [R1+0x710], R10 ;  /* 0x0007100a01007387 */ /* 0x0003e20000100800 */
[----:B------:R-:W-:-:S03]  /*36750*/  IMAD.MOV.U32 R5, RZ, RZ, R10 ;  /* 0x000000ffff057224 */ /* 0x000fc600078e000a */
[----:B------:R-:W-:Y:S04]  /*36760*/  STL [R1+0x754], R14 ;  /* 0x0007540e01007387 */ /* 0x000fe80000100800 */
[----:B------:R2:W-:Y:S04]  /*36770*/  LDGSTS.E [R6+0x40980], desc[UR16][R4.64], P3 ;  /* 0x4098000004067fae */ /* 0x0005e800099a1010 */
[----:B-1----:R-:W3:Y:S04]  /*36780*/  LDL.LU R10, [R1+0x894] ;  /* 0x00089400010a7983 */ /* 0x002ee80000300800 */
[----:B------:R1:W-:Y:S04]  /*36790*/  STL [R1+0x750], R15 ;  /* 0x0007500f01007387 */ /* 0x0003e80000100800 */
[----:B------:R-:W5:Y:S01]  /*367a0*/  LDL.LU R8, [R1+0x8d4] ;  /* 0x0008d40001087983 */ /* 0x000f620000300800 */
[----:B--2---:R-:W-:Y:S01]  /*367b0*/  IMAD.MOV.U32 R5, RZ, RZ, R15 ;  /* 0x000000ffff057224 */ /* 0x004fe200078e000f */
[----:B------:R-:W-:-:S02]  /*367c0*/  MOV R4, R14 ;  /* 0x0000000e00047202 */ /* 0x000fc40000000f00 */
[----:B-1----:R-:W2:Y:S04]  /*367d0*/  LDL.LU R15, [R1+0x890] ;  /* 0x00089000010f7983 */ /* 0x002ea80000300800 */
[----:B------:R-:W2:Y:S04]  /*367e0*/  LDL.LU R14, [R1+0x8d0] ;  /* 0x0008d000010e7983 */ /* 0x000ea80000300800 */
[----:B------:R1:W-:Y:S01]  /*367f0*/  LDGSTS.E [R6+0x40d80], desc[UR16][R4.64], P3 ;  /* 0x40d8000004067fae */ /* 0x0003e200099a1010 */
[----:B------:R-:W-:-:S05]  /*36800*/  IADD3 R13, P4, PT, R13, R80, RZ ;  /* 0x000000500d0d7210 */ /* 0x000fca0007f9e0ff */
[----:B------:R1:W-:Y:S01]  /*36810*/  STL [R1+0x794], R13 ;  /* 0x0007940d01007387 */ /* 0x0003e20000100800 */
[----:B------:R-:W-:Y:S01]  /*36820*/  IADD3 R7, P5, PT, R7, R80, RZ ;  /* 0x0000005007077210 */ /* 0x000fe20007fbe0ff */
[----:B----4-:R-:W-:-:S03]  /*36830*/  IMAD.X R17, R17, 0x1, R3, P4 ;  /* 0x0000000111117824 */ /* 0x010fc600020e0603 */
[----:B------:R-:W-:Y:S02]  /*36840*/  IADD3.X R16, PT, PT, R16, R3, RZ, P5, !PT ;  /* 0x0000000310107210 */ /* 0x000fe40002ffe4ff */
[----:B------:R-:W-:Y:S04]  /*36850*/  STL [R1+0x790], R17 ;  /* 0x0007901101007387 */ /* 0x000fe80000100800 */
[----:B------:R-:W-:Y:S01]  /*36860*/  STL [R1+0x7d4], R7 ;  /* 0x0007d40701007387 */ /* 0x000fe20000100800 */
[----:B-1----:R-:W-:-:S03]  /*36870*/  IMAD.MOV.U32 R4, RZ, RZ, R13 ;  /* 0x000000ffff047224 */ /* 0x002fc600078e000d */
[----:B------:R-:W4:Y:S01]  /*36880*/  LDL.LU R19, [R1+0x914] ;  /* 0x0009140001137983 */ /* 0x000f220000300800 */
[----:B------:R-:W-:-:S03]  /*36890*/  IMAD.MOV.U32 R5, RZ, RZ, R17 ;  /* 0x000000ffff057224 */ /* 0x000fc600078e0011 */
[----:B------:R1:W-:Y:S04]  /*368a0*/  STL [R1+0x7d0], R16 ;  /* 0x0007d01001007387 */ /* 0x0003e80000100800 */
[----:B------:R-:W4:Y:S04]  /*368b0*/  LDL.LU R13, [R1+0x954] ;  /* 0x00095400010d7983 */ /* 0x000f280000300800 */
[----:B------:R-:W4:Y:S04]  /*368c0*/  LDL.LU R20, [R1+0x910] ;  /* 0x0009100001147983 */ /* 0x000f280000300800 */
[----:B------:R1:W-:Y:S02]  /*368d0*/  LDGSTS.E [R6+0x41180], desc[UR16][R4.64], P3 ;  /* 0x4118000004067fae */ /* 0x0003e400099a1010 */
[----:B-1----:R-:W-:-:S02]  /*368e0*/  IMAD.MOV.U32 R5, RZ, RZ, R16 ;  /* 0x000000ffff057224 */ /* 0x002fc400078e0010 */
[----:B------:R-:W4:Y:S01]  /*368f0*/  LDL.LU R16, [R1+0x950] ;  /* 0x0009500001107983 */ /* 0x000f220000300800 */
[----:B------:R-:W-:-:S03]  /*36900*/  MOV R4, R7 ;  /* 0x0000000700047202 */ /* 0x000fc60000000f00 */
[----:B------:R-:W4:Y:S01]  /*36910*/  LDL.LU R7, [R1+0x994] ;  /* 0x0009940001077983 */ /* 0x000f220000300800 */
[----:B------:R-:W-:-:S03]  /*36920*/  IADD3 R11, P4, PT, R11, R80, RZ ;  /* 0x000000500b0b7210 */ /* 0x000fc60007f9e0ff */
[----:B------:R-:W4:Y:S01]  /*36930*/  LDL.LU R17, [R1+0x9d4] ;  /* 0x0009d40001117983 */ /* 0x000f220000300800 */
[----:B------:R-:W-:-:S03]  /*36940*/  IADD3 R9, P5, PT, R9, R80, RZ ;  /* 0x0000005009097210 */ /* 0x000fc60007fbe0ff */
[----:B------:R1:W-:Y:S04]  /*36950*/  STL [R1+0x814], R11 ;  /* 0x0008140b01007387 */ /* 0x0003e80000100800 */
[----:B------:R1:W-:Y:S01]  /*36960*/  LDGSTS.E [R6+0x41580], desc[UR16][R4.64], P3 ;  /* 0x4158000004067fae */ /* 0x0003e200099a1010 */
[----:B------:R-:W-:Y:S02]  /*36970*/  IMAD.X R18, R18, 0x1, R3, P4 ;  /* 0x0000000112127824 */ /* 0x000fe400020e0603 */
[----:B-1----:R-:W-:Y:S01]  /*36980*/  IMAD.MOV.U32 R4, RZ, RZ, R11 ;  /* 0x000000ffff047224 */ /* 0x002fe200078e000b */
[----:B------:R-:W-:Y:S02]  /*36990*/  IADD3.X R12, PT, PT, R12, R3, RZ, P5, !PT ;  /* 0x000000030c0c7210 */ /* 0x000fe40002ffe4ff */
[----:B------:R1:W-:Y:S04]  /*369a0*/  STL [R1+0x810], R18 ;  /* 0x0008101201007387 */ /* 0x0003e80000100800 */
[----:B------:R1:W-:Y:S01]  /*369b0*/  STL [R1+0x854], R9 ;  /* 0x0008540901007387 */ /* 0x0003e20000100800 */
[----:B------:R-:W-:-:S03]  /*369c0*/  IMAD.MOV.U32 R5, RZ, RZ, R18 ;  /* 0x000000ffff057224 */ /* 0x000fc600078e0012 */
[----:B------:R-:W4:Y:S04]  /*369d0*/  LDL.LU R11, [R1+0x990] ;  /* 0x00099000010b7983 */ /* 0x000f280000300800 */
[----:B------:R1:W-:Y:S04]  /*369e0*/  STL [R1+0x850], R12 ;  /* 0x0008500c01007387 */ /* 0x0003e80000100800 */
[----:B-1----:R-:W4:Y:S04]  /*369f0*/  LDL.LU R18, [R1+0x9d0] ;  /* 0x0009d00001127983 */ /* 0x002f280000300800 */
[----:B------:R1:W-:Y:S02]  /*36a00*/  LDGSTS.E [R6+0x41980], desc[UR16][R4.64], P3 ;  /* 0x4198000004067fae */ /* 0x0003e400099a1010 */
[----:B-1----:R-:W-:Y:S01]  /*36a10*/  MOV R4, R9 ;  /* 0x0000000900047202 */ /* 0x002fe20000000f00 */
[----:B------:R-:W-:Y:S01]  /*36a20*/  IMAD.MOV.U32 R5, RZ, RZ, R12 ;  /* 0x000000ffff057224 */ /* 0x000fe200078e000c */
[----:B------:R-:W4:Y:S04]  /*36a30*/  LDL.LU R9, [R1+0xa14] ;  /* 0x000a140001097983 */ /* 0x000f280000300800 */
[----:B------:R-:W4:Y:S04]  /*36a40*/  LDL.LU R12, [R1+0xa54] ;  /* 0x000a5400010c7983 */ /* 0x000f280000300800 */
[----:B------:R1:W-:Y:S01]  /*36a50*/  LDGSTS.E [R6+0x41d80], desc[UR16][R4.64], P3 ;  /* 0x41d8000004067fae */ /* 0x0003e200099a1010 */
[----:B---3--:R-:W-:-:S02]  /*36a60*/  IADD3 R10, P4, PT, R10, R80, RZ ;  /* 0x000000500a0a7210 */ /* 0x008fc40007f9e0ff */
[----:B-----5:R-:W-:-:S03]  /*36a70*/  IADD3 R8, P5, PT, R8, R80, RZ ;  /* 0x0000005008087210 */ /* 0x020fc60007fbe0ff */
[----:B------:R3:W-:Y:S01]  /*36a80*/  STL [R1+0x894], R10 ;  /* 0x0008940a01007387 */ /* 0x0007e20000100800 */
[----:B--2---:R-:W-:Y:S02]  /*36a90*/  IMAD.X R15, R15, 0x1, R3, P4 ;  /* 0x000000010f0f7824 */ /* 0x004fe400020e0603 */
[----:B-1----:R-:W-:Y:S01]  /*36aa0*/  IMAD.MOV.U32 R4, RZ, RZ, R10 ;  /* 0x000000ffff047224 */ /* 0x002fe200078e000a */
[----:B------:R-:W-:Y:S02]  /*36ab0*/  IADD3.X R14, PT, PT, R14, R3, RZ, P5, !PT ;  /* 0x000000030e0e7210 */ /* 0x000fe40002ffe4ff */
[----:B------:R1:W-:Y:S01]  /*36ac0*/  STL [R1+0x890], R15 ;  /* 0x0008900f01007387 */ /* 0x0003e20000100800 */
[----:B------:R-:W-:-:S03]  /*36ad0*/  IMAD.MOV.U32 R5, RZ, RZ, R15 ;  /* 0x000000ffff057224 */ /* 0x000fc600078e000f */
[----:B------:R2:W-:Y:S04]  /*36ae0*/  STL [R1+0x8d4], R8 ;  /* 0x0008d40801007387 */ /* 0x0005e80000100800 */
[----:B---3--:R-:W3:Y:S04]  /*36af0*/  LDL.LU R10, [R1+0xa10] ;  /* 0x000a1000010a7983 */ /* 0x008ee80000300800 */
[----:B------:R5:W-:Y:S04]  /*36b00*/  STL [R1+0x8d0], R14 ;  /* 0x0008d00e01007387 */ /* 0x000be80000100800 */
[----:B-1----:R-:W3:Y:S04]  /*36b10*/  LDL.LU R15, [R1+0xa50] ;  /* 0x000a5000010f7983 */ /* 0x002ee80000300800 */
[----:B------:R1:W-:Y:S01]  /*36b20*/  LDGSTS.E [R6+0x42180], desc[UR16][R4.64], P3 ;  /* 0x4218000004067fae */ /* 0x0003e200099a1010 */
[----:B----4-:R-:W-:Y:S01]  /*36b30*/  IADD3 R19, P4, PT, R19, R80, RZ ;  /* 0x0000005013137210 */ /* 0x010fe20007f9e0ff */
[----:B-1----:R-:W-:Y:S01]  /*36b40*/  IMAD.MOV.U32 R5, RZ, RZ, R14 ;  /* 0x000000ffff057224 */ /* 0x002fe200078e000e */
[----:B------:R-:W-:-:S02]  /*36b50*/  MOV R4, R8 ;  /* 0x0000000800047202 */ /* 0x000fc40000000f00 */
        /* <DEDUP_REMOVED lines=13> */
[----:B------:R-:W-:Y:S02]  /*36c30*/  IADD3 R7, P4, PT, R7, R80, RZ ;  /* 0x0000005007077210 */ /* 0x000fe40007f9e0ff */
[----:B-----5:R-:W-:-:S02]  /*36c40*/  MOV R4, R13 ;  /* 0x0000000d00047202 */ /* 0x020fc40000000f00 */
[----:B-1----:R-:W5:Y:S01]  /*36c50*/  LDL.LU R13, [R1+0x698] ;  /* 0x00069800010d7983 */ /* 0x002f620000300800 */
[----:B------:R-:W-:-:S03]  /*36c60*/  IMAD.MOV.U32 R5, RZ, RZ, R16 ;  /* 0x000000ffff057224 */ /* 0x000fc600078e0010 */
[----:B------:R-:W5:Y:S01]  /*36c70*/  LDL.LU R16, [R1+0x6d8] ;  /* 0x0006d80001107983 */ /* 0x000f620000300800 */
[----:B------:R-:W-:-:S03]  /*36c80*/  IADD3 R17, P5, PT, R17, R80, RZ ;  /* 0x0000005011117210 */ /* 0x000fc60007fbe0ff */
[----:B------:R1:W-:Y:S04]  /*36c90*/  LDGSTS.E [R6+0x42d80], desc[UR16][R4.64], P3 ;  /* 0x42d8000004067fae */ /* 0x0003e800099a1010 */
[----:B------:R1:W-:Y:S01]  /*36ca0*/  STL [R1+0x994], R7 ;  /* 0x0009940701007387 */ /* 0x0003e20000100800 */
[----:B------:R-:W-:Y:S02]  /*36cb0*/  IMAD.X R11, R11, 0x1, R3, P4 ;  /* 0x000000010b0b7824 */ /* 0x000fe400020e0603 */
[----:B-1----:R-:W-:Y:S02]  /*36cc0*/  IMAD.MOV.U32 R4, RZ, RZ, R7 ;  /* 0x000000ffff047224 */ /* 0x002fe400078e0007 */
[----:B------:R-:W-:Y:S01]  /*36cd0*/  IMAD.MOV.U32 R5, RZ, RZ, R11 ;  /* 0x000000ffff057224 */ /* 0x000fe200078e000b */
[----:B------:R1:W-:Y:S01]  /*36ce0*/  STL [R1+0x990], R11 ;  /* 0x0009900b01007387 */ /* 0x0003e20000100800 */
[----:B------:R-:W-:-:S03]  /*36cf0*/  IADD3.X R18, PT, PT, R18, R3, RZ, P5, !PT ;  /* 0x0000000312127210 */ /* 0x000fc60002ffe4ff */
        /* <DEDUP_REMOVED lines=16> */
[----:B------:R1:W-:Y:S01]  /*36e00*/  STL [R1+0xa10], R10 ;  /* 0x000a100a01007387 */ /* 0x0003e20000100800 */
[----:B------:R-:W-:-:S03]  /*36e10*/  IADD3.X R15, PT, PT, R15, R3, RZ, P5, !PT ;  /* 0x000000030f0f7210 */ /* 0x000fc60002ffe4ff */
[----:B------:R-:W-:Y:S04]  /*36e20*/  STL [R1+0xa54], R12 ;  /* 0x000a540c01007387 */ /* 0x000fe80000100800 */
[----:B------:R3:W-:Y:S04]  /*36e30*/  LDGSTS.E [R6+0x43980], desc[UR16][R4.64], P3 ;  /* 0x4398000004067fae */ /* 0x0007e800099a1010 */
[----:B-1----:R-:W5:Y:S04]  /*36e40*/  LDL.LU R10, [R1+0x79c] ;  /* 0x00079c00010a7983 */ /* 0x002f680000300800 */
[----:B------:R1:W-:Y:S04]  /*36e50*/  STL [R1+0xa50], R15 ;  /* 0x000a500f01007387 */ /* 0x0003e80000100800 */
[----:B------:R-:W5:Y:S01]  /*36e60*/  LDL.LU R9, [R1+0x7dc] ;  /* 0x0007dc0001097983 */ /* 0x000f620000300800 */
[----:B---3--:R-:W-:Y:S01]  /*36e70*/  IMAD.MOV.U32 R5, RZ, RZ, R15 ;  /* 0x000000ffff057224 */ /* 0x008fe200078e000f */
[----:B------:R-:W-:-:S02]  /*36e80*/  MOV R4, R12 ;  /* 0x0000000c00047202 */ /* 0x000fc40000000f00 */
[-C--:B--2---:R-:W-:Y:S01]  /*36e90*/  IADD3 R8, P4, PT, R8, R80.reuse, RZ ;  /* 0x0000005008087210 */ /* 0x084fe20007f9e0ff */
[----:B-1----:R-:W2:Y:S04]  /*36ea0*/  LDL.LU R15, [R1+0x798] ;  /* 0x00079800010f7983 */ /* 0x002ea80000300800 */
[----:B------:R-:W3:Y:S01]  /*36eb0*/  LDL.LU R12, [R1+0x7d8] ;  /* 0x0007d800010c7983 */ /* 0x000ee20000300800 */
[----:B----4-:R-:W-:-:S03]  /*36ec0*/  IADD3 R14, P5, PT, R14, R80, RZ ;  /* 0x000000500e0e7210 */ /* 0x010fc60007fbe0ff */
[----:B------:R1:W-:Y:S04]  /*36ed0*/  LDGSTS.E [R6+0x43d80], desc[UR16][R4.64], P3 ;  /* 0x43d8000004067fae */ /* 0x0003e800099a1010 */
[----:B------:R-:W-:Y:S01]  /*36ee0*/  STL [R1+0x69c], R8 ;  /* 0x00069c0801007387 */ /* 0x000fe20000100800 */
[----:B-1----:R-:W-:Y:S01]  /*36ef0*/  LOP3.LUT R6, R84, 0x40, RZ, 0x3c, !PT ;  /* 0x0000004054067812 */ /* 0x002fe200078e3cff */
[----:B------:R-:W-:Y:S02]  /*36f00*/  IMAD.MOV.U32 R4, RZ, RZ, R8 ;  /* 0x000000ffff047224 */ /* 0x000fe400078e0008 */
[----:B------:R-:W-:Y:S01]  /*36f10*/  STL [R1+0x6dc], R14 ;  /* 0x0006dc0e01007387 */ /* 0x000fe20000100800 */
[----:B------:R-:W-:Y:S01]  /*36f20*/  IADD3 R6, PT, PT, R6, UR9, RZ ;  /* 0x0000000906067c10 */ /* 0x000fe2000fffe0ff */
[----:B-----5:R-:W-:-:S02]  /*36f30*/  IMAD.X R13, R13, 0x1, R3, P4 ;  /* 0x000000010d0d7824 */ /* 0x020fc400020e0603 */
[----:B------:R-:W-:-:S03]  /*36f40*/  IMAD.X R16, R16, 0x1, R3, P5 ;  /* 0x0000000110107824 */ /* 0x000fc600028e0603 */
[----:B------:R-:W-:Y:S01]  /*36f50*/  MOV R5, R13 ;  /* 0x0000000d00057202 */ /* 0x000fe20000000f00 */
[----:B------:R1:W-:Y:S04]  /*36f60*/  STL [R1+0x698], R13 ;  /* 0x0006980d01007387 */ /* 0x0003e80000100800 */
[----:B------:R4:W-:Y:S04]  /*36f70*/  LDGSTS.E [R6+0x40200], desc[UR16][R4.64], P3 ;  /* 0x4020000004067fae */ /* 0x0009e800099a1010 */
[----:B-1----:R-:W5:Y:S04]  /*36f80*/  LDL.LU R13, [R1+0x81c] ;  /* 0x00081c00010d7983 */ /* 0x002f680000300800 */
[----:B------:R-:W5:Y:S01]  /*36f90*/  LDL.LU R8, [R1+0x85c] ;  /* 0x00085c0001087983 */ /* 0x000f620000300800 */
[----:B----4-:R-:W-:-:S03]  /*36fa0*/  IMAD.MOV.U32 R5, RZ, RZ, R16 ;  /* 0x000000ffff057224 */ /* 0x010fc600078e0010 */
[----:B------:R1:W-:Y:S01]  /*36fb0*/  STL [R1+0x6d8], R16 ;  /* 0x0006d81001007387 */ /* 0x0003e20000100800 */
[----:B------:R-:W-:-:S05]  /*36fc0*/  IMAD.MOV.U32 R4, RZ, RZ, R14 ;  /* 0x000000ffff047224 */ /* 0x000fca00078e000e */
[----:B------:R4:W-:Y:S04]  /*36fd0*/  LDGSTS.E [R6+0x40600], desc[UR16][R4.64], P3 ;  /* 0x4060000004067fae */ /* 0x0009e800099a1010 */
[----:B-1----:R-:W5:Y:S01]  /*36fe0*/  LDL.LU R16, [R1+0x818] ;  /* 0x0008180001107983 */ /* 0x002f620000300800 */
[----:B------:R-:W-:-:S03]  /*36ff0*/  IADD3 R7, P4, PT, R7, R80, RZ ;  /* 0x0000005007077210 */ /* 0x000fc60007f9e0ff */
[----:B------:R-:W5:Y:S01]  /*37000*/  LDL.LU R14, [R1+0x858] ;  /* 0x00085800010e7983 */ /* 0x000f620000300800 */
[----:B------:R-:W-:-:S03]  /*37010*/  IADD3 R11, P5, PT, R11, R80, RZ ;  /* 0x000000500b0b7210 */ /* 0x000fc60007fbe0ff */
[----:B------:R-:W-:Y:S01]  /*37020*/  STL [R1+0x71c], R7 ;  /* 0x00071c0701007387 */ /* 0x000fe20000100800 */
[----:B----4-:R-:W-:Y:S01]  /*37030*/  IMAD.MOV.U32 R4, RZ, RZ, R7 ;  /* 0x000000ffff047224 */ /* 0x010fe200078e0007 */
[----:B------:R-:W-:Y:S01]  /*37040*/  IADD3.X R17, PT, PT, R17, R3, RZ, P4, !PT ;  /* 0x0000000311117210 */ /* 0x000fe200027fe4ff */
[----:B------:R-:W-:-:S03]  /*37050*/  IMAD.X R18, R18, 0x1, R3, P5 ;  /* 0x0000000112127824 */ /* 0x000fc600028e0603 */
[----:B------:R-:W-:Y:S01]  /*37060*/  MOV R5, R17 ;  /* 0x0000001100057202 */ /* 0x000fe20000000f00 */
[----:B------:R1:W-:Y:S04]  /*37070*/  STL [R1+0x718], R17 ;  /* 0x0007181101007387 */ /* 0x0003e80000100800 */
[----:B------:R-:W-:Y:S04]  /*37080*/  STL [R1+0x75c], R11 ;  /* 0x00075c0b01007387 */ /* 0x000fe80000100800 */
[----:B------:R4:W-:Y:S04]  /*37090*/  LDGSTS.E [R6+0x40a00], desc[UR16][R4.64], P3 ;  /* 0x40a0000004067fae */ /* 0x0009e800099a1010 */
[----:B-1----:R-:W5:Y:S04]  /*370a0*/  LDL.LU R17, [R1+0x89c] ;  /* 0x00089c0001117983 */ /* 0x002f680000300800 */
[----:B------:R1:W-:Y:S04]  /*370b0*/  STL [R1+0x758], R18 ;  /* 0x0007581201007387 */ /* 0x0003e80000100800 */
[----:B------:R-:W5:Y:S01]  /*370c0*/  LDL.LU R7, [R1+0x8dc] ;  /* 0x0008dc0001077983 */ /* 0x000f620000300800 */
[----:B----4-:R-:W-:-:S03]  /*370d0*/  IMAD.MOV.U32 R5, RZ, RZ, R18 ;  /* 0x000000ffff057224 */ /* 0x010fc600078e0012 */
[----:B-1----:R-:W4:Y:S01]  /*370e0*/  LDL.LU R18, [R1+0x898] ;  /* 0x0008980001127983 */ /* 0x002f220000300800 */
[----:B------:R-:W-:-:S03]  /*370f0*/  IMAD.MOV.U32 R4, RZ, RZ, R11 ;  /* 0x000000ffff047224 */ /* 0x000fc600078e000b */
[----:B------:R-:W4:Y:S04]  /*37100*/  LDL.LU R11, [R1+0x8d8] ;  /* 0x0008d800010b7983 */ /* 0x000f280000300800 */
[----:B------:R1:W-:Y:S01]  /*37110*/  LDGSTS.E [R6+0x40e00], desc[UR16][R4.64], P3 ;  /* 0x40e0000004067fae */ /* 0x0003e200099a1010 */
[-C--:B------:R-:W-:Y:S02]  /*37120*/  IADD3 R10, P4, PT, R10, R80.reuse, RZ ;  /* 0x000000500a0a7210 */ /* 0x080fe40007f9e0ff */
[----:B------:R-:W-:-:S03]  /*37130*/  IADD3 R9, P5, PT, R9, R80, RZ ;  /* 0x0000005009097210 */ /* 0x000fc60007fbe0ff */
[----:B------:R3:W-:Y:S01]  /*37140*/  STL [R1+0x79c], R10 ;  /* 0x00079c0a01007387 */ /* 0x0007e20000100800 */
[----:B--2---:R-:W-:Y:S01]  /*37150*/  IADD3.X R15, PT, PT, R15, R3, RZ, P4, !PT ;  /* 0x000000030f0f7210 */ /* 0x004fe200027fe4ff */
[----:B-1----:R-:W-:Y:S02]  /*37160*/  IMAD.MOV.U32 R4, RZ, RZ, R10 ;  /* 0x000000ffff047224 */ /* 0x002fe400078e000a */
[----:B---3--:R-:W-:Y:S02]  /*37170*/  IMAD.X R12, R12, 0x1, R3, P5 ;  /* 0x000000010c0c7824 */ /* 0x008fe400028e0603 */
[----:B------:R1:W-:Y:S04]  /*37180*/  STL [R1+0x798], R15 ;  /* 0x0007980f01007387 */ /* 0x0003e80000100800 */
[----:B------:R2:W-:Y:S01]  /*37190*/  STL [R1+0x7dc], R9 ;  /* 0x0007dc0901007387 */ /* 0x0005e20000100800 */
[----:B------:R-:W-:-:S03]  /*371a0*/  MOV R5, R15 ;  /* 0x0000000f00057202 */ /* 0x000fc60000000f00 */
[----:B------:R-:W3:Y:S04]  /*371b0*/  LDL.LU R10, [R1+0x91c] ;  /* 0x00091c00010a7983 */ /* 0x000ee80000300800 */
[----:B------:R2:W-:Y:S04]  /*371c0*/  STL [R1+0x7d8], R12 ;  /* 0x0007d80c01007387 */ /* 0x0005e80000100800 */
[----:B------:R-:W3:Y:S04]  /*371d0*/  LDL.LU R19, [R1+0x95c] ;  /* 0x00095c0001137983 */ /* 0x000ee80000300800 */
[----:B-1----:R-:W3:Y:S04]  /*371e0*/  LDL.LU R15, [R1+0x918] ;  /* 0x00091800010f7983 */ /* 0x002ee80000300800 */
[----:B------:R-:W3:Y:S04]  /*371f0*/  LDL.LU R20, [R1+0x958] ;  /* 0x0009580001147983 */ /* 0x000ee80000300800 */
[----:B------:R1:W-:Y:S02]  /*37200*/  LDGSTS.E [R6+0x41200], desc[UR16][R4.64], P3 ;  /* 0x4120000004067fae */ /* 0x0003e400099a1010 */
[----:B-1----:R-:W-:-:S02]  /*37210*/  IMAD.MOV.U32 R4, RZ, RZ, R9 ;  /* 0x000000ffff047224 */ /* 0x002fc400078e0009 */
[----:B------:R-:W-:Y:S01]  /*37220*/  IMAD.MOV.U32 R5, RZ, RZ, R12 ;  /* 0x000000ffff057224 */ /* 0x000fe200078e000c */
[----:B--2---:R-:W2:Y:S04]  /*37230*/  LDL.LU R9, [R1+0x99c] ;  /* 0x00099c0001097983 */ /* 0x004ea80000300800 */
[----:B------:R-:W2:Y:S04]  /*37240*/  LDL.LU R12, [R1+0x9dc] ;  /* 0x0009dc00010c7983 */ /* 0x000ea80000300800 */
[----:B------:R1:W-:Y:S01]  /*37250*/  LDGSTS.E [R6+0x41600], desc[UR16][R4.64], P3 ;  /* 0x4160000004067fae */ /* 0x0003e200099a1010 */
[----:B-----5:R-:W-:-:S02]  /*37260*/  IADD3 R13, P4, PT, R13, R80, RZ ;  /* 0x000000500d0d7210 */ /* 0x020fc40007f9e0ff */
[----:B------:R-:W-:-:S03]  /*37270*/  IADD3 R8, P5, PT, R8, R80, RZ ;  /* 0x0000005008087210 */ /* 0x000fc60007fbe0ff */
[----:B------:R5:W-:Y:S01]  /*37280*/  STL [R1+0x81c], R13 ;  /* 0x00081c0d01007387 */ /* 0x000be20000100800 */
[----:B-1----:R-:W-:Y:S01]  /*37290*/  IMAD.MOV.U32 R4, RZ, RZ, R13 ;  /* 0x000000ffff047224 */ /* 0x002fe200078e000d */
[----:B------:R-:W-:Y:S01]  /*372a0*/  IADD3.X R16, PT, PT, R16, R3, RZ, P4, !PT ;  /* 0x0000000310107210 */ /* 0x000fe200027fe4ff */
[----:B------:R-:W-:-:S04]  /*372b0*/  IMAD.X R14, R14, 0x1, R3, P5 ;  /* 0x000000010e0e7824 */ /* 0x000fc800028e0603 */
[----:B------:R1:W-:Y:S04]  /*372c0*/  STL [R1+0x818], R16 ;  /* 0x0008181001007387 */ /* 0x0003e80000100800 */
[----:B------:R1:W-:Y:S04]  /*372d0*/  STL [R1+0x85c], R8 ;  /* 0x00085c0801007387 */ /* 0x0003e80000100800 */
[----:B-----5:R-:W5:Y:S01]  /*372e0*/  LDL.LU R13, [R1+0x998] ;  /* 0x00099800010d7983 */ /* 0x020f620000300800 */
[----:B------:R-:W-:-:S03]  /*372f0*/  MOV R5, R16 ;  /* 0x0000001000057202 */ /* 0x000fc60000000f00 */
[----:B------:R4:W-:Y:S04]  /*37300*/  STL [R1+0x858], R14 ;  /* 0x0008580e01007387 */ /* 0x0009e80000100800 */
[----:B-1----:R-:W5:Y:S04]  /*37310*/  LDL.LU R16, [R1+0x9d8] ;  /* 0x0009d80001107983 */ /* 0x002f680000300800 */
[----:B------:R1:W-:Y:S01]  /*37320*/  LDGSTS.E [R6+0x41a00], desc[UR16][R4.64], P3 ;  /* 0x41a0000004067fae */ /* 0x0003e200099a1010 */
[----:B------:R-:W-:Y:S01]  /*37330*/  IADD3 R17, P4, PT, R17, R80, RZ ;  /* 0x0000005011117210 */ /* 0x000fe20007f9e0ff */
[----:B-1----:R-:W-:-:S02]  /*37340*/  IMAD.MOV.U32 R4, RZ, RZ, R8 ;  /* 0x000000ffff047224 */ /* 0x002fc400078e0008 */
[----:B------:R-:W-:Y:S01]  /*37350*/  IMAD.MOV.U32 R5, RZ, RZ, R14 ;  /* 0x000000ffff057224 */ /* 0x000fe200078e000e */
[----:B------:R-:W5:Y:S01]  /*37360*/  LDL.LU R8, [R1+0xa1c] ;  /* 0x000a1c0001087983 */ /* 0x000f620000300800 */
[----:B------:R-:W-:-:S03]  /*37370*/  IADD3 R7, P5, PT, R7, R80, RZ ;  /* 0x0000005007077210 */ /* 0x000fc60007fbe0ff */
[----:B----4-:R-:W4:Y:S01]  /*37380*/  LDL.LU R14, [R1+0xa5c] ;  /* 0x000a5c00010e7983 */ /* 0x010f220000300800 */
[----:B------:R-:W-:-:S03]  /*37390*/  IADD3.X R18, PT, PT, R18, R3, RZ, P4, !PT ;  /* 0x0000000312127210 */ /* 0x000fc600027fe4ff */
[----:B------:R1:W-:Y:S01]  /*373a0*/  STL [R1+0x89c], R17 ;  /* 0x00089c1101007387 */ /* 0x0003e20000100800 */
[----:B------:R-:W-:-:S03]  /*373b0*/  IMAD.X R11, R11, 0x1, R3, P5 ;  /* 0x000000010b0b7824 */ /* 0x000fc600028e0603 */
[----:B------:R1:W-:Y:S04]  /*373c0*/  LDGSTS.E [R6+0x41e00], desc[UR16][R4.64], P3 ;  /* 0x41e0000004067fae */ /* 0x0003e800099a1010 */
[----:B------:R1:W-:Y:S04]  /*373d0*/  STL [R1+0x898], R18 ;  /* 0x0008981201007387 */ /* 0x0003e80000100800 */
[----:B------:R1:W-:Y:S02]  /*373e0*/  STL [R1+0x8dc], R7 ;  /* 0x0008dc0701007387 */ /* 0x0003e40000100800 */
[----:B-1----:R-:W-:-:S02]  /*373f0*/  IMAD.MOV.U32 R4, RZ, RZ, R17 ;  /* 0x000000ffff047224 */ /* 0x002fc400078e0011 */
[----:B------:R-:W4:Y:S01]  /*37400*/  LDL.LU R17, [R1+0xa18] ;  /* 0x000a180001117983 */ /* 0x000f220000300800 */
[----:B------:R-:W-:-:S03]  /*37410*/  MOV R5, R18 ;  /* 0x0000001200057202 */ /* 0x000fc60000000f00 */
[----:B------:R1:W-:Y:S04]  /*37420*/  STL [R1+0x8d8], R11 ;  /* 0x0008d80b01007387 */ /* 0x0003e80000100800 */
[----:B------:R-:W4:Y:S04]  /*37430*/  LDL.LU R18, [R1+0xa58] ;  /* 0x000a580001127983 */ /* 0x000f280000300800 */
[----:B------:R1:W-:Y:S02]  /*37440*/  LDGSTS.E [R6+0x42200], desc[UR16][R4.64], P3 ;  /* 0x4220000004067fae */ /* 0x0003e400099a1010 */
[----:B-1----:R-:W-:-:S02]  /*37450*/  IMAD.MOV.U32 R4, RZ, RZ, R7 ;  /* 0x000000ffff047224 */ /* 0x002fc400078e0007 */
[----:B------:R-:W-:Y:S01]  /*37460*/  IMAD.MOV.U32 R5, RZ, RZ, R11 ;  /* 0x000000ffff057224 */ /* 0x000fe200078e000b */
[----:B------:R-:W4:Y:S04]  /*37470*/  LDL.LU R7, [R1+0x6a4] ;  /* 0x0006a40001077983 */ /* 0x000f280000300800 */
[----:B------:R-:W4:Y:S04]  /*37480*/  LDL.LU R11, [R1+0x6e4] ;  /* 0x0006e400010b7983 */ /* 0x000f280000300800 */
[----:B------:R1:W-:Y:S01]  /*37490*/  LDGSTS.E [R6+0x42600], desc[UR16][R4.64], P3 ;  /* 0x4260000004067fae */ /* 0x0003e200099a1010 */
[----:B---3--:R-:W-:-:S02]  /*374a0*/  IADD3 R10, P4, PT, R10, R80, RZ ;  /* 0x000000500a0a7210 */ /* 0x008fc40007f9e0ff */
[-C--:B------:R-:W-:Y:S02]  /*374b0*/  IADD3 R19, P5, PT, R19, R80.reuse, RZ ;  /* 0x0000005013137210 */ /* 0x080fe40007fbe0ff */
[----:B------:R-:W-:Y:S01]  /*374c0*/  IADD3.X R15, PT, PT, R15, R3, RZ, P4, !PT ;  /* 0x000000030f0f7210 */ /* 0x000fe200027fe4ff */
[----:B------:R3:W-:Y:S02]  /*374d0*/  STL [R1+0x91c], R10 ;  /* 0x00091c0a01007387 */ /* 0x0007e40000100800 */
[----:B------:R-:W-:Y:S02]  /*374e0*/  IMAD.X R20, R20, 0x1, R3, P5 ;  /* 0x0000000114147824 */ /* 0x000fe400028e0603 */
[----:B------:R2:W-:Y:S01]  /*374f0*/  STL [R1+0x918], R15 ;  /* 0x0009180f01007387 */ /* 0x0005e20000100800 */
[----:B-1----:R-:W-:Y:S01]  /*37500*/  IMAD.MOV.U32 R4, RZ, RZ, R10 ;  /* 0x000000ffff047224 */ /* 0x002fe200078e000a */
[----:B------:R-:W-:Y:S02]  /*37510*/  MOV R5, R15 ;  /* 0x0000000f00057202 */ /* 0x000fe40000000f00 */
[----:B------:R-:W-:Y:S04]  /*37520*/  STL [R1+0x95c], R19 ;  /* 0x00095c1301007387 */ /* 0x000fe80000100800 */
[----:B---3--:R-:W3:Y:S04]  /*37530*/  LDL.LU R10, [R1+0x6a0] ;  /* 0x0006a000010a7983 */ /* 0x008ee80000300800 */
[----:B------:R-:W-:Y:S04]  /*37540*/  STL [R1+0x958], R20 ;  /* 0x0009581401007387 */ /* 0x000fe80000100800 */
[----:B--2---:R-:W2:Y:S01]  /*37550*/  LDL.LU R15, [R1+0x6e0] ;  /* 0x0006e000010f7983 */ /* 0x004ea20000300800 */
[----:B------:R-:W-:-:S03]  /*37560*/  IADD3 R9, P4, PT, R9, R80, RZ ;  /* 0x0000005009097210 */ /* 0x000fc60007f9e0ff */
[----:B------:R1:W-:Y:S01]  /*37570*/  LDGSTS.E [R6+0x42a00], desc[UR16][R4.64], P3 ;  /* 0x42a0000004067fae */ /* 0x0003e200099a1010 */
[----:B------:R-:W-:-:S03]  /*37580*/  IADD3 R12, P5, PT, R12, R80, RZ ;  /* 0x000000500c0c7210 */ /* 0x000fc60007fbe0ff */
[----:B------:R5:W-:Y:S01]  /*37590*/  STL [R1+0x99c], R9 ;  /* 0x00099c0901007387 */ /* 0x000be20000100800 */
[----:B-1----:R-:W-:Y:S02]  /*375a0*/  IMAD.MOV.U32 R4, RZ, RZ, R19 ;  /* 0x000000ffff047224 */ /* 0x002fe400078e0013 */
[----:B------:R-:W-:-:S05]  /*375b0*/  IMAD.MOV.U32 R5, RZ, RZ, R20 ;  /* 0x000000ffff057224 */ /* 0x000fca00078e0014 */
[----:B------:R1:W-:Y:S02]  /*375c0*/  LDGSTS.E [R6+0x42e00], desc[UR16][R4.64], P3 ;  /* 0x42e0000004067fae */ /* 0x0003e400099a1010 */
[----:B-1----:R-:W-:Y:S01]  /*375d0*/  IMAD.MOV.U32 R4, RZ, RZ, R9 ;  /* 0x000000ffff047224 */ /* 0x002fe200078e0009 */
[----:B-----5:R-:W-:-:S04]  /*375e0*/  IADD3.X R13, PT, PT, R13, R3, RZ, P4, !PT ;  /* 0x000000030d0d7210 */ /* 0x020fc800027fe4ff */
[----:B------:R-:W-:Y:S01]  /*375f0*/  MOV R5, R13 ;  /* 0x0000000d00057202 */ /* 0x000fe20000000f00 */
[----:B------:R1:W-:Y:S01]  /*37600*/  STL [R1+0x998], R13 ;  /* 0x0009980d01007387 */ /* 0x0003e20000100800 */
[----:B------:R-:W-:-:S03]  /*37610*/  IMAD.X R16, R16, 0x1, R3, P5 ;  /* 0x0000000110107824 */ /* 0x000fc600028e0603 */
[----:B------:R5:W-:Y:S04]  /*37620*/  STL [R1+0x9dc], R12 ;  /* 0x0009dc0c01007387 */ /* 0x000be80000100800 */
[----:B------:R-:W2:Y:S04]  /*37630*/  LDL.LU R9, [R1+0x724] ;  /* 0x0007240001097983 */ /* 0x000ea80000300800 */
[----:B------:R5:W-:Y:S04]  /*37640*/  STL [R1+0x9d8], R16 ;  /* 0x0009d81001007387 */ /* 0x000be80000100800 */
[----:B------:R5:W-:Y:S04]  /*37650*/  LDGSTS.E [R6+0x43200], desc[UR16][R4.64], P3 ;  /* 0x4320000004067fae */ /* 0x000be800099a1010 */
[----:B-1----:R-:W2:Y:S01]  /*37660*/  LDL.LU R13, [R1+0x764] ;  /* 0x00076400010d7983 */ /* 0x002ea20000300800 */
[----:B-----5:R-:W-:-:S03]  /*37670*/  IMAD.MOV.U32 R4, RZ, RZ, R12 ;  /* 0x000000ffff047224 */ /* 0x020fc600078e000c */
[----:B------:R-:W5:Y:S01]  /*37680*/  LDL.LU R12, [R1+0x720] ;  /* 0x00072000010c7983 */ /* 0x000f620000300800 */
[----:B------:R-:W-:Y:S01]  /*37690*/  IMAD.MOV.U32 R5, RZ, RZ, R16 ;  /* 0x000000ffff057224 */ /* 0x000fe200078e0010 */
[-C--:B------:R-:W-:Y:S02]  /*376a0*/  IADD3 R8, P4, PT, R8, R80.reuse, RZ ;  /* 0x0000005008087210 */ /* 0x080fe40007f9e0ff */
[----:B------:R-:W5:Y:S01]  /*376b0*/  LDL.LU R16, [R1+0x760] ;  /* 0x0007600001107983 */ /* 0x000f620000300800 */
[----:B----4-:R-:W-:-:S03]  /*376c0*/  IADD3 R14, P5, PT, R14, R80, RZ ;  /* 0x000000500e0e7210 */ /* 0x010fc60007fbe0ff */
[----:B------:R1:W-:Y:S04]  /*376d0*/  LDGSTS.E [R6+0x43600], desc[UR16][R4.64], P3 ;  /* 0x4360000004067fae */ /* 0x0003e800099a1010 */
[----:B------:R-:W-:Y:S01]  /*376e0*/  STL [R1+0xa1c], R8 ;  /* 0x000a1c0801007387 */ /* 0x000fe20000100800 */
[----:B------:R-:W-:Y:S01]  /*376f0*/  IADD3.X R17, PT, PT, R17, R3, RZ, P4, !PT ;  /* 0x0000000311117210 */ /* 0x000fe200027fe4ff */
[----:B-1----:R-:W-:-:S03]  /*37700*/  IMAD.MOV.U32 R4, RZ, RZ, R8 ;  /* 0x000000ffff047224 */ /* 0x002fc600078e0008 */
[----:B------:R-:W-:Y:S01]  /*37710*/  MOV R5, R17 ;  /* 0x0000001100057202 */ /* 0x000fe20000000f00 */
[----:B------:R1:W-:Y:S01]  /*37720*/  STL [R1+0xa18], R17 ;  /* 0x000a181101007387 */ /* 0x0003e20000100800 */
[----:B------:R-:W-:-:S03]  /*37730*/  IMAD.X R18, R18, 0x1, R3, P5 ;  /* 0x0000000112127824 */ /* 0x000fc600028e0603 */
[----:B------:R-:W-:Y:S04]  /*37740*/  STL [R1+0xa5c], R14 ;  /* 0x000a5c0e01007387 */ /* 0x000fe80000100800 */
[----:B------:R4:W-:Y:S04]  /*37750*/  LDGSTS.E [R6+0x43a00], desc[UR16][R4.64], P3 ;  /* 0x43a0000004067fae */ /* 0x0009e800099a1010 */
[----:B-1----:R-:W5:Y:S04]  /*37760*/  LDL.LU R17, [R1+0x7a4] ;  /* 0x0007a40001117983 */ /* 0x002f680000300800 */
[----:B------:R1:W-:Y:S04]  /*37770*/  STL [R1+0xa58], R18 ;  /* 0x000a581201007387 */ /* 0x0003e80000100800 */
[----:B------:R-:W5:Y:S01]  /*37780*/  LDL.LU R8, [R1+0x7e4] ;  /* 0x0007e40001087983 */ /* 0x000f620000300800 */
[----:B----4-:R-:W-:-:S02]  /*37790*/  IMAD.MOV.U32 R5, RZ, RZ, R18 ;  /* 0x000000ffff057224 */ /* 0x010fc400078e0012 */
[----:B------:R-:W-:Y:S01]  /*377a0*/  IMAD.MOV.U32 R4, RZ, RZ, R14 ;  /* 0x000000ffff047224 */ /* 0x000fe200078e000e */
[----:B-1----:R-:W4:Y:S04]  /*377b0*/  LDL.LU R18, [R1+0x7a0] ;  /* 0x0007a00001127983 */ /* 0x002f280000300800 */
[----:B------:R-:W4:Y:S01]  /*377c0*/  LDL.LU R14, [R1+0x7e0] ;  /* 0x0007e000010e7983 */ /* 0x000f220000300800 */
[-C--:B------:R-:W-:Y:S02]  /*377d0*/  IADD3 R7, P4, PT, R7, R80.reuse, RZ ;  /* 0x0000005007077210 */ /* 0x080fe40007f9e0ff */
[----:B------:R-:W-:Y:S01]  /*377e0*/  IADD3 R11, P5, PT, R11, R80, RZ ;  /* 0x000000500b0b7210 */ /* 0x000fe20007fbe0ff */
[----:B------:R1:W-:Y:S01]  /*377f0*/  LDGSTS.E [R6+0x43e00], desc[UR16][R4.64], P3 ;  /* 0x43e0000004067fae */ /* 0x0003e200099a1010 */
[----:B------:R-:W-:-:S03]  /*37800*/  LOP3.LUT R19, R84, 0x50, RZ, 0x3c, !PT ;  /* 0x0000005054137812 */ /* 0x000fc600078e3cff */
[----:B------:R-:W-:Y:S02]  /*37810*/  STL [R1+0x6a4], R7 ;  /* 0x0006a40701007387 */ /* 0x000fe40000100800 */
[----:B-1----:R-:W-:Y:S01]  /*37820*/  VIADD R6, R19, UR9 ;  /* 0x0000000913067c36 */ /* 0x002fe20008000000 */
[----:B------:R-:W-:Y:S02]  /*37830*/  MOV R4, R7 ;  /* 0x0000000700047202 */ /* 0x000fe40000000f00 */
[----:B---3--:R-:W-:-:S05]  /*37840*/  IADD3.X R10, PT, PT, R10, R3, RZ, P4, !PT ;  /* 0x000000030a0a7210 */ /* 0x008fca00027fe4ff */
[----:B------:R1:W-:Y:S01]  /*37850*/  STL [R1+0x6a0], R10 ;  /* 0x0006a00a01007387 */ /* 0x0003e20000100800 */
[----:B--2---:R-:W-:-:S03]  /*37860*/  IMAD.X R15, R15, 0x1, R3, P5 ;  /* 0x000000010f0f7824 */ /* 0x004fc600028e0603 */
[----:B------:R-:W-:Y:S01]  /*37870*/  STL [R1+0x6e4], R11 ;  /* 0x0006e40b01007387 */ /* 0x000fe20000100800 */
[----:B------:R-:W-:-:S03]  /*37880*/  IMAD.MOV.U32 R5, RZ, RZ, R10 ;  /* 0x000000ffff057224 */ /* 0x000fc600078e000a */
[----:B------:R2:W-:Y:S04]  /*37890*/  STL [R1+0x6e0], R15 ;  /* 0x0006e00f01007387 */ /* 0x0005e80000100800 */
[----:B-1----:R-:W3:Y:S04]  /*378a0*/  LDL.LU R10, [R1+0x824] ;  /* 0x00082400010a7983 */ /* 0x002ee80000300800 */
[----:B------:R1:W-:Y:S04]  /*378b0*/  LDGSTS.E [R6+0x40280], desc[UR16][R4.64], P3 ;  /* 0x4028000004067fae */ /* 0x0003e800099a1010 */
[----:B------:R-:W3:Y:S01]  /*378c0*/  LDL.LU R7, [R1+0x864] ;  /* 0x0008640001077983 */ /* 0x000ee20000300800 */
[----:B-1----:R-:W-:-:S03]  /*378d0*/  MOV R5, R15 ;  /* 0x0000000f00057202 */ /* 0x002fc60000000f00 */
[----:B--2---:R-:W2:Y:S01]  /*378e0*/  LDL.LU R15, [R1+0x820] ;  /* 0x00082000010f7983 */ /* 0x004ea20000300800 */
[----:B------:R-:W-:-:S03]  /*378f0*/  IMAD.MOV.U32 R4, RZ, RZ, R11 ;  /* 0x000000ffff047224 */ /* 0x000fc600078e000b */
[----:B------:R-:W2:Y:S04]  /*37900*/  LDL.LU R11, [R1+0x860] ;  /* 0x00086000010b7983 */ /* 0x000ea80000300800 */
[----:B------:R1:W-:Y:S01]  /*37910*/  LDGSTS.E [R6+0x40680], desc[UR16][R4.64], P3 ;  /* 0x4068000004067fae */ /* 0x0003e200099a1010 */
[----:B------:R-:W-:-:S04]  /*37920*/  IADD3 R9, P4, PT, R9, R80, RZ ;  /* 0x0000005009097210 */ /* 0x000fc80007f9e0ff */
[----:B-1----:R-:W-:Y:S01]  /*37930*/  MOV R4, R9 ;  /* 0x0000000900047202 */ /* 0x002fe20000000f00 */
[----:B------:R1:W-:Y:S01]  /*37940*/  STL [R1+0x724], R9 ;  /* 0x0007240901007387 */ /* 0x0003e20000100800 */
[----:B------:R-:W-:Y:S01]  /*37950*/  IADD3 R13, P5, PT, R13, R80, RZ ;  /* 0x000000500d0d7210 */ /* 0x000fe20007fbe0ff */
[----:B-----5:R-:W-:-:S04]  /*37960*/  IMAD.X R12, R12, 0x1, R3, P4 ;  /* 0x000000010c0c7824 */ /* 0x020fc800020e0603 */
[----:B------:R-:W-:Y:S01]  /*37970*/  IMAD.X R16, R16, 0x1, R3, P5 ;  /* 0x0000000110107824 */ /* 0x000fe200028e0603 */
[----:B------:R5:W-:Y:S01]  /*37980*/  STL [R1+0x720], R12 ;  /* 0x0007200c01007387 */ /* 0x000be20000100800 */
[----:B------:R-:W-:-:S03]  /*37990*/  IMAD.MOV.U32 R5, RZ, RZ, R12 ;  /* 0x000000ffff057224 */ /* 0x000fc600078e000c */
[----:B------:R-:W-:Y:S04]  /*379a0*/  STL [R1+0x764], R13 ;  /* 0x0007640d01007387 */ /* 0x000fe80000100800 */
[----:B-1----:R-:W2:Y:S04]  /*379b0*/  LDL.LU R9, [R1+0x8a4] ;  /* 0x0008a40001097983 */ /* 0x002ea80000300800 */
[----:B------:R1:W-:Y:S04]  /*379c0*/  STL [R1+0x760], R16 ;  /* 0x0007601001007387 */ /* 0x0003e80000100800 */
[----:B------:R1:W-:Y:S04]  /*379d0*/  LDGSTS.E [R6+0x40a80], desc[UR16][R4.64], P3 ;  /* 0x40a8000004067fae */ /* 0x0003e800099a1010 */
[----:B-----5:R-:W5:Y:S01]  /*379e0*/  LDL.LU R12, [R1+0x8e4] ;  /* 0x0008e400010c7983 */ /* 0x020f620000300800 */
[----:B-1----:R-:W-:-:S03]  /*379f0*/  MOV R5, R16 ;  /* 0x0000001000057202 */ /* 0x002fc60000000f00 */
[----:B------:R-:W5:Y:S01]  /*37a00*/  LDL.LU R16, [R1+0x8a0] ;  /* 0x0008a00001107983 */ /* 0x000f620000300800 */
[----:B------:R-:W-:-:S03]  /*37a10*/  IMAD.MOV.U32 R4, RZ, RZ, R13 ;  /* 0x000000ffff047224 */ /* 0x000fc600078e000d */
[----:B------:R-:W5:Y:S01]  /*37a20*/  LDL.LU R13, [R1+0x8e0] ;  /* 0x0008e000010d7983 */ /* 0x000f620000300800 */
[----:B------:R-:W-:-:S03]  /*37a30*/  IADD3 R17, P4, PT, R17, R80, RZ ;  /* 0x0000005011117210 */ /* 0x000fc60007f9e0ff */
[----:B------:R1:W-:Y:S01]  /*37a40*/  LDGSTS.E [R6+0x40e80], desc[UR16][R4.64], P3 ;  /* 0x40e8000004067fae */ /* 0x0003e200099a1010 */
[----:B------:R-:W-:-:S03]  /*37a50*/  IADD3 R8, P5, PT, R8, R80, RZ ;  /* 0x0000005008087210 */ /* 0x000fc60007fbe0ff */
[----:B------:R4:W-:Y:S02]  /*37a60*/  STL [R1+0x7a4], R17 ;  /* 0x0007a41101007387 */ /* 0x0009e40000100800 */
[--C-:B----4-:R-:W-:Y:S01]  /*37a70*/  IMAD.X R18, R18, 0x1, R3.reuse, P4 ;  /* 0x0000000112127824 */ /* 0x110fe200020e0603 */
[----:B-1----:R-:W-:Y:S01]  /*37a80*/  MOV R4, R17 ;  /* 0x0000001100047202 */ /* 0x002fe20000000f00 */
[----:B------:R-:W-:-:S03]  /*37a90*/  IMAD.X R14, R14, 0x1, R3, P5 ;  /* 0x000000010e0e7824 */ /* 0x000fc600028e0603 */
[----:B------:R1:W-:Y:S04]  /*37aa0*/  STL [R1+0x7a0], R18 ;  /* 0x0007a01201007387 */ /* 0x0003e80000100800 */
[----:B------:R4:W-:Y:S04]  /*37ab0*/  STL [R1+0x7e4], R8 ;  /* 0x0007e40801007387 */ /* 0x0009e80000100800 */
[----:B------:R-:W5:Y:S01]  /*37ac0*/  LDL.LU R17, [R1+0x924] ;  /* 0x0009240001117983 */ /* 0x000f620000300800 */
[----:B------:R-:W-:-:S03]  /*37ad0*/  IMAD.MOV.U32 R5, RZ, RZ, R18 ;  /* 0x000000ffff057224 */ /* 0x000fc600078e0012 */
[----:B------:R4:W-:Y:S04]  /*37ae0*/  STL [R1+0x7e0], R14 ;  /* 0x0007e00e01007387 */ /* 0x0009e80000100800 */
[----:B------:R-:W5:Y:S04]  /*37af0*/  LDL.LU R19, [R1+0x964] ;  /* 0x0009640001137983 */ /* 0x000f680000300800 */
[----:B-1----:R-:W5:Y:S04]  /*37b00*/  LDL.LU R18, [R1+0x920] ;  /* 0x0009200001127983 */ /* 0x002f680000300800 */
[----:B------:R-:W5:Y:S04]  /*37b10*/  LDL.LU R20, [R1+0x960] ;  /* 0x0009600001147983 */ /* 0x000f680000300800 */
[----:B------:R1:W-:Y:S02]  /*37b20*/  LDGSTS.E [R6+0x41280], desc[UR16][R4.64], P3 ;  /* 0x4128000004067fae */ /* 0x0003e400099a1010 */
[----:B-1----:R-:W-:Y:S01]  /*37b30*/  IMAD.MOV.U32 R4, RZ, RZ, R8 ;  /* 0x000000ffff047224 */ /* 0x002fe200078e0008 */
[----:B------:R-:W-:Y:S01]  /*37b40*/  MOV R5, R14 ;  /* 0x0000000e00057202 */ /* 0x000fe20000000f00 */
[----:B----4-:R-:W4:Y:S04]  /*37b50*/  LDL.LU R8, [R1+0x9a4] ;  /* 0x0009a40001087983 */ /* 0x010f280000300800 */
[----:B------:R-:W4:Y:S04]  /*37b60*/  LDL.LU R14, [R1+0x9e4] ;  /* 0x0009e400010e7983 */ /* 0x000f280000300800 */
[----:B------:R1:W-:Y:S01]  /*37b70*/  LDGSTS.E [R6+0x41680], desc[UR16][R4.64], P3 ;  /* 0x4168000004067fae */ /* 0x0003e200099a1010 */
[----:B---3--:R-:W-:-:S05]  /*37b80*/  IADD3 R10, P4, PT, R10, R80, RZ ;  /* 0x000000500a0a7210 */ /* 0x008fca0007f9e0ff */
[----:B------:R3:W-:Y:S01]  /*37b90*/  STL [R1+0x824], R10 ;  /* 0x0008240a01007387 */ /* 0x0007e20000100800 */
[----:B------:R-:W-:Y:S02]  /*37ba0*/  IADD3 R7, P5, PT, R7, R80, RZ ;  /* 0x0000005007077210 */ /* 0x000fe40007fbe0ff */
[----:B-1----:R-:W-:Y:S01]  /*37bb0*/  MOV R4, R10 ;  /* 0x0000000a00047202 */ /* 0x002fe20000000f00 */
[--C-:B--2---:R-:W-:Y:S02]  /*37bc0*/  IMAD.X R15, R15, 0x1, R3.reuse, P4 ;  /* 0x000000010f0f7824 */ /* 0x104fe400020e0603 */
[----:B------:R-:W-:-:S03]  /*37bd0*/  IMAD.X R11, R11, 0x1, R3, P5 ;  /* 0x000000010b0b7824 */ /* 0x000fc600028e0603 */
[----:B------:R1:W-:Y:S04]  /*37be0*/  STL [R1+0x820], R15 ;  /* 0x0008200f01007387 */ /* 0x0003e80000100800 */
[----:B------:R2:W-:Y:S04]  /*37bf0*/  STL [R1+0x864], R7 ;  /* 0x0008640701007387 */ /* 0x0005e80000100800 */
[----:B---3--:R-:W3:Y:S01]  /*37c00*/  LDL.LU R10, [R1+0x9a0] ;  /* 0x0009a000010a7983 */ /* 0x008ee20000300800 */
[----:B------:R-:W-:-:S03]  /*37c10*/  IMAD.MOV.U32 R5, RZ, RZ, R15 ;  /* 0x000000ffff057224 */ /* 0x000fc600078e000f */
[----:B------:R2:W-:Y:S04]  /*37c20*/  STL [R1+0x860], R11 ;  /* 0x0008600b01007387 */ /* 0x0005e80000100800 */
[----:B-1----:R-:W3:Y:S04]  /*37c30*/  LDL.LU R15, [R1+0x9e0] ;  /* 0x0009e000010f7983 */ /* 0x002ee80000300800 */
[----:B------:R1:W-:Y:S02]  /*37c40*/  LDGSTS.E [R6+0x41a80], desc[UR16][R4.64], P3 ;  /* 0x41a8000004067fae */ /* 0x0003e400099a1010 */
[----:B-1----:R-:W-:Y:S01]  /*37c50*/  IMAD.MOV.U32 R4, RZ, RZ, R7 ;  /* 0x000000ffff047224 */ /* 0x002fe200078e0007 */
[----:B------:R-:W-:Y:S01]  /*37c60*/  MOV R5, R11 ;  /* 0x0000000b00057202 */ /* 0x000fe20000000f00 */
[----:B--2---:R-:W2:Y:S04]  /*37c70*/  LDL.LU R7, [R1+0xa24] ;  /* 0x000a240001077983 */ /* 0x004ea80000300800 */
[----:B------:R-:W2:Y:S04]  /*37c80*/  LDL.LU R11, [R1+0xa64] ;  /* 0x000a6400010b7983 */ /* 0x000ea80000300800 */
[----:B------:R1:W-:Y:S01]  /*37c90*/  LDGSTS.E [R6+0x41e80], desc[UR16][R4.64], P3 ;  /* 0x41e8000004067fae */ /* 0x0003e200099a1010 */
[----:B------:R-:W-:-:S05]  /*37ca0*/  IADD3 R9, P4, PT, R9, R80, RZ ;  /* 0x0000005009097210 */ /* 0x000fca0007f9e0ff */
[----:B------:R5:W-:Y:S01]  /*37cb0*/  STL [R1+0x8a4], R9 ;  /* 0x0008a40901007387 */ /* 0x000be20000100800 */
[----:B-1----:R-:W-:Y:S02]  /*37cc0*/  MOV R4, R9 ;  /* 0x0000000900047202 */ /* 0x002fe40000000f00 */
[----:B-----5:R-:W-:Y:S01]  /*37cd0*/  IADD3 R12, P5, PT, R12, R80, RZ ;  /* 0x000000500c0c7210 */ /* 0x020fe20007fbe0ff */
[----:B------:R-:W-:-:S04]  /*37ce0*/  IMAD.X R16, R16, 0x1, R3, P4 ;  /* 0x0000000110107824 */ /* 0x000fc800020e0603 */
[----:B------:R-:W-:Y:S01]  /*37cf0*/  IMAD.X R13, R13, 0x1, R3, P5 ;  /* 0x000000010d0d7824 */ /* 0x000fe200028e0603 */
[----:B------:R1:W-:Y:S04]  /*37d00*/  STL [R1+0x8a0], R16 ;  /* 0x0008a01001007387 */ /* 0x0003e80000100800 */
[----:B------:R5:W-:Y:S04]  /*37d10*/  STL [R1+0x8e4], R12 ;  /* 0x0008e40c01007387 */ /* 0x000be80000100800 */
[----:B------:R-:W2:Y:S01]  /*37d20*/  LDL.LU R9, [R1+0xa20] ;  /* 0x000a200001097983 */ /* 0x000ea20000300800 */
[----:B------:R-:W-:-:S03]  /*37d30*/  IMAD.MOV.U32 R5, RZ, RZ, R16 ;  /* 0x000000ffff057224 */ /* 0x000fc600078e0010 */
[----:B------:R5:W-:Y:S04]  /*37d40*/  STL [R1+0x8e0], R13 ;  /* 0x0008e00d01007387 */ /* 0x000be80000100800 */
[----:B-1----:R-:W2:Y:S04]  /*37d50*/  LDL.LU R16, [R1+0xa60] ;  /* 0x000a600001107983 */ /* 0x002ea80000300800 */
[----:B------:R1:W-:Y:S01]  /*37d60*/  LDGSTS.E [R6+0x42280], desc[UR16][R4.64], P3 ;  /* 0x4228000004067fae */ /* 0x0003e200099a1010 */
[-C--:B------:R-:W-:Y:S01]  /*37d70*/  IADD3 R17, P4, PT, R17, R80.reuse, RZ ;  /* 0x0000005011117210 */ /* 0x080fe20007f9e0ff */
[----:B-1----:R-:W-:Y:S01]  /*37d80*/  IMAD.MOV.U32 R4, RZ, RZ, R12 ;  /* 0x000000ffff047224 */ /* 0x002fe200078e000c */
[----:B------:R-:W-:Y:S01]  /*37d90*/  MOV R5, R13 ;  /* 0x0000000d00057202 */ /* 0x000fe20000000f00 */
[----:B-----5:R-:W5:Y:S01]  /*37da0*/  LDL.LU R12, [R1+0x6ac] ;  /* 0x0006ac00010c7983 */ /* 0x020f620000300800 */
[----:B------:R-:W-:-:S03]  /*37db0*/  IADD3 R19, P5, PT, R19, R80, RZ ;  /* 0x0000005013137210 */ /* 0x000fc60007fbe0ff */
[----:B------:R-:W5:Y:S01]  /*37dc0*/  LDL.LU R13, [R1+0x6ec] ;  /* 0x0006ec00010d7983 */ /* 0x000f620000300800 */
[----:B------:R-:W-:-:S03]  /*37dd0*/  IMAD.X R18, R18, 0x1, R3, P4 ;  /* 0x0000000112127824 */ /* 0x000fc600020e0603 */
[----:B------:R1:W-:Y:S01]  /*37de0*/  STL [R1+0x924], R17 ;  /* 0x0009241101007387 */ /* 0x0003e20000100800 */
[----:B------:R-:W-:-:S03]  /*37df0*/  IMAD.X R20, R20, 0x1, R3, P5 ;  /* 0x0000000114147824 */ /* 0x000fc600028e0603 */
[----:B------:R1:W-:Y:S04]  /*37e00*/  LDGSTS.E [R6+0x42680], desc[UR16][R4.64], P3 ;  /* 0x4268000004067fae */ /* 0x0003e800099a1010 */
[----:B------:R4:W-:Y:S04]  /*37e10*/  STL [R1+0x920], R18 ;  /* 0x0009201201007387 */ /* 0x0009e80000100800 */
[----:B------:R4:W-:Y:S01]  /*37e20*/  STL [R1+0x964], R19 ;  /* 0x0009641301007387 */ /* 0x0009e20000100800 */
[----:B-1----:R-:W-:Y:S01]  /*37e30*/  MOV R4, R17 ;  /* 0x0000001100047202 */ /* 0x002fe20000000f00 */
[----:B------:R-:W-:-:S02]  /*37e40*/  IMAD.MOV.U32 R5, RZ, RZ, R18 ;  /* 0x000000ffff057224 */ /* 0x000fc400078e0012 */
[----:B------:R-:W5:Y:S04]  /*37e50*/  LDL.LU R17, [R1+0x6a8] ;  /* 0x0006a80001117983 */ /* 0x000f680000300800 */
[----:B------:R-:W-:Y:S04]  /*37e60*/  STL [R1+0x960], R20 ;  /* 0x0009601401007387 */ /* 0x000fe80000100800 */
[----:B----4-:R-:W4:Y:S01]  /*37e70*/  LDL.LU R18, [R1+0x6e8] ;  /* 0x0006e80001127983 */ /* 0x010f220000300800 */
[----:B------:R-:W-:-:S03]  /*37e80*/  IADD3 R8, P4, PT, R8, R80, RZ ;  /* 0x0000005008087210 */ /* 0x000fc60007f9e0ff */
[----:B------:R1:W-:Y:S01]  /*37e90*/  LDGSTS.E [R6+0x42a80], desc[UR16][R4.64], P3 ;  /* 0x42a8000004067fae */ /* 0x0003e200099a1010 */
[----:B------:R-:W-:-:S03]  /*37ea0*/  IADD3 R14, P5, PT, R14, R80, RZ ;  /* 0x000000500e0e7210 */ /* 0x000fc60007fbe0ff */
[----:B------:R3:W-:Y:S01]  /*37eb0*/  STL [R1+0x9a4], R8 ;  /* 0x0009a40801007387 */ /* 0x0007e20000100800 */
[----:B-1----:R-:W-:Y:S01]  /*37ec0*/  IMAD.MOV.U32 R4, RZ, RZ, R19 ;  /* 0x000000ffff047224 */ /* 0x002fe200078e0013 */
[----:B------:R-:W-:-:S05]  /*37ed0*/  MOV R5, R20 ;  /* 0x0000001400057202 */ /* 0x000fca0000000f00 */
[----:B------:R1:W-:Y:S02]  /*37ee0*/  LDGSTS.E [R6+0x42e80], desc[UR16][R4.64], P3 ;  /* 0x42e8000004067fae */ /* 0x0003e400099a1010 */
[----:B-1----:R-:W-:Y:S02]  /*37ef0*/  MOV R4, R8 ;  /* 0x0000000800047202 */ /* 0x002fe40000000f00 */
[----:B------:R-:W-:Y:S01]  /*37f00*/  LOP3.LUT R19, R84, 0x60, RZ, 0x3c, !PT ;  /* 0x0000006054137812 */ /* 0x000fe200078e3cff */
[----:B---3--:R-:W-:-:S04]  /*37f10*/  IMAD.X R10, R10, 0x1, R3, P4 ;  /* 0x000000010a0a7824 */ /* 0x008fc800020e0603 */
[----:B------:R-:W-:Y:S01]  /*37f20*/  IMAD.MOV.U32 R5, RZ, RZ, R10 ;  /* 0x000000ffff057224 */ /* 0x000fe200078e000a */
[----:B------:R1:W-:Y:S01]  /*37f30*/  STL [R1+0x9a0], R10 ;  /* 0x0009a00a01007387 */ /* 0x0003e20000100800 */
[----:B------:R-:W-:-:S03]  /*37f40*/  IMAD.X R15, R15, 0x1, R3, P5 ;  /* 0x000000010f0f7824 */ /* 0x000fc600028e0603 */
[----:B------:R3:W-:Y:S04]  /*37f50*/  STL [R1+0x9e4], R14 ;  /* 0x0009e40e01007387 */ /* 0x0007e80000100800 */
[----:B------:R-:W4:Y:S04]  /*37f60*/  LDL.LU R8, [R1+0x72c] ;  /* 0x00072c0001087983 */ /* 0x000f280000300800 */
[----:B------:R2:W-:Y:S04]  /*37f70*/  STL [R1+0x9e0], R15 ;  /* 0x0009e00f01007387 */ /* 0x0005e80000100800 */
[----:B------:R2:W-:Y:S04]  /*37f80*/  LDGSTS.E [R6+0x43280], desc[UR16][R4.64], P3 ;  /* 0x4328000004067fae */ /* 0x0005e800099a1010 */
[----:B-1----:R-:W4:Y:S01]  /*37f90*/  LDL.LU R10, [R1+0x76c] ;  /* 0x00076c00010a7983 */ /* 0x002f220000300800 */
[----:B--2---:R-:W-:Y:S01]  /*37fa0*/  IADD3 R7, P4, PT, R7, R80, RZ ;  /* 0x0000005007077210 */ /* 0x004fe20007f9e0ff */
[----:B------:R-:W-:-:S02]  /*37fb0*/  IMAD.MOV.U32 R4, RZ, RZ, R14 ;  /* 0x000000ffff047224 */ /* 0x000fc400078e000e */
[----:B---3--:R-:W2:Y:S01]  /*37fc0*/  LDL.LU R14, [R1+0x728] ;  /* 0x00072800010e7983 */ /* 0x008ea20000300800 */
[----:B------:R-:W-:-:S03]  /*37fd0*/  MOV R5, R15 ;  /* 0x0000000f00057202 */ /* 0x000fc60000000f00 */
[----:B------:R-:W3:Y:S01]  /*37fe0*/  LDL.LU R15, [R1+0x768] ;  /* 0x00076800010f7983 */ /* 0x000ee20000300800 */
[----:B------:R-:W-:-:S03]  /*37ff0*/  IADD3 R11, P5, PT, R11, R80, RZ ;  /* 0x000000500b0b7210 */ /* 0x000fc60007fbe0ff */
[----:B------:R1:W-:Y:S04]  /*38000*/  LDGSTS.E [R6+0x43680], desc[UR16][R4.64], P3 ;  /* 0x4368000004067fae */ /* 0x0003e800099a1010 */
[----:B------:R-:W-:Y:S01]  /*38010*/  STL [R1+0xa24], R7 ;  /* 0x000a240701007387 */ /* 0x000fe20000100800 */
[----:B-1----:R-:W-:Y:S01]  /*38020*/  MOV R4, R7 ;  /* 0x0000000700047202 */ /* 0x002fe20000000f00 */
[----:B------:R-:W-:-:S04]  /*38030*/  IMAD.X R9, R9, 0x1, R3, P4 ;  /* 0x0000000109097824 */ /* 0x000fc800020e0603 */
        /* <DEDUP_REMOVED lines=8> */
[----:B-----5:R-:W-:Y:S01]  /*380c0*/  MOV R5, R16 ;  /* 0x0000001000057202 */ /* 0x020fe20000000f00 */
[----:B------:R-:W-:-:S02]  /*380d0*/  IMAD.MOV.U32 R4, RZ, RZ, R11 ;  /* 0x000000ffff047224 */ /* 0x000fc400078e000b */
[----:B-1----:R-:W5:Y:S01]  /*380e0*/  LDL.LU R16, [R1+0x7a8] ;  /* 0x0007a80001107983 */ /* 0x002f620000300800 */
[-C--:B------:R-:W-:Y:S02]  /*380f0*/  IADD3 R12, P4, PT, R12, R80.reuse, RZ ;  /* 0x000000500c0c7210 */ /* 0x080fe40007f9e0ff */
[----:B------:R-:W-:Y:S01]  /*38100*/  IADD3 R13, P5, PT, R13, R80, RZ ;  /* 0x000000500d0d7210 */ /* 0x000fe20007fbe0ff */
[----:B------:R-:W5:Y:S04]  /*38110*/  LDL.LU R11, [R1+0x7e8] ;  /* 0x0007e800010b7983 */ /* 0x000f680000300800 */
[----:B------:R-:W-:Y:S04]  /*38120*/  STL [R1+0x6ac], R12 ;  /* 0x0006ac0c01007387 */ /* 0x000fe80000100800 */
[----:B------:R1:W-:Y:S01]  /*38130*/  LDGSTS.E [R6+0x43e80], desc[UR16][R4.64], P3 ;  /* 0x43e8000004067fae */ /* 0x0003e200099a1010 */
[----:B------:R-:W-:Y:S01]  /*38140*/  IMAD.X R17, R17, 0x1, R3, P4 ;  /* 0x0000000111117824 */ /* 0x000fe200020e0603 */
[----:B-1----:R-:W-:Y:S01]  /*38150*/  IADD3 R6, PT, PT, R19, UR9, RZ ;  /* 0x0000000913067c10 */ /* 0x002fe2000fffe0ff */
[----:B------:R-:W-:-:S03]  /*38160*/  IMAD.MOV.U32 R4, RZ, RZ, R12 ;  /* 0x000000ffff047224 */ /* 0x000fc600078e000c */
[----:B------:R1:W-:Y:S01]  /*38170*/  STL [R1+0x6a8], R17 ;  /* 0x0006a81101007387 */ /* 0x0003e20000100800 */
[----:B----4-:R-:W-:-:S03]  /*38180*/  IMAD.X R18, R18, 0x1, R3, P5 ;  /* 0x0000000112127824 */ /* 0x010fc600028e0603 */
[----:B------:R-:W-:Y:S01]  /*38190*/  STL [R1+0x6ec], R13 ;  /* 0x0006ec0d01007387 */ /* 0x000fe20000100800 */
[----:B------:R-:W-:-:S03]  /*381a0*/  IMAD.MOV.U32 R5, RZ, RZ, R17 ;  /* 0x000000ffff057224 */ /* 0x000fc600078e0011 */
[----:B------:R4:W-:Y:S04]  /*381b0*/  STL [R1+0x6e8], R18 ;  /* 0x0006e81201007387 */ /* 0x0009e80000100800 */
[----:B-1----:R-:W5:Y:S04]  /*381c0*/  LDL.LU R17, [R1+0x82c] ;  /* 0x00082c0001117983 */ /* 0x002f680000300800 */
[----:B------:R1:W-:Y:S04]  /*381d0*/  LDGSTS.E [R6+0x40300], desc[UR16][R4.64], P3 ;  /* 0x4030000004067fae */ /* 0x0003e800099a1010 */
[----:B------:R-:W5:Y:S01]  /*381e0*/  LDL.LU R12, [R1+0x86c] ;  /* 0x00086c00010c7983 */ /* 0x000f620000300800 */
[----:B-1----:R-:W-:-:S03]  /*381f0*/  IMAD.MOV.U32 R5, RZ, RZ, R18 ;  /* 0x000000ffff057224 */ /* 0x002fc600078e0012 */
[----:B----4-:R-:W4:Y:S01]  /*38200*/  LDL.LU R18, [R1+0x828] ;  /* 0x0008280001127983 */ /* 0x010f220000300800 */
[----:B------:R-:W-:-:S03]  /*38210*/  MOV R4, R13 ;  /* 0x0000000d00047202 */ /* 0x000fc60000000f00 */
[----:B------:R-:W4:Y:S04]  /*38220*/  LDL.LU R13, [R1+0x868] ;  /* 0x00086800010d7983 */ /* 0x000f280000300800 */
[----:B------:R1:W-:Y:S01]  /*38230*/  LDGSTS.E [R6+0x40700], desc[UR16][R4.64], P3 ;  /* 0x4070000004067fae */ /* 0x0003e200099a1010 */
[----:B------:R-:W-:-:S05]  /*38240*/  IADD3 R8, P4, PT, R8, R80, RZ ;  /* 0x0000005008087210 */ /* 0x000fca0007f9e0ff */
[----:B------:R-:W-:Y:S01]  /*38250*/  STL [R1+0x72c], R8 ;  /* 0x00072c0801007387 */ /* 0x000fe20000100800 */
[----:B-1----:R-:W-:Y:S01]  /*38260*/  IMAD.MOV.U32 R4, RZ, RZ, R8 ;  /* 0x000000ffff047224 */ /* 0x002fe200078e0008 */
        /* <DEDUP_REMOVED lines=9> */
[----:B------:R-:W3:Y:S01]  /*38300*/  LDL.LU R8, [R1+0x8ec] ;  /* 0x0008ec0001087983 */ /* 0x000ee20000300800 */
        /* <DEDUP_REMOVED lines=8> */
[----:B-1----:R-:W-:Y:S02]  /*38390*/  IMAD.MOV.U32 R4, RZ, RZ, R9 ;  /* 0x000000ffff047224 */ /* 0x002fe400078e0009 */
[----:B-----5:R-:W-:Y:S01]  /*383a0*/  IMAD.X R16, R16, 0x1, R3, P4 ;  /* 0x0000000110107824 */ /* 0x020fe200020e0603 */
[----:B------:R-:W-:-:S04]  /*383b0*/  IADD3.X R11, PT, PT, R11, R3, RZ, P5, !PT ;  /* 0x000000030b0b7210 */ /* 0x000fc80002ffe4ff */
[----:B------:R-:W-:Y:S01]  /*383c0*/  STL [R1+0x7a8], R16 ;  /* 0x0007a81001007387 */ /* 0x000fe20000100800 */
[----:B------:R-:W-:-:S03]  /*383d0*/  IMAD.MOV.U32 R5, RZ, RZ, R16 ;  /* 0x000000ffff057224 */ /* 0x000fc600078e0010 */
[----:B------:R-:W-:Y:S04]  /*383e0*/  STL [R1+0x7ec], R7 ;  /* 0x0007ec0701007387 */ /* 0x000fe80000100800 */
[----:B------:R-:W5:Y:S04]  /*383f0*/  LDL.LU R9, [R1+0x92c] ;  /* 0x00092c0001097983 */ /* 0x000f680000300800 */
[----:B------:R1:W-:Y:S04]  /*38400*/  STL [R1+0x7e8], R11 ;  /* 0x0007e80b01007387 */ /* 0x0003e80000100800 */
[----:B------:R1:W-:Y:S04]  /*38410*/  LDGSTS.E [R6+0x41300], desc[UR16][R4.64], P3 ;  /* 0x4130000004067fae */ /* 0x0003e800099a1010 */
[----:B------:R-:W5:Y:S01]  /*38420*/  LDL.LU R19, [R1+0x96c] ;  /* 0x00096c0001137983 */ /* 0x000f620000300800 */
[----:B-1----:R-:W-:-:S03]  /*38430*/  IMAD.MOV.U32 R5, RZ, RZ, R11 ;  /* 0x000000ffff057224 */ /* 0x002fc600078e000b */
[----:B------:R-:W5:Y:S01]  /*38440*/  LDL.LU R11, [R1+0x928] ;  /* 0x00092800010b7983 */ /* 0x000f620000300800 */
[----:B------:R-:W-:-:S03]  /*38450*/  IADD3 R17, P4, PT, R17, R80, RZ ;  /* 0x0000005011117210 */ /* 0x000fc60007f9e0ff */
[----:B------:R-:W5:Y:S01]  /*38460*/  LDL.LU R20, [R1+0x968] ;  /* 0x0009680001147983 */ /* 0x000f620000300800 */
[----:B------:R-:W-:-:S03]  /*38470*/  MOV R4, R7 ;  /* 0x0000000700047202 */ /* 0x000fc60000000f00 */
[----:B------:R-:W5:Y:S01]  /*38480*/  LDL.LU R7, [R1+0x9ac] ;  /* 0x0009ac0001077983 */ /* 0x000f620000300800 */
[----:B------:R-:W-:-:S03]  /*38490*/  IADD3 R12, P5, PT, R12, R80, RZ ;  /* 0x000000500c0c7210 */ /* 0x000fc60007fbe0ff */
[----:B------:R-:W5:Y:S04]  /*384a0*/  LDL.LU R16, [R1+0x9ec] ;  /* 0x0009ec0001107983 */ /* 0x000f680000300800 */
[----:B------:R1:W-:Y:S04]  /*384b0*/  STL [R1+0x82c], R17 ;  /* 0x00082c1101007387 */ /* 0x0003e80000100800 */
[----:B------:R1:W-:Y:S01]  /*384c0*/  LDGSTS.E [R6+0x41700], desc[UR16][R4.64], P3 ;  /* 0x4170000004067fae */ /* 0x0003e200099a1010 */
[----:B----4-:R-:W-:Y:S01]  /*384d0*/  IMAD.X R18, R18, 0x1, R3, P4 ;  /* 0x0000000112127824 */ /* 0x010fe200020e0603 */
[----:B------:R-:W-:-:S04]  /*384e0*/  IADD3.X R13, PT, PT, R13, R3, RZ, P5, !PT ;  /* 0x000000030d0d7210 */ /* 0x000fc80002ffe4ff */
[----:B------:R4:W-:Y:S04]  /*384f0*/  STL [R1+0x828], R18 ;  /* 0x0008281201007387 */ /* 0x0009e80000100800 */
[----:B------:R4:W-:Y:S01]  /*38500*/  STL [R1+0x86c], R12 ;  /* 0x00086c0c01007387 */ /* 0x0009e20000100800 */
[----:B-1----:R-:W-:-:S03]  /*38510*/  IMAD.MOV.U32 R4, RZ, RZ, R17 ;  /* 0x000000ffff047224 */ /* 0x002fc600078e0011 */
[----:B------:R-:W5:Y:S01]  /*38520*/  LDL.LU R17, [R1+0x9a8] ;  /* 0x0009a80001117983 */ /* 0x000f620000300800 */
[----:B------:R-:W-:-:S03]  /*38530*/  IMAD.MOV.U32 R5, RZ, RZ, R18 ;  /* 0x000000ffff057224 */ /* 0x000fc600078e0012 */
[----:B------:R1:W-:Y:S04]  /*38540*/  STL [R1+0x868], R13 ;  /* 0x0008680d01007387 */ /* 0x0003e80000100800 */
[----:B----4-:R-:W4:Y:S04]  /*38550*/  LDL.LU R18, [R1+0x9e8] ;  /* 0x0009e80001127983 */ /* 0x010f280000300800 */
[----:B------:R1:W-:Y:S02]  /*38560*/  LDGSTS.E [R6+0x41b00], desc[UR16][R4.64], P3 ;  /* 0x41b0000004067fae */ /* 0x0003e400099a1010 */
[----:B-1----:R-:W-:Y:S01]  /*38570*/  MOV R4, R12 ;  /* 0x0000000c00047202 */ /* 0x002fe20000000f00 */
[----:B------:R-:W-:Y:S01]  /*38580*/  IMAD.MOV.U32 R5, RZ, RZ, R13 ;  /* 0x000000ffff057224 */ /* 0x000fe200078e000d */
[----:B------:R-:W4:Y:S04]  /*38590*/  LDL.LU R12, [R1+0xa2c] ;  /* 0x000a2c00010c7983 */ /* 0x000f280000300800 */
[----:B------:R-:W4:Y:S04]  /*385a0*/  LDL.LU R13, [R1+0xa6c] ;  /* 0x000a6c00010d7983 */ /* 0x000f280000300800 */
[----:B------:R1:W-:Y:S01]  /*385b0*/  LDGSTS.E [R6+0x41f00], desc[UR16][R4.64], P3 ;  /* 0x41f0000004067fae */ /* 0x0003e200099a1010 */
[----:B---3--:R-:W-:-:S05]  /*385c0*/  IADD3 R14, P4, PT, R14, R80, RZ ;  /* 0x000000500e0e7210 */ /* 0x008fca0007f9e0ff */
[----:B------:R3:W-:Y:S01]  /*385d0*/  STL [R1+0x8ac], R14 ;  /* 0x0008ac0e01007387 */ /* 0x0007e20000100800 */
[----:B------:R-:W-:Y:S01]  /*385e0*/  IADD3 R8, P5, PT, R8, R80, RZ ;  /* 0x0000005008087210 */ /* 0x000fe20007fbe0ff */
[----:B--2---:R-:W-:Y:S02]  /*385f0*/  IMAD.X R15, R15, 0x1, R3, P4 ;  /* 0x000000010f0f7824 */ /* 0x004fe400020e0603 */
[----:B-1----:R-:W-:Y:S01]  /*38600*/  IMAD.MOV.U32 R4, RZ, RZ, R14 ;  /* 0x000000ffff047224 */ /* 0x002fe200078e000e */
[----:B------:R-:W-:Y:S02]  /*38610*/  IADD3.X R10, PT, PT, R10, R3, RZ, P5, !PT ;  /* 0x000000030a0a7210 */ /* 0x000fe40002ffe4ff */
[----:B------:R1:W-:Y:S04]  /*38620*/  STL [R1+0x8a8], R15 ;  /* 0x0008a80f01007387 */ /* 0x0003e80000100800 */
[----:B------:R-:W-:Y:S01]  /*38630*/  STL [R1+0x8ec], R8 ;  /* 0x0008ec0801007387 */ /* 0x000fe20000100800 */
[----:B------:R-:W-:-:S03]  /*38640*/  IMAD.MOV.U32 R5, RZ, RZ, R15 ;  /* 0x000000ffff057224 */ /* 0x000fc600078e000f */
[----:B---3--:R-:W2:Y:S04]  /*38650*/  LDL.LU R14, [R1+0xa28] ;  /* 0x000a2800010e7983 */ /* 0x008ea80000300800 */
[----:B------:R3:W-:Y:S04]  /*38660*/  STL [R1+0x8e8], R10 ;  /* 0x0008e80a01007387 */ /* 0x0007e80000100800 */
[----:B-1----:R-:W2:Y:S04]  /*38670*/  LDL.LU R15, [R1+0xa68] ;  /* 0x000a6800010f7983 */ /* 0x002ea80000300800 */
[----:B------:R1:W-:Y:S02]  /*38680*/  LDGSTS.E [R6+0x42300], desc[UR16][R4.64], P3 ;  /* 0x4230000004067fae */ /* 0x0003e400099a1010 */
[----:B-1----:R-:W-:Y:S01]  /*38690*/  MOV R4, R8 ;  /* 0x0000000800047202 */ /* 0x002fe20000000f00 */
[----:B------:R-:W-:-:S02]  /*386a0*/  IMAD.MOV.U32 R5, RZ, RZ, R10 ;  /* 0x000000ffff057224 */ /* 0x000fc400078e000a */
[----:B---3--:R-:W3:Y:S04]  /*386b0*/  LDL.LU R10, [R1+0x6b4] ;  /* 0x0006b400010a7983 */ /* 0x008ee80000300800 */
[----:B------:R-:W3:Y:S04]  /*386c0*/  LDL.LU R8, [R1+0x6f4] ;  /* 0x0006f40001087983 */ /* 0x000ee80000300800 */
[----:B------:R1:W-:Y:S01]  /*386d0*/  LDGSTS.E [R6+0x42700], desc[UR16][R4.64], P3 ;  /* 0x4270000004067fae */ /* 0x0003e200099a1010 */
[----:B-----5:R-:W-:-:S05]  /*386e0*/  IADD3 R9, P4, PT, R9, R80, RZ ;  /* 0x0000005009097210 */ /* 0x020fca0007f9e0ff */
[----:B------:R-:W-:Y:S01]  /*386f0*/  STL [R1+0x92c], R9 ;  /* 0x00092c0901007387 */ /* 0x000fe20000100800 */
[----:B------:R-:W-:Y:S01]  /*38700*/  IADD3 R19, P5, PT, R19, R80, RZ ;  /* 0x0000005013137210 */ /* 0x000fe20007fbe0ff */
[----:B-1----:R-:W-:Y:S02]  /*38710*/  IMAD.MOV.U32 R4, RZ, RZ, R9 ;  /* 0x000000ffff047224 */ /* 0x002fe400078e0009 */
[----:B------:R-:W-:Y:S01]  /*38720*/  IMAD.X R11, R11, 0x1, R3, P4 ;  /* 0x000000010b0b7824 */ /* 0x000fe200020e0603 */
[----:B------:R-:W-:-:S04]  /*38730*/  IADD3.X R20, PT, PT, R20, R3, RZ, P5, !PT ;  /* 0x0000000314147210 */ /* 0x000fc80002ffe4ff */
[----:B------:R1:W-:Y:S01]  /*38740*/  STL [R1+0x928], R11 ;  /* 0x0009280b01007387 */ /* 0x0003e20000100800 */
[----:B------:R-:W-:-:S03]  /*38750*/  IMAD.MOV.U32 R5, RZ, RZ, R11 ;  /* 0x000000ffff057224 */ /* 0x000fc600078e000b */
[----:B------:R-:W-:Y:S01]  /*38760*/  STL [R1+0x96c], R19 ;  /* 0x00096c1301007387 */ /* 0x000fe20000100800 */
[----:B------:R-:W-:-:S03]  /*38770*/  IADD3 R7, P4, PT, R7, R80, RZ ;  /* 0x0000005007077210 */ /* 0x000fc60007f9e0ff */
[----:B------:R5:W-:Y:S04]  /*38780*/  LDGSTS.E [R6+0x42b00], desc[UR16][R4.64], P3 ;  /* 0x42b0000004067fae */ /* 0x000be800099a1010 */
[----:B-1----:R-:W3:Y:S04]  /*38790*/  LDL.LU R11, [R1+0x6b0] ;  /* 0x0006b000010b7983 */ /* 0x002ee80000300800 */
[----:B------:R-:W-:Y:S04]  /*387a0*/  STL [R1+0x968], R20 ;  /* 0x0009681401007387 */ /* 0x000fe80000100800 */
[----:B------:R-:W3:Y:S01]  /*387b0*/  LDL.LU R9, [R1+0x6f0] ;  /* 0x0006f00001097983 */ /* 0x000ee20000300800 */
[----:B-----5:R-:W-:Y:S01]  /*387c0*/  MOV R4, R19 ;  /* 0x0000001300047202 */ /* 0x020fe20000000f00 */
[----:B------:R-:W-:Y:S01]  /*387d0*/  IMAD.MOV.U32 R5, RZ, RZ, R20 ;  /* 0x000000ffff057224 */ /* 0x000fe200078e0014 */
[----:B------:R-:W-:Y:S01]  /*387e0*/  IADD3 R16, P5, PT, R16, R80, RZ ;  /* 0x0000005010107210 */ /* 0x000fe20007fbe0ff */
[----:B------:R-:W-:Y:S04]  /*387f0*/  STL [R1+0x9ac], R7 ;  /* 0x0009ac0701007387 */ /* 0x000fe80000100800 */
[----:B------:R1:W-:Y:S01]  /*38800*/  LDGSTS.E [R6+0x42f00], desc[UR16][R4.64], P3 ;  /* 0x42f0000004067fae */ /* 0x0003e200099a1010 */
[----:B------:R-:W-:-:S05]  /*38810*/  IMAD.X R17, R17, 0x1, R3, P4 ;  /* 0x0000000111117824 */ /* 0x000fca00020e0603 */
[----:B------:R5:W-:Y:S01]  /*38820*/  STL [R1+0x9a8], R17 ;  /* 0x0009a81101007387 */ /* 0x000be20000100800 */
[----:B----4-:R-:W-:-:S03]  /*38830*/  IADD3.X R18, PT, PT, R18, R3, RZ, P5, !PT ;  /* 0x0000000312127210 */ /* 0x010fc60002ffe4ff */
[----:B------:R-:W-:Y:S01]  /*38840*/  STL [R1+0x9ec], R16 ;  /* 0x0009ec1001007387 */ /* 0x000fe20000100800 */
[----:B-1----:R-:W-:Y:S02]  /*38850*/  IMAD.MOV.U32 R4, RZ, RZ, R7 ;  /* 0x000000ffff047224 */ /* 0x002fe400078e0007 */
[----:B------:R-:W-:Y:S02]  /*38860*/  IMAD.MOV.U32 R5, RZ, RZ, R17 ;  /* 0x000000ffff057224 */ /* 0x000fe400078e0011 */
[----:B-----5:R-:W4:Y:S04]  /*38870*/  LDL.LU R17, [R1+0x734] ;  /* 0x0007340001117983 */ /* 0x020f280000300800 */
[----:B------:R1:W-:Y:S04]  /*38880*/  STL [R1+0x9e8], R18 ;  /* 0x0009e81201007387 */ /* 0x0003e80000100800 */
[----:B------:R5:W-:Y:S04]  /*38890*/  LDGSTS.E [R6+0x43300], desc[UR16][R4.64], P3 ;  /* 0x4330000004067fae */ /* 0x000be800099a1010 */
[----:B------:R-:W4:Y:S01]  /*388a0*/  LDL.LU R7, [R1+0x774] ;  /* 0x0007740001077983 */ /* 0x000f220000300800 */
[----:B-----5:R-:W-:-:S03]  /*388b0*/  IMAD.MOV.U32 R5, RZ, RZ, R18 ;  /* 0x000000ffff057224 */ /* 0x020fc600078e0012 */
[----:B-1----:R-:W5:Y:S01]  /*388c0*/  LDL.LU R18, [R1+0x730] ;  /* 0x0007300001127983 */ /* 0x002f620000300800 */
[----:B------:R-:W-:-:S03]  /*388d0*/  MOV R4, R16 ;  /* 0x0000001000047202 */ /* 0x000fc60000000f00 */
[----:B------:R-:W5:Y:S01]  /*388e0*/  LDL.LU R16, [R1+0x770] ;  /* 0x0007700001107983 */ /* 0x000f620000300800 */
[-C--:B------:R-:W-:Y:S02]  /*388f0*/  IADD3 R12, P4, PT, R12, R80.reuse, RZ ;  /* 0x000000500c0c7210 */ /* 0x080fe40007f9e0ff */
[----:B------:R-:W-:Y:S01]  /*38900*/  IADD3 R13, P5, PT, R13, R80, RZ ;  /* 0x000000500d0d7210 */ /* 0x000fe20007fbe0ff */
[----:B------:R1:W-:Y:S04]  /*38910*/  LDGSTS.E [R6+0x43700], desc[UR16][R4.64], P3 ;  /* 0x4370000004067fae */ /* 0x0003e800099a1010 */
[----:B------:R-:W-:Y:S01]  /*38920*/  STL [R1+0xa2c], R12 ;  /* 0x000a2c0c01007387 */ /* 0x000fe20000100800 */
[----:B-1----:R-:W-:Y:S01]  /*38930*/  IMAD.MOV.U32 R4, RZ, RZ, R12 ;  /* 0x000000ffff047224 */ /* 0x002fe200078e000c */
[----:B------:R-:W-:Y:S01]  /*38940*/  LOP3.LUT R19, R84, 0x70, RZ, 0x3c, !PT ;  /* 0x0000007054137812 */ /* 0x000fe200078e3cff */
[----:B--2---:R-:W-:-:S04]  /*38950*/  IMAD.X R14, R14, 0x1, R3, P4 ;  /* 0x000000010e0e7824 */ /* 0x004fc800020e0603 */
        /* <DEDUP_REMOVED lines=8> */
[----:B--2---:R-:W-:Y:S01]  /*389e0*/  IMAD.MOV.U32 R5, RZ, RZ, R15 ;  /* 0x000000ffff057224 */ /* 0x004fe200078e000f */
[----:B------:R-:W-:-:S02]  /*389f0*/  MOV R4, R13 ;  /* 0x0000000d00047202 */ /* 0x000fc40000000f00 */
[----:B-1----:R-:W2:Y:S01]  /*38a00*/  LDL.LU R15, [R1+0x7b0] ;  /* 0x0007b000010f7983 */ /* 0x002ea20000300800 */
[----:B---3--:R-:W-:-:S03]  /*38a10*/  IADD3 R10, P4, PT, R10, R80, RZ ;  /* 0x000000500a0a7210 */ /* 0x008fc60007f9e0ff */
[----:B------:R-:W3:Y:S01]  /*38a20*/  LDL.LU R13, [R1+0x7f0] ;  /* 0x0007f000010d7983 */ /* 0x000ee20000300800 */
[----:B------:R-:W-:-:S03]  /*38a30*/  IADD3 R8, P5, PT, R8, R80, RZ ;  /* 0x0000005008087210 */ /* 0x000fc60007fbe0ff */
[----:B------:R1:W-:Y:S04]  /*38a40*/  LDGSTS.E [R6+0x43f00], desc[UR16][R4.64], P3 ;  /* 0x43f0000004067fae */ /* 0x0003e800099a1010 */
[----:B------:R1:W-:Y:S02]  /*38a50*/  STL [R1+0x6b4], R10 ;  /* 0x0006b40a01007387 */ /* 0x0003e40000100800 */
[----:B-1----:R-:W-:Y:S02]  /*38a60*/  VIADD R6, R19, UR9 ;  /* 0x0000000913067c36 */ /* 0x002fe40008000000 */
[----:B------:R-:W-:Y:S02]  /*38a70*/  IMAD.MOV.U32 R4, RZ, RZ, R10 ;  /* 0x000000ffff047224 */ /* 0x000fe400078e000a */
[----:B------:R-:W-:-:S05]  /*38a80*/  IMAD.X R11, R11, 0x1, R3, P4 ;  /* 0x000000010b0b7824 */ /* 0x000fca00020e0603 */
[----:B------:R-:W-:Y:S02]  /*38a90*/  MOV R5, R11 ;  /* 0x0000000b00057202 */ /* 0x000fe40000000f00 */
[----:B------:R-:W-:Y:S01]  /*38aa0*/  IADD3.X R9, PT, PT, R9, R3, RZ, P5, !PT ;  /* 0x0000000309097210 */ /* 0x000fe20002ffe4ff */
[----:B------:R-:W-:Y:S04]  /*38ab0*/  STL [R1+0x6b0], R11 ;  /* 0x0006b00b01007387 */ /* 0x000fe80000100800 */
[----:B------:R1:W-:Y:S04]  /*38ac0*/  STL [R1+0x6f4], R8 ;  /* 0x0006f40801007387 */ /* 0x0003e80000100800 */
[----:B------:R1:W-:Y:S04]  /*38ad0*/  STL [R1+0x6f0], R9 ;  /* 0x0006f00901007387 */ /* 0x0003e80000100800 */
[----:B------:R1:W-:Y:S04]  /*38ae0*/  LDGSTS.E [R6+0x40380], desc[UR16][R4.64], P3 ;  /* 0x4038000004067fae */ /* 0x0003e800099a1010 */
[----:B------:R-:W3:Y:S01]  /*38af0*/  LDL.LU R10, [R1+0x830] ;  /* 0x00083000010a7983 */ /* 0x000ee20000300800 */
[----:B-1----:R-:W-:-:S03]  /*38b00*/  IMAD.MOV.U32 R4, RZ, RZ, R8 ;  /* 0x000000ffff047224 */ /* 0x002fc600078e0008 */
[----:B------:R-:W3:Y:S01]  /*38b10*/  LDL.LU R8, [R1+0x834] ;  /* 0x0008340001087983 */ /* 0x000ee20000300800 */
[----:B------:R-:W-:-:S03]  /*38b20*/  IMAD.MOV.U32 R5, RZ, RZ, R9 ;  /* 0x000000ffff057224 */ /* 0x000fc600078e0009 */
[----:B------:R-:W3:Y:S01]  /*38b30*/  LDL.LU R11, [R1+0x870] ;  /* 0x00087000010b7983 */ /* 0x000ee20000300800 */
[----:B----4-:R-:W-:-:S03]  /*38b40*/  IADD3 R17, P4, PT, R17, R80, RZ ;  /* 0x0000005011117210 */ /* 0x010fc60007f9e0ff */
[----:B------:R-:W4:Y:S01]  /*38b50*/  LDL.LU R9, [R1+0x874] ;  /* 0x0008740001097983 */ /* 0x000f220000300800 */
[----:B------:R-:W-:-:S03]  /*38b60*/  IADD3 R7, P5, PT, R7, R80, RZ ;  /* 0x0000005007077210 */ /* 0x000fc60007fbe0ff */
[----:B------:R1:W-:Y:S01]  /*38b70*/  LDGSTS.E [R6+0x40780], desc[UR16][R4.64], P3 ;  /* 0x4078000004067fae */ /* 0x0003e200099a1010 */
[----:B-----5:R-:W-:-:S03]  /*38b80*/  IADD3.X R18, PT, PT, R18, R3, RZ, P4, !PT ;  /* 0x0000000312127210 */ /* 0x020fc600027fe4ff */
[----:B------:R-:W-:Y:S01]  /*38b90*/  STL [R1+0x734], R17 ;  /* 0x0007341101007387 */ /* 0x000fe20000100800 */
[----:B------:R-:W-:Y:S01]  /*38ba0*/  IMAD.X R16, R16, 0x1, R3, P5 ;  /* 0x0000000110107824 */ /* 0x000fe200028e0603 */
[----:B-1----:R-:W-:Y:S01]  /*38bb0*/  MOV R5, R18 ;  /* 0x0000001200057202 */ /* 0x002fe20000000f00 */
[----:B------:R-:W-:Y:S01]  /*38bc0*/  IMAD.MOV.U32 R4, RZ, RZ, R17 ;  /* 0x000000ffff047224 */ /* 0x000fe200078e0011 */
[----:B------:R-:W-:Y:S04]  /*38bd0*/  STL [R1+0x730], R18 ;  /* 0x0007301201007387 */ /* 0x000fe80000100800 */
[----:B------:R1:W-:Y:S04]  /*38be0*/  STL [R1+0x774], R7 ;  /* 0x0007740701007387 */ /* 0x0003e80000100800 */
[----:B------:R5:W-:Y:S04]  /*38bf0*/  LDGSTS.E [R6+0x40b80], desc[UR16][R4.64], P3 ;  /* 0x40b8000004067fae */ /* 0x000be800099a1010 */
[----:B------:R1:W-:Y:S04]  /*38c00*/  STL [R1+0x770], R16 ;  /* 0x0007701001007387 */ /* 0x0003e80000100800 */
[----:B------:R-:W4:Y:S01]  /*38c10*/  LDL.LU R22, [R1+0x8b0] ;  /* 0x0008b00001167983 */ /* 0x000f220000300800 */
[----:B-----5:R-:W-:-:S03]  /*38c20*/  IMAD.MOV.U32 R4, RZ, RZ, R7 ;  /* 0x000000ffff047224 */ /* 0x020fc600078e0007 */
[----:B-1----:R-:W5:Y:S04]  /*38c30*/  LDL.LU R7, [R1+0x8b4] ;  /* 0x0008b40001077983 */ /* 0x002f680000300800 */
[----:B------:R-:W5:Y:S04]  /*38c40*/  LDL.LU R21, [R1+0x8f0] ;  /* 0x0008f00001157983 */ /* 0x000f680000300800 */
[----:B------:R-:W5:Y:S01]  /*38c50*/  LDL.LU R20, [R1+0x8f4] ;  /* 0x0008f40001147983 */ /* 0x000f620000300800 */
[----:B------:R-:W-:-:S05]  /*38c60*/  IMAD.MOV.U32 R5, RZ, RZ, R16 ;  /* 0x000000ffff057224 */ /* 0x000fca00078e0010 */
[----:B------:R1:W-:Y:S01]  /*38c70*/  LDGSTS.E [R6+0x40f80], desc[UR16][R4.64], P3 ;  /* 0x40f8000004067fae */ /* 0x0003e200099a1010 */
[-C--:B------:R-:W-:Y:S02]  /*38c80*/  IADD3 R14, P4, PT, R14, R80.reuse, RZ ;  /* 0x000000500e0e7210 */ /* 0x080fe40007f9e0ff */
[----:B------:R-:W-:-:S03]  /*38c90*/  IADD3 R12, P5, PT, R12, R80, RZ ;  /* 0x000000500c0c7210 */ /* 0x000fc60007fbe0ff */
[----:B------:R-:W-:Y:S01]  /*38ca0*/  STL [R1+0x7b4], R14 ;  /* 0x0007b40e01007387 */ /* 0x000fe20000100800 */
[----:B--2---:R-:W-:Y:S01]  /*38cb0*/  IADD3.X R15, PT, PT, R15, R3, RZ, P4, !PT ;  /* 0x000000030f0f7210 */ /* 0x004fe200027fe4ff */
[----:B---3--:R-:W-:-:S04]  /*38cc0*/  IMAD.X R13, R13, 0x1, R3, P5 ;  /* 0x000000010d0d7824 */ /* 0x008fc800028e0603 */
[----:B------:R2:W-:Y:S04]  /*38cd0*/  STL [R1+0x7b0], R15 ;  /* 0x0007b00f01007387 */ /* 0x0005e80000100800 */
[----:B------:R-:W-:Y:S04]  /*38ce0*/  STL [R1+0x7f4], R12 ;  /* 0x0007f40c01007387 */ /* 0x000fe80000100800 */
[----:B------:R-:W3:Y:S04]  /*38cf0*/  LDL.LU R18, [R1+0x934] ;  /* 0x0009340001127983 */ /* 0x000ee80000300800 */
[----:B------:R2:W-:Y:S04]  /*38d00*/  STL [R1+0x7f0], R13 ;  /* 0x0007f00d01007387 */ /* 0x0005e80000100800 */
[----:B------:R-:W3:Y:S04]  /*38d10*/  LDL.LU R16, [R1+0x974] ;  /* 0x0009740001107983 */ /* 0x000ee80000300800 */
[----:B------:R-:W3:Y:S01]  /*38d20*/  LDL.LU R19, [R1+0x930] ;  /* 0x0009300001137983 */ /* 0x000ee20000300800 */
[----:B-1----:R-:W-:Y:S01]  /*38d30*/  IMAD.MOV.U32 R4, RZ, RZ, R14 ;  /* 0x000000ffff047224 */ /* 0x002fe200078e000e */
[----:B------:R-:W-:-:S02]  /*38d40*/  MOV R5, R15 ;  /* 0x0000000f00057202 */ /* 0x000fc40000000f00 */
[----:B------:R-:W3:Y:S04]  /*38d50*/  LDL.LU R17, [R1+0x970] ;  /* 0x0009700001117983 */ /* 0x000ee80000300800 */
[----:B--2---:R-:W2:Y:S04]  /*38d60*/  LDL.LU R15, [R1+0x9b0] ;  /* 0x0009b000010f7983 */ /* 0x004ea80000300800 */
[----:B------:R-:W2:Y:S04]  /*38d70*/  LDL.LU R14, [R1+0x9b4] ;  /* 0x0009b400010e7983 */ /* 0x000ea80000300800 */
[----:B------:R1:W-:Y:S02]  /*38d80*/  LDGSTS.E [R6+0x41380], desc[UR16][R4.64], P3 ;  /* 0x4138000004067fae */ /* 0x0003e400099a1010 */
[----:B-1----:R-:W-:-:S02]  /*38d90*/  IMAD.MOV.U32 R4, RZ, RZ, R12 ;  /* 0x000000ffff047224 */ /* 0x002fc400078e000c */
[----:B------:R-:W-:Y:S02]  /*38da0*/  IMAD.MOV.U32 R5, RZ, RZ, R13 ;  /* 0x000000ffff057224 */ /* 0x000fe400078e000d */
[----:B------:R-:W2:Y:S04]  /*38db0*/  LDL.LU R13, [R1+0x9f0] ;  /* 0x0009f000010d7983 */ /* 0x000ea80000300800 */
[----:B------:R-:W2:Y:S04]  /*38dc0*/  LDL.LU R12, [R1+0x9f4] ;  /* 0x0009f400010c7983 */ /* 0x000ea80000300800 */
[----:B------:R1:W-:Y:S01]  /*38dd0*/  LDGSTS.E [R6+0x41780], desc[UR16][R4.64], P3 ;  /* 0x4178000004067fae */ /* 0x0003e200099a1010 */
[----:B------:R-:W-:-:S04]  /*38de0*/  IADD3 R8, P4, PT, R8, R80, RZ ;  /* 0x0000005008087210 */ /* 0x000fc80007f9e0ff */
[----:B------:R-:W-:Y:S02]  /*38df0*/  IADD3.X R10, PT, PT, R10, R3, RZ, P4, !PT ;  /* 0x000000030a0a7210 */ /* 0x000fe400027fe4ff */
[----:B----4-:R-:W-:Y:S01]  /*38e00*/  IADD3 R9, P5, PT, R9, R80, RZ ;  /* 0x0000005009097210 */ /* 0x010fe20007fbe0ff */
[----:B------:R-:W-:Y:S01]  /*38e10*/  STL [R1+0x834], R8 ;  /* 0x0008340801007387 */ /* 0x000fe20000100800 */
[----:B-1----:R-:W-:Y:S01]  /*38e20*/  IMAD.MOV.U32 R4, RZ, RZ, R8 ;  /* 0x000000ffff047224 */ /* 0x002fe200078e0008 */
[----:B------:R-:W-:Y:S02]  /*38e30*/  MOV R5, R10 ;  /* 0x0000000a00057202 */ /* 0x000fe40000000f00 */
[----:B------:R-:W-:Y:S01]  /*38e40*/  IMAD.X R11, R11, 0x1, R3, P5 ;  /* 0x000000010b0b7824 */ /* 0x000fe200028e0603 */
[----:B------:R1:W-:Y:S04]  /*38e50*/  STL [R1+0x830], R10 ;  /* 0x0008300a01007387 */ /* 0x0003e80000100800 */
[----:B------:R-:W-:Y:S04]  /*38e60*/  STL [R1+0x874], R9 ;  /* 0x0008740901007387 */ /* 0x000fe80000100800 */
[----:B------:R4:W-:Y:S04]  /*38e70*/  LDGSTS.E [R6+0x41b80], desc[UR16][R4.64], P3 ;  /* 0x41b8000004067fae */ /* 0x0009e800099a1010 */
[----:B-1----:R-:W2:Y:S04]  /*38e80*/  LDL.LU R10, [R1+0xa34] ;  /* 0x000a3400010a7983 */ /* 0x002ea80000300800 */
[----:B------:R1:W-:Y:S04]  /*38e90*/  STL [R1+0x870], R11 ;  /* 0x0008700b01007387 */ /* 0x0003e80000100800 */
[----:B------:R-:W2:Y:S01]  /*38ea0*/  LDL.LU R8, [R1+0xa74] ;  /* 0x000a740001087983 */ /* 0x000ea20000300800 */
[----:B----4-:R-:W-:-:S03]  /*38eb0*/  IMAD.MOV.U32 R5, RZ, RZ, R11 ;  /* 0x000000ffff057224 */ /* 0x010fc600078e000b */
[----:B-1----:R-:W4:Y:S01]  /*38ec0*/  LDL.LU R11, [R1+0xa30] ;  /* 0x000a3000010b7983 */ /* 0x002f220000300800 */
[----:B------:R-:W-:-:S03]  /*38ed0*/  IMAD.MOV.U32 R4, RZ, RZ, R9 ;  /* 0x000000ffff047224 */ /* 0x000fc600078e0009 */
[----:B------:R-:W4:Y:S01]  /*38ee0*/  LDL.LU R9, [R1+0xa70] ;  /* 0x000a700001097983 */ /* 0x000f220000300800 */
[----:B-----5:R-:W-:-:S03]  /*38ef0*/  IADD3 R7, P4, PT, R7, R80, RZ ;  /* 0x0000005007077210 */ /* 0x020fc60007f9e0ff */
[----:B------:R1:W-:Y:S01]  /*38f00*/  LDGSTS.E [R6+0x41f80], desc[UR16][R4.64], P3 ;  /* 0x41f8000004067fae */ /* 0x0003e200099a1010 */
[----:B------:R-:W-:-:S03]  /*38f10*/  IADD3.X R22, PT, PT, R22, R3, RZ, P4, !PT ;  /* 0x0000000316167210 */ /* 0x000fc600027fe4ff */
[----:B------:R5:W-:Y:S01]  /*38f20*/  STL [R1+0x8b4], R7 ;  /* 0x0008b40701007387 */ /* 0x000be20000100800 */
[----:B------:R-:W-:-:S03]  /*38f30*/  IADD3 R20, P5, PT, R20, R80, RZ ;  /* 0x0000005014147210 */ /* 0x000fc60007fbe0ff */
[----:B------:R2:W-:Y:S01]  /*38f40*/  STL [R1+0x8b0], R22 ;  /* 0x0008b01601007387 */ /* 0x0005e20000100800 */
[----:B-1----:R-:W-:-:S03]  /*38f50*/  IMAD.MOV.U32 R4, RZ, RZ, R7 ;  /* 0x000000ffff047224 */ /* 0x002fc600078e0007 */
[----:B------:R1:W-:Y:S04]  /*38f60*/  STL [R1+0x8f4], R20 ;  /* 0x0008f41401007387 */ /* 0x0003e80000100800 */
[----:B-----5:R-:W5:Y:S01]  /*38f70*/  LDL R7, [R1+0xb6c] ;  /* 0x000b6c0001077983 */ /* 0x020f620000100800 */
[----:B------:R-:W-:Y:S01]  /*38f80*/  MOV R5, R22 ;  /* 0x0000001600057202 */ /* 0x000fe20000000f00 */
[----:B------:R-:W-:-:S04]  /*38f90*/  IMAD.X R21, R21, 0x1, R3, P5 ;  /* 0x0000000115157824 */ /* 0x000fc800028e0603 */
[----:B------:R1:W-:Y:S02]  /*38fa0*/  LDGSTS.E [R6+0x42380], desc[UR16][R4.64], P3 ;  /* 0x4238000004067fae */ /* 0x0003e400099a1010 */
[----:B-1----:R-:W-:Y:S02]  /*38fb0*/  IMAD.MOV.U32 R4, RZ, RZ, R20 ;  /* 0x000000ffff047224 */ /* 0x002fe400078e0014 */
[----:B------:R-:W-:-:S05]  /*38fc0*/  IMAD.MOV.U32 R5, RZ, RZ, R21 ;  /* 0x000000ffff057224 */ /* 0x000fca00078e0015 */
[----:B------:R1:W-:Y:S04]  /*38fd0*/  LDGSTS.E [R6+0x42780], desc[UR16][R4.64], P3 ;  /* 0x4278000004067fae */ /* 0x0003e800099a1010 */
[----:B------:R1:W-:Y:S01]  /*38fe0*/  STL [R1+0x8f0], R21 ;  /* 0x0008f01501007387 */ /* 0x0003e20000100800 */
[----:B------:R-:W-:-:S04]  /*38ff0*/  UIADD3 UR13, UPT, UPT, UR13, 0x1, URZ ;  /* 0x000000010d0d7890 */ /* 0x000fc8000fffe0ff */
[----:B------:R-:W-:-:S04]  /*39000*/  UISETP.GT.AND UP1, UPT, UR13, 0x1, UPT ;  /* 0x000000010d00788c */ /* 0x000fc8000bf24270 */
[----:B------:R-:W-:Y:S02]  /*39010*/  USEL UR9, URZ, 0x1, !UP1 ;  /* 0x00000001ff097887 */ /* 0x000fe4000c800000 */
[----:B------:R-:W-:Y:S02]  /*39020*/  USEL UR13, UR13, URZ, !UP1 ;  /* 0x000000ff0d0d7287 */ /* 0x000fe4000c800000 */
[----:B------:R-:W-:Y:S01]  /*39030*/  ULOP3.LUT UR9, UR4, UR9, URZ, 0x3c, !UPT ;  /* 0x0000000904097292 */ /* 0x000fe2000f8e3cff */
[----:B---3--:R-:W-:-:S05]  /*39040*/  IADD3 R18, P4, PT, R18, R80, RZ ;  /* 0x0000005012127210 */ /* 0x008fca0007f9e0ff */
[----:B-1----:R-:W-:Y:S01]  /*39050*/  IMAD.MOV.U32 R4, RZ, RZ, R18 ;  /* 0x000000ffff047224 */ /* 0x002fe200078e0012 */
[----:B------:R-:W-:Y:S02]  /*39060*/  IADD3 R16, P5, PT, R16, R80, RZ ;  /* 0x0000005010107210 */ /* 0x000fe40007fbe0ff */
[----:B------:R-:W-:-:S04]  /*39070*/  IADD3.X R19, PT, PT, R19, R3, RZ, P4, !PT ;  /* 0x0000000313137210 */ /* 0x000fc800027fe4ff */
[----:B------:R-:W-:Y:S01]  /*39080*/  MOV R5, R19 ;  /* 0x0000001300057202 */ /* 0x000fe20000000f00 */
[----:B------:R-:W-:-:S04]  /*39090*/  IMAD.X R17, R17, 0x1, R3, P5 ;  /* 0x0000000111117824 */ /* 0x000fc800028e0603 */
[----:B------:R1:W-:Y:S01]  /*390a0*/  LDGSTS.E [R6+0x42b80], desc[UR16][R4.64], P3 ;  /* 0x42b8000004067fae */ /* 0x0003e200099a1010 */
[----:B--2---:R-:W-:-:S04]  /*390b0*/  IADD3 R14, P4, PT, R14, R80, RZ ;  /* 0x000000500e0e7210 */ /* 0x004fc80007f9e0ff */
[----:B------:R-:W-:Y:S01]  /*390c0*/  IADD3.X R15, PT, PT, R15, R3, RZ, P4, !PT ;  /* 0x000000030f0f7210 */ /* 0x000fe200027fe4ff */
[----:B-1----:R-:W-:Y:S02]  /*390d0*/  IMAD.MOV.U32 R4, RZ, RZ, R16 ;  /* 0x000000ffff047224 */ /* 0x002fe400078e0010 */
[----:B------:R-:W-:-:S05]  /*390e0*/  IMAD.MOV.U32 R5, RZ, RZ, R17 ;  /* 0x000000ffff057224 */ /* 0x000fca00078e0011 */
[----:B------:R1:W-:Y:S01]  /*390f0*/  LDGSTS.E [R6+0x42f80], desc[UR16][R4.64], P3 ;  /* 0x42f8000004067fae */ /* 0x0003e200099a1010 */
[----:B------:R-:W-:Y:S01]  /*39100*/  IADD3 R12, P5, PT, R12, R80, RZ ;  /* 0x000000500c0c7210 */ /* 0x000fe20007fbe0ff */
[----:B-1----:R-:W-:Y:S01]  /*39110*/  IMAD.MOV.U32 R4, RZ, RZ, R14 ;  /* 0x000000ffff047224 */ /* 0x002fe200078e000e */
[----:B------:R-:W-:-:S03]  /*39120*/  MOV R5, R15 ;  /* 0x0000000f00057202 */ /* 0x000fc60000000f00 */
[----:B------:R-:W-:Y:S01]  /*39130*/  IMAD.X R13, R13, 0x1, R3, P5 ;  /* 0x000000010d0d7824 */ /* 0x000fe200028e0603 */
[----:B------:R2:W-:Y:S04]  /*39140*/  STL [R1+0x934], R18 ;  /* 0x0009341201007387 */ /* 0x0005e80000100800 */
[----:B------:R1:W-:Y:S04]  /*39150*/  LDGSTS.E [R6+0x43380], desc[UR16][R4.64], P3 ;  /* 0x4338000004067fae */ /* 0x0003e800099a1010 */
[----:B------:R2:W-:Y:S04]  /*39160*/  STL [R1+0x930], R19 ;  /* 0x0009301301007387 */ /* 0x0005e80000100800 */
[----:B------:R2:W-:Y:S01]  /*39170*/  STL [R1+0x974], R16 ;  /* 0x0009741001007387 */ /* 0x0005e20000100800 */
[----:B-1----:R-:W-:-:S02]  /*39180*/  IMAD.MOV.U32 R4, RZ, RZ, R12 ;  /* 0x000000ffff047224 */ /* 0x002fc400078e000c */
[----:B------:R-:W-:Y:S01]  /*39190*/  IMAD.MOV.U32 R5, RZ, RZ, R13 ;  /* 0x000000ffff057224 */ /* 0x000fe200078e000d */
[----:B------:R2:W-:Y:S04]  /*391a0*/  STL [R1+0x970], R17 ;  /* 0x0009701101007387 */ /* 0x0005e80000100800 */
[----:B------:R1:W-:Y:S04]  /*391b0*/  LDGSTS.E [R6+0x43780], desc[UR16][R4.64], P3 ;  /* 0x4378000004067fae */ /* 0x0003e800099a1010 */
[----:B------:R2:W-:Y:S04]  /*391c0*/  STL [R1+0x9b4], R14 ;  /* 0x0009b40e01007387 */ /* 0x0005e80000100800 */
[----:B------:R2:W-:Y:S04]  /*391d0*/  STL [R1+0x9b0], R15 ;  /* 0x0009b00f01007387 */ /* 0x0005e80000100800 */
[----:B------:R2:W-:Y:S04]  /*391e0*/  STL [R1+0x9f4], R12 ;  /* 0x0009f40c01007387 */ /* 0x0005e80000100800 */
[----:B------:R2:W-:Y:S01]  /*391f0*/  STL [R1+0x9f0], R13 ;  /* 0x0009f00d01007387 */ /* 0x0005e20000100800 */
[----:B------:R-:W-:-:S05]  /*39200*/  IADD3 R10, P4, PT, R10, R80, RZ ;  /* 0x000000500a0a7210 */ /* 0x000fca0007f9e0ff */
[----:B-1----:R-:W-:Y:S01]  /*39210*/  IMAD.MOV.U32 R4, RZ, RZ, R10 ;  /* 0x000000ffff047224 */ /* 0x002fe200078e000a */
[----:B------:R-:W-:Y:S02]  /*39220*/  IADD3 R8, P5, PT, R8, R80, RZ ;  /* 0x0000005008087210 */ /* 0x000fe40007fbe0ff */
[----:B----4-:R-:W-:-:S04]  /*39230*/  IADD3.X R11, PT, PT, R11, R3, RZ, P4, !PT ;  /* 0x000000030b0b7210 */ /* 0x010fc800027fe4ff */
[----:B------:R-:W-:Y:S01]  /*39240*/  MOV R5, R11 ;  /* 0x0000000b00057202 */ /* 0x000fe20000000f00 */
[----:B------:R-:W-:Y:S01]  /*39250*/  IMAD.X R9, R9, 0x1, R3, P5 ;  /* 0x0000000109097824 */ /* 0x000fe200028e0603 */
[----:B------:R2:W-:Y:S04]  /*39260*/  STL [R1+0xa34], R10 ;  /* 0x000a340a01007387 */ /* 0x0005e80000100800 */
[----:B------:R2:W-:Y:S04]  /*39270*/  STL [R1+0xa30], R11 ;  /* 0x000a300b01007387 */ /* 0x0005e80000100800 */
[----:B------:R1:W-:Y:S04]  /*39280*/  LDGSTS.E [R6+0x43b80], desc[UR16][R4.64], P3 ;  /* 0x43b8000004067fae */ /* 0x0003e800099a1010 */
[----:B------:R2:W-:Y:S04]  /*39290*/  STL [R1+0xa74], R8 ;  /* 0x000a740801007387 */ /* 0x0005e80000100800 */
[----:B------:R2:W-:Y:S01]  /*392a0*/  STL [R1+0xa70], R9 ;  /* 0x000a700901007387 */ /* 0x0005e20000100800 */
[----:B-1----:R-:W-:-:S02]  /*392b0*/  IMAD.MOV.U32 R4, RZ, RZ, R8 ;  /* 0x000000ffff047224 */ /* 0x002fc400078e0008 */
[----:B------:R-:W-:-:S05]  /*392c0*/  IMAD.MOV.U32 R5, RZ, RZ, R9 ;  /* 0x000000ffff057224 */ /* 0x000fca00078e0009 */
[----:B------:R1:W-:Y:S01]  /*392d0*/  LDGSTS.E [R6+0x43f80], desc[UR16][R4.64], P3 ;  /* 0x43f8000004067fae */ /* 0x0003e200099a1010 */
[----:B-----5:R-:W-:-:S03]  /*392e0*/  ISETP.NE.U32.AND P3, PT, R82, R7, PT ;  /* 0x000000075200720c */ /* 0x020fc60003f65070 */
[----:B------:R-:W0:Y:S01]  /*392f0*/  LDGDEPBAR ;  /* 0x00000000000079af */ /* 0x000e220000000000 */
[----:B------:R-:W-:Y:S01]  /*39300*/  IADD3 R82, PT, PT, R82, 0x1, RZ ;  /* 0x0000000152527810 */ /* 0x000fe20007ffe0ff */
[----:B-1----:R-:W-:-:S08]  /*39310*/  IMAD.U32 R4, RZ, RZ, UR4 ;  /* 0x00000004ff047e24 */ /* 0x002fd0000f8e00ff */
[----:B--2---:R-:W-:Y:S05]  /*39320*/  @P3 BRA `(.L_x_12) ;  /* 0xfffffee8006c3947 */ /* 0x004fea000383ffff */
.L_x_9:
[----:B-1----:R-:W1:Y:S01]  /*39330*/  LDC R4, c[0x0][0x3b4] ;  /* 0x0000ed00ff047b82 */ /* 0x002e620000000800 */
[----:B------:R-:W2:Y:S01]  /*39340*/  LDCU UR30, c[0x0][0x3b8] ;  /* 0x00007700ff1e77ac */ /* 0x000ea20008000800 */
[----:B------:R-:W3:Y:S01]  /*39350*/  LDCU.64 UR32, c[0x0][0x398] ;  /* 0x00007300ff2077ac */ /* 0x000ee20008000a00 */
[----:B------:R-:W4:Y:S01]  /*39360*/  LDCU.64 UR34, c[0x0][0x398] ;  /* 0x00007300ff2277ac */ /* 0x000f220008000a00 */
[----:B------:R-:W1:Y:S01]  /*39370*/  LDCU.128 UR12, c[0x0][0x390] ;  /* 0x00007200ff0c77ac */ /* 0x000e620008000c00 */
[----:B------:R-:W-:Y:S05]  /*39380*/  @!P1 BRA `(.L_x_13) ;  /* 0x0000000000109947 */ /* 0x000fea0003800000 */
[----:B------:R-:W-:-:S06]  /*39390*/  USHF.L.U32 UR4, UR4, 0x1f, URZ ;  /* 0x0000001f04047899 */ /* 0x000fcc00080006ff */
[----:B------:R-:W-:-:S04]  /*393a0*/  IMAD.U32 R0, RZ, RZ, UR4 ;  /* 0x00000004ff007e24 */ /* 0x000fc8000f8e00ff */
[----:B------:R-:W4:Y:S02]  /*393b0*/  SYNCS.PHASECHK.TRANS64.TRYWAIT P0, [UR8], R0 ;  /* 0x00000000ff0075a7 */ /* 0x000f240008001108 */
[----:B----4-:R-:W-:Y:S05]  /*393c0*/  @!P0 BRA `(.L_x_14) ;  /* 0x0000006400c08947 */ /* 0x010fea0003800000 */
.L_x_13:
[----:B------:R-:W-:-:S04]  /*393d0*/  DEPBAR.LE SB0, 0x0 ;  /* 0x000080000000791a */ /* 0x000fc80000000000 */
[----:B------:R-:W-:Y:S01]  /*393e0*/  BAR.SYNC.DEFER_BLOCKING 0x0 ;  /* 0x0000000000007b1d */ /* 0x000fe20000010000 */
[C---:B-1---5:R-:W-:Y:S01]  /*393f0*/  IMAD R201, R199.reuse, R4, RZ ;  /* 0x00000004c7c97224 */ /* 0x062fe200078e02ff */
[----:B------:R-:W-:-:S04]  /*39400*/  ISETP.GE.AND P0, PT, R199, UR14, PT ;  /* 0x0000000ec7007c0c */ /* 0x000fc8000bf06270 */
[----:B------:R-:W1:Y:S01]  /*39410*/  LDCU.64 UR4, c[0x0][0x398] ;  /* 0x00007300ff0477ac */ /* 0x000e620008000a00 */
[C---:B--2---:R-:W-:Y:S02]  /*39420*/  IMAD R0, R198.reuse, UR30, RZ ;  /* 0x0000001ec6007c24 */ /* 0x044fe4000f8e02ff */
[----:B------:R-:W-:Y:S01]  /*39430*/  VIADD R5, R198, 0x7f ;  /* 0x0000007fc6057836 */ /* 0x000fe20000000000 */
[----:B------:R-:W2:Y:S01]  /*39440*/  LDCU.64 UR22, c[0x0][0x398] ;  /* 0x00007300ff1677ac */ /* 0x000ea20008000a00 */
[----:B------:R-:W4:Y:S01]  /*39450*/  LDCU.64 UR28, c[0x0][0x398] ;  /* 0x00007300ff1c77ac */ /* 0x000f220008000a00 */
[----:B------:R-:W3:Y:S01]  /*39460*/  LDCU.64 UR26, c[0x0][0x398] ;  /* 0x00007300ff1a77ac */ /* 0x000ee20008000a00 */
[----:B------:R-:W1:Y:S01]  /*39470*/  LDCU.64 UR8, c[0x0][0x398] ;  /* 0x00007300ff0877ac */ /* 0x000e620008000a00 */
[----:B------:R-:W1:Y:S02]  /*39480*/  @!P2 SYNCS.CCTL.IV [UR7+0x70000] ;  /* 0x07000000ff00a9b1 */ /* 0x000e640008000007 */
[----:B-1----:R-:W-:Y:S01]  /*39490*/  BAR.SYNC.DEFER_BLOCKING 0x0 ;  /* 0x0000000000007b1d */ /* 0x002fe20000010000 */
[----:B------:R-:W-:-:S05]  /*394a0*/  LEA R2, P1, R201, UR12, 0x2 ;  /* 0x0000000cc9027c11 */ /* 0x000fca000f8210ff */
[----:B------:R-:W1:Y:S01]  /*394b0*/  LDCU.64 UR24, c[0x0][0x398] ;  /* 0x00007300ff1877ac */ /* 0x000e620008000a00 */
[----:B------:R-:W1:Y:S01]  /*394c0*/  LDTM.x64 R8, tmem[UR11] ;  /* 0x0000000b000879ee */ /* 0x000e620008340000 */
[----:B----4-:R-:W-:Y:S01]  /*394d0*/  ISETP.LT.AND P0, PT, R198, UR35, !P0 ;  /* 0x00000023c6007c0c */ /* 0x010fe2000c701270 */
[----:B------:R-:W-:Y:S01]  /*394e0*/  LDTM.x64 R132, tmem[UR11+0x40] ;  /* 0x0000400b008479ee */ /* 0x000fe20008340000 */
[----:B------:R-:W-:Y:S01]  /*394f0*/  LEA.HI.X.SX32 R3, R201, UR13, 0x2, P1 ;  /* 0x0000000dc9037c11 */ /* 0x000fe200088f16ff */
[----:B------:R-:W4:Y:S01]  /*39500*/  LDCU.64 UR18, c[0x0][0x398] ;  /* 0x00007300ff1277ac */ /* 0x000f220008000a00 */
[----:B---3--:R-:W-:Y:S01]  /*39510*/  ISETP.GE.AND P1, PT, R5, UR33, PT ;  /* 0x0000002105007c0c */ /* 0x008fe2000bf26270 */
[----:B------:R-:W-:Y:S01]  /*39520*/  IMAD.WIDE R196, R0, 0x4, R2 ;  /* 0x0000000400c47825 */ /* 0x000fe200078e0202 */
[----:B------:R-:W-:Y:S01]  /*39530*/  LEA R201, R4, R201, 0x7 ;  /* 0x000000c904c97211 */ /* 0x000fe200078e38ff */
[----:B------:R-:W3:Y:S01]  /*39540*/  LDCU.64 UR20, c[0x0][0x398] ;  /* 0x00007300ff1477ac */ /* 0x000ee20008000a00 */
[----:B------:R-:W2:Y:S01]  /*39550*/  LDCU UR51, c[0x0][0x398] ;  /* 0x00007300ff3377ac */ /* 0x000ea20008000800 */
[----:B------:R-:W2:Y:S01]  /*39560*/  @!P2 SYNCS.CCTL.IV [UR7+0x70008] ;  /* 0x07000800ff00a9b1 */ /* 0x000ea20008000007 */
[----:B------:R-:W2:Y:S01]  /*39570*/  LDCU.64 UR6, c[0x0][0x398] ;  /* 0x00007300ff0677ac */ /* 0x000ea20008000a00 */
[----:B------:R-:W2:Y:S01]  /*39580*/  LDCU UR60, c[0x0][0x398] ;  /* 0x00007300ff3c77ac */ /* 0x000ea20008000800 */
[----:B-1----:R-:W-:Y:S01]  /*39590*/  STL [R1+0x4], R9 ;  /* 0x0000040901007387 */ /* 0x002fe20000100800 */
[----:B------:R-:W-:Y:S01]  /*395a0*/  IMAD.MOV.U32 R207, RZ, RZ, R68 ;  /* 0x000000ffffcf7224 */ /* 0x000fe200078e0044 */
[----:B------:R-:W-:Y:S01]  /*395b0*/  MOV R205, R70 ;  /* 0x0000004600cd7202 */ /* 0x000fe20000000f00 */
[----:B------:R-:W-:Y:S01]  /*395c0*/  IMAD.MOV.U32 R206, RZ, RZ, R69 ;  /* 0x000000ffffce7224 */ /* 0x000fe200078e0045 */
[----:B------:R-:W-:Y:S01]  /*395d0*/  STL.64 [R1+0x8], R10 ;  /* 0x0000080a01007387 */ /* 0x000fe20000100a00 */
        /* <DEDUP_REMOVED lines=15> */
[----:B------:R-:W1:Y:S01]  /*396d0*/  LDTM.x64 R68, tmem[UR11+0x80] ;  /* 0x0000800b004479ee */ /* 0x000e620008340000 */
        /* <DEDUP_REMOVED lines=28> */
[----:B------:R-:W-:Y:S01]  /*398a0*/  STL [R1+0x38], R22 ;  /* 0x0000381601007387 */ /* 0x000fe20000100800 */
[----:B------:R-:W-:Y:S01]  /*398b0*/  IMAD.MOV.U32 R221, RZ, RZ, R54 ;  /* 0x000000ffffdd7224 */ /* 0x000fe200078e0036 */
[----:B------:R-:W1:Y:S01]  /*398c0*/  LDCU UR73, c[0x0][0x398] ;  /* 0x00007300ff4977ac */ /* 0x000e620008000800 */
[----:B------:R-:W-:Y:S01]  /*398d0*/  IMAD.MOV.U32 R219, RZ, RZ, R56 ;  /* 0x000000ffffdb7224 */ /* 0x000fe200078e0038 */
[----:B------:R2:W-:Y:S01]  /*398e0*/  STL [R1+0x11f8], R249 ;  /* 0x0011f8f901007387 */ /* 0x0005e20000100800 */
[----:B------:R-:W-:Y:S01]  /*398f0*/  IMAD.MOV.U32 R218, RZ, RZ, R57 ;  /* 0x000000ffffda7224 */ /* 0x000fe200078e0039 */
[----:B------:R-:W1:Y:S01]  /*39900*/  LDCU UR33, c[0x0][0x398] ;  /* 0x00007300ff2177ac */ /* 0x000e620008000800 */
[----:B------:R-:W-:-:S02]  /*39910*/  IMAD.MOV.U32 R216, RZ, RZ, R59 ;  /* 0x000000ffffd87224 */ /* 0x000fc400078e003b */
[----:B------:R-:W-:Y:S01]  /*39920*/  IMAD.MOV.U32 R215, RZ, RZ, R60 ;  /* 0x000000ffffd77224 */ /* 0x000fe200078e003c */
[----:B------:R-:W1:Y:S01]  /*39930*/  LDCU UR59, c[0x0][0x398] ;  /* 0x00007300ff3b77ac */ /* 0x000e620008000800 */
[----:B------:R-:W-:Y:S02]  /*39940*/  IMAD.MOV.U32 R213, RZ, RZ, R62 ;  /* 0x000000ffffd57224 */ /* 0x000fe400078e003e */
[----:B------:R-:W-:Y:S01]  /*39950*/  IMAD.MOV.U32 R212, RZ, RZ, R63 ;  /* 0x000000ffffd47224 */ /* 0x000fe200078e003f */
[----:B--2---:R-:W2:Y:S01]  /*39960*/  LDL.LU R249, [R1+0x8] ;  /* 0x0000080001f97983 */ /* 0x004ea20000300800 */
[----:B------:R-:W-:Y:S01]  /*39970*/  IMAD.MOV.U32 R210, RZ, RZ, R65 ;  /* 0x000000ffffd27224 */ /* 0x000fe200078e0041 */
[----:B------:R-:W1:Y:S01]  /*39980*/  LDCU UR50, c[0x0][0x398] ;  /* 0x00007300ff3277ac */ /* 0x000e620008000800 */
[----:B------:R-:W-:Y:S02]  /*39990*/  IMAD.MOV.U32 R209, RZ, RZ, R66 ;  /* 0x000000ffffd17224 */ /* 0x000fe400078e0042 */
[----:B------:R-:W1:Y:S01]  /*399a0*/  LDTM.x64 R4, tmem[UR11+0xc0] ;  /* 0x0000c00b000479ee */ /* 0x000e620008340000 */
[----:B------:R-:W-:Y:S01]  /*399b0*/  NOP ;  /* 0x0000000000007918 */ /* 0x000fe20000000000 */
[----:B------:R3:W-:Y:S01]  /*399c0*/  @P0 STG.E desc[UR16][R196.64], R202 ;  /* 0x000000cac4000986 */ /* 0x0007e2000c101910 */
[----:B------:R-:W-:Y:S01]  /*399d0*/  ISETP.GE.AND P0, PT, R198, UR15, PT ;  /* 0x0000000fc6007c0c */ /* 0x000fe2000bf06270 */
[----:B------:R-:W1:Y:S03]  /*399e0*/  LDCU UR11, c[0x0][0x398] ;  /* 0x00007300ff0b77ac */ /* 0x000e660008000800 */
[----:B------:R-:W-:Y:S01]  /*399f0*/  ISETP.LT.AND P0, PT, R200, UR4, !P0 ;  /* 0x00000004c8007c0c */ /* 0x000fe2000c701270 */
[----:B------:R4:W-:Y:S01]  /*39a00*/  STL [R1+0x11f4], R250 ;  /* 0x0011f4fa01007387 */ /* 0x0009e20000100800 */
[----:B------:R-:W1:Y:S01]  /*39a10*/  LDCU UR4, c[0x0][0x398] ;  /* 0x00007300ff0477ac */ /* 0x000e620008000800 */
[----:B------:R-:W2:Y:S01]  /*39a20*/  LDCU UR71, c[0x0][0x398] ;  /* 0x00007300ff4777ac */ /* 0x000ea20008000800 */
[C---:B---3--:R-:W-:Y:S01]  /*39a30*/  LEA R196, P2, R201.reuse, UR12, 0x2 ;  /* 0x0000000cc9c47c11 */ /* 0x048fe2000f8410ff */
[----:B------:R-:W3:Y:S03]  /*39a40*/  LDCU UR72, c[0x0][0x398] ;  /* 0x00007300ff4877ac */ /* 0x000ee60008000800 */
[----:B------:R-:W-:Y:S01]  /*39a50*/  LEA.HI.X.SX32 R197, R201, UR13, 0x2, P2 ;  /* 0x0000000dc9c57c11 */ /* 0x000fe200090f16ff */
[----:B----4-:R-:W4:Y:S01]  /*39a60*/  LDL.LU R250, [R1+0xc] ;  /* 0x00000c0001fa7983 */ /* 0x010f220000300800 */
[----:B------:R-:W2:Y:S01]  /*39a70*/  LDCU.64 UR12, c[0x0][0x398] ;  /* 0x00007300ff0c77ac */ /* 0x000ea20008000a00 */
[----:B------:R-:W-:-:S02]  /*39a80*/  IMAD.WIDE R202, R0, 0x4, R196 ;  /* 0x0000000400ca7825 */ /* 0x000fc400078e02c4 */
[----:B------:R3:W-:Y:S01]  /*39a90*/  STL [R1+0x11f0], R251 ;  /* 0x0011f0fb01007387 */ /* 0x0007e20000100800 */
[----:B------:R-:W2:Y:S03]  /*39aa0*/  LDCU UR42, c[0x0][0x398] ;  /* 0x00007300ff2a77ac */ /* 0x000ea60008000800 */
[----:B-1----:R1:W-:Y:S01]  /*39ab0*/  @P0 STG.E desc[UR16][R202.64], R68 ;  /* 0x00000044ca000986 */ /* 0x0023e2000c101910 */
[----:B------:R-:W2:Y:S01]  /*39ac0*/  LDCU UR48, c[0x0][0x398] ;  /* 0x00007300ff3077ac */ /* 0x000ea20008000800 */
[----:B------:R-:W2:Y:S02]  /*39ad0*/  LDCU UR43, c[0x0][0x398] ;  /* 0x00007300ff2b77ac */ /* 0x000ea40008000800 */
[----:B---3--:R-:W3:Y:S01]  /*39ae0*/  LDL.LU R251, [R1+0x10] ;  /* 0x0000100001fb7983 */ /* 0x008ee20000300800 */
[----:B------:R-:W2:Y:S01]  /*39af0*/  LDCU UR77, c[0x0][0x398] ;  /* 0x00007300ff4d77ac */ /* 0x000ea20008000800 */
[----:B-1----:R-:W-:-:S02]  /*39b00*/  VIADD R68, R198, 0x1 ;  /* 0x00000001c6447836 */ /* 0x002fc40000000000 */
[----:B------:R1:W-:Y:S01]  /*39b10*/  STL [R1+0x11ec], R252 ;  /* 0x0011ecfc01007387 */ /* 0x0003e20000100800 */
[----:B------:R-:W2:Y:S02]  /*39b20*/  LDCU UR70, c[0x0][0x39c] ;  /* 0x00007380ff4677ac */ /* 0x000ea40008000800 */
[----:B------:R-:W-:Y:S01]  /*39b30*/  ISETP.GE.AND P0, PT, R68, UR15, PT ;  /* 0x0000000f44007c0c */ /* 0x000fe2000bf06270 */
[----:B------:R-:W2:Y:S01]  /*39b40*/  LDCU UR57, c[0x0][0x398] ;  /* 0x00007300ff3977ac */ /* 0x000ea20008000800 */
[----:B------:R-:W2:Y:S01]  /*39b50*/  LDCU UR49, c[0x0][0x39c] ;  /* 0x00007380ff3177ac */ /* 0x000ea20008000800 */
[----:B-1----:R-:W2:Y:S01]  /*39b60*/  LDL.LU R252, [R1+0x14] ;  /* 0x0000140001fc7983 */ /* 0x002ea20000300800 */
[----:B------:R-:W1:Y:S03]  /*39b70*/  LDCU UR58, c[0x0][0x398] ;  /* 0x00007300ff3a77ac */ /* 0x000e660008000800 */
[----:B------:R-:W2:Y:S01]  /*39b80*/  LDL.LU R201, [R1+0x38] ;  /* 0x0000380001c97983 */ /* 0x000ea20000300800 */
[----:B------:R-:W1:Y:S03]  /*39b90*/  LDCU UR69, c[0x0][0x39c] ;  /* 0x00007380ff4577ac */ /* 0x000e660008000800 */
[----:B------:R-:W2:Y:S01]  /*39ba0*/  LDL.LU R68, [R1+0x4] ;  /* 0x0000040001447983 */ /* 0x000ea20000300800 */
[----:B------:R-:W-:Y:S01]  /*39bb0*/  ISETP.LT.AND P2, PT, R199, UR22, !P0 ;  /* 0x00000016c7007c0c */ /* 0x000fe2000c741270 */
[----:B------:R-:W-:Y:S01]  /*39bc0*/  VIADD R0, R0, UR30 ;  /* 0x0000001e00007c36 */ /* 0x000fe20008000000 */
[----:B------:R-:W-:Y:S01]  /*39bd0*/  ISETP.LT.AND P0, PT, R200, UR28, !P0 ;  /* 0x0000001cc8007c0c */ /* 0x000fe2000c701270 */
[----:B------:R-:W1:Y:S02]  /*39be0*/  LDCU UR68, c[0x0][0x398] ;  /* 0x00007300ff4477ac */ /* 0x000e640008000800 */
[C---:B------:R-:W-:Y:S01]  /*39bf0*/  IMAD.WIDE R202, R0.reuse, 0x4, R2 ;  /* 0x0000000400ca7825 */ /* 0x040fe200078e0202 */
[----:B------:R-:W1:Y:S01]  /*39c00*/  LDCU UR41, c[0x0][0x398] ;  /* 0x00007300ff2977ac */ /* 0x000e620008000800 */
        /* <DEDUP_REMOVED lines=29> */
[----:B--2---:R2:W-:Y:S02]  /*39de0*/  @P2 STG.E desc[UR16][R202.64], R68 ;  /* 0x00000044ca002986 */ /* 0x0045e4000c101910 */
[----:B--2---:R-:W-:Y:S01]  /*39df0*/  IMAD.WIDE R202, R0, 0x4, R196 ;  /* 0x0000000400ca7825 */ /* 0x004fe200078e02c4 */
[----:B------:R-:W-:-:S04]  /*39e00*/  IADD3 R68, PT, PT, R198, 0x2, RZ ;  /* 0x00000002c6447810 */ /* 0x000fc80007ffe0ff */
[----:B------:R2:W-:Y:S01]  /*39e10*/  @P0 STG.E desc[UR16][R202.64], R69 ;  /* 0x00000045ca000986 */ /* 0x0005e2000c101910 */
[----:B------:R-:W-:-:S04]  /*39e20*/  ISETP.GE.AND P0, PT, R68, UR15, PT ;  /* 0x0000000f44007c0c */ /* 0x000fc8000bf06270 */
[----:B------:R-:W-:Y:S01]  /*39e30*/  ISETP.LT.AND P2, PT, R199, UR12, !P0 ;  /* 0x0000000cc7007c0c */ /* 0x000fe2000c741270 */
[----:B------:R-:W-:Y:S01]  /*39e40*/  VIADD R0, R0, UR30 ;  /* 0x0000001e00007c36 */ /* 0x000fe20008000000 */
[----:B------:R-:W-:Y:S01]  /*39e50*/  ISETP.LT.AND P0, PT, R200, UR26, !P0 ;  /* 0x0000001ac8007c0c */ /* 0x000fe2000c701270 */
[----:B------:R-:W1:Y:S02]  /*39e60*/  LDCU UR26, c[0x0][0x398] ;  /* 0x00007300ff1a77ac */ /* 0x000e640008000800 */
[C---:B--2---:R-:W-:Y:S01]  /*39e70*/  IMAD.WIDE R68, R0.reuse, 0x4, R2 ;  /* 0x0000000400447825 */ /* 0x044fe200078e0202 */
[----:B------:R-:W2:Y:S01]  /*39e80*/  LDL.LU R202, [R1+0x30] ;  /* 0x0000300001ca7983 */ /* 0x000ea20000300800 */
[----:B------:R-:W1:Y:S03]  /*39e90*/  LDCU UR12, c[0x0][0x39c] ;  /* 0x00007380ff0c77ac */ /* 0x000e660008000800 */
[----:B------:R-:W2:Y:S04]  /*39ea0*/  LDL.LU R203, [R1+0x34] ;  /* 0x0000340001cb7983 */ /* 0x000ea80000300800 */
[----:B------:R1:W-:Y:S02]  /*39eb0*/  @P2 STG.E desc[UR16][R68.64], R249 ;  /* 0x000000f944002986 */ /* 0x0003e4000c101910 */
[----:B-1----:R-:W-:-:S02]  /*39ec0*/  IMAD.WIDE R68, R0, 0x4, R196 ;  /* 0x0000000400447825 */ /* 0x002fc400078e02c4 */
[----:B------:R-:W2:Y:S04]  /*39ed0*/  LDL.LU R249, [R1+0x11f8] ;  /* 0x0011f80001f97983 */ /* 0x000ea80000300800 */
[----:B------:R1:W-:Y:S02]  /*39ee0*/  @P0 STG.E desc[UR16][R68.64], R70 ;  /* 0x0000004644000986 */ /* 0x0003e4000c101910 */
[----:B-1----:R-:W-:Y:S01]  /*39ef0*/  VIADD R68, R198, 0x3 ;  /* 0x00000003c6447836 */ /* 0x002fe20000000000 */
[----:B------:R-:W-:Y:S01]  /*39f00*/  IADD3 R0, PT, PT, R0, UR30, RZ ;  /* 0x0000001e00007c10 */ /* 0x000fe2000fffe0ff */
[----:B------:R-:W2:Y:S03]  /*39f10*/  LDL.LU R70, [R1+0x18] ;  /* 0x0000180001467983 */ /* 0x000ea60000300800 */
[----:B------:R-:W-:-:S04]  /*39f20*/  ISETP.GE.AND P0, PT, R68, UR15, PT ;  /* 0x0000000f44007c0c */ /* 0x000fc8000bf06270 */
[----:B------:R-:W-:Y:S01]  /*39f30*/  ISETP.LT.AND P2, PT, R199, UR8, !P0 ;  /* 0x00000008c7007c0c */ /* 0x000fe2000c741270 */
[----:B------:R-:W-:Y:S01]  /*39f40*/  IMAD.WIDE R68, R0, 0x4, R2 ;  /* 0x0000000400447825 */ /* 0x000fe200078e0202 */
[----:B------:R-:W-:Y:S01]  /*39f50*/  ISETP.LT.AND P0, PT, R200, UR24, !P0 ;  /* 0x00000018c8007c0c */ /* 0x000fe2000c701270 */
[----:B------:R-:W1:Y:S01]  /*39f60*/  LDCU UR24, c[0x0][0x398] ;  /* 0x00007300ff1877ac */ /* 0x000e620008000800 */
[----:B------:R-:W1:Y:S09]  /*39f70*/  LDCU UR8, c[0x0][0x398] ;  /* 0x00007300ff0877ac */ /* 0x000e720008000800 */
[----:B----4-:R4:W-:Y:S02]  /*39f80*/  @P2 STG.E desc[UR16][R68.64], R250 ;  /* 0x000000fa44002986 */ /* 0x0109e4000c101910 */
[----:B----4-:R-:W-:-:S02]  /*39f90*/  IMAD.WIDE R68, R0, 0x4, R196 ;  /* 0x0000000400447825 */ /* 0x010fc400078e02c4 */
[----:B------:R-:W4:Y:S04]  /*39fa0*/  LDL.LU R250, [R1+0x11f4] ;  /* 0x0011f40001fa7983 */ /* 0x000f280000300800 */
[----:B------:R1:W-:Y:S02]  /*39fb0*/  @P0 STG.E desc[UR16][R68.64], R71 ;  /* 0x0000004744000986 */ /* 0x0003e4000c101910 */
[----:B-1----:R-:W-:Y:S02]  /*39fc0*/  VIADD R68, R198, 0x4 ;  /* 0x00000004c6447836 */ /* 0x002fe40000000000 */
[----:B------:R-:W4:Y:S03]  /*39fd0*/  LDL.LU R71, [R1+0x1c] ;  /* 0x00001c0001477983 */ /* 0x000f260000300800 */
[----:B------:R-:W-:-:S04]  /*39fe0*/  ISETP.GE.AND P0, PT, R68, UR15, PT ;  /* 0x0000000f44007c0c */ /* 0x000fc8000bf06270 */
[----:B------:R-:W-:Y:S01]  /*39ff0*/  ISETP.LT.AND P2, PT, R199, UR18, !P0 ;  /* 0x00000012c7007c0c */ /* 0x000fe2000c741270 */
[----:B------:R-:W-:Y:S01]  /*3a000*/  VIADD R0, R0, UR30 ;  /* 0x0000001e00007c36 */ /* 0x000fe20008000000 */
[----:B------:R-:W-:Y:S01]  /*3a010*/  ISETP.LT.AND P0, PT, R200, UR20, !P0 ;  /* 0x00000014c8007c0c */ /* 0x000fe2000c701270 */
[----:B------:R-:W1:Y:S02]  /*3a020*/  LDCU UR20, c[0x0][0x39c] ;  /* 0x00007380ff1477ac */ /* 0x000e640008000800 */
[C---:B------:R-:W-:Y:S01]  /*3a030*/  IMAD.WIDE R68, R0.reuse, 0x4, R2 ;  /* 0x0000000400447825 */ /* 0x040fe200078e0202 */
[----:B------:R-:W1:Y:S07]  /*3a040*/  LDCU UR18, c[0x0][0x39c] ;  /* 0x00007380ff1277ac */ /* 0x000e6e0008000800 */
[----:B---3--:R3:W-:Y:S02]  /*3a050*/  @P2 STG.E desc[UR16][R68.64], R251 ;  /* 0x000000fb44002986 */ /* 0x0087e4000c101910 */
[----:B---3--:R-:W-:-:S02]  /*3a060*/  IMAD.WIDE R68, R0, 0x4, R196 ;  /* 0x0000000400447825 */ /* 0x008fc400078e02c4 */
[----:B------:R-:W3:Y:S04]  /*3a070*/  LDL.LU R251, [R1+0x11f0] ;  /* 0x0011f00001fb7983 */ /* 0x000ee80000300800 */
[----:B------:R1:W-:Y:S02]  /*3a080*/  @P0 STG.E desc[UR16][R68.64], R72 ;  /* 0x0000004844000986 */ /* 0x0003e4000c101910 */
[----:B-1----:R-:W-:Y:S01]  /*3a090*/  IADD3 R68, PT, PT, R198, 0x5, RZ ;  /* 0x00000005c6447810 */ /* 0x002fe20007ffe0ff */
[----:B------:R-:W-:Y:S01]  /*3a0a0*/  VIADD R0, R0, UR30 ;  /* 0x0000001e00007c36 */ /* 0x000fe20008000000 */
[----:B------:R-:W3:Y:S02]  /*3a0b0*/  LDL.LU R72, [R1+0x24] ;  /* 0x0000240001487983 */ /* 0x000ee40000300800 */
[----:B------:R-:W-:-:S04]  /*3a0c0*/  ISETP.GE.AND P0, PT, R68, UR15, PT ;  /* 0x0000000f44007c0c */ /* 0x000fc8000bf06270 */
[----:B------:R-:W-:Y:S01]  /*3a0d0*/  ISETP.LT.AND P2, PT, R199, UR6, !P0 ;  /* 0x00000006c7007c0c */ /* 0x000fe2000c741270 */
[----:B------:R-:W-:Y:S01]  /*3a0e0*/  IMAD.WIDE R68, R0, 0x4, R2 ;  /* 0x0000000400447825 */ /* 0x000fe200078e0202 */
[----:B------:R-:W-:Y:S01]  /*3a0f0*/  ISETP.LT.AND P0, PT, R200, UR32, !P0 ;  /* 0x00000020c8007c0c */ /* 0x000fe2000c701270 */
[----:B------:R-:W1:Y:S01]  /*3a100*/  LDCU UR6, c[0x0][0x398] ;  /* 0x00007300ff0677ac */ /* 0x000e620008000800 */
[----:B------:R-:W1:Y:S09]  /*3a110*/  LDCU UR32, c[0x0][0x398] ;  /* 0x00007300ff2077ac */ /* 0x000e720008000800 */
[----:B------:R1:W-:Y:S02]  /*3a120*/  @P2 STG.E desc[UR16][R68.64], R252 ;  /* 0x000000fc44002986 */ /* 0x0003e4000c101910 */
[----:B-1----:R-:W-:-:S02]  /*3a130*/  IMAD.WIDE R68, R0, 0x4, R196 ;  /* 0x0000000400447825 */ /* 0x002fc400078e02c4 */
[----:B------:R-:W3:Y:S04]  /*3a140*/  LDL.LU R252, [R1+0x11ec] ;  /* 0x0011ec0001fc7983 */ /* 0x000ee80000300800 */
[----:B------:R1:W-:Y:S04]  /*3a150*/  @P0 STG.E desc[UR16][R68.64], R73 ;  /* 0x0000004944000986 */ /* 0x0003e8000c101910 */
[----:B-1----:R-:W3:Y:S01]  /*3a160*/  LDL.LU R73, [R1+0x20] ;  /* 0x0000200001497983 */ /* 0x002ee20000300800 */
[----:B------:R-:W-:-:S05]  /*3a170*/  VIADD R68, R198, 0x6 ;  /* 0x00000006c6447836 */ /* 0x000fca0000000000 */
[----:B------:R-:W-:-:S04]  /*3a180*/  ISETP.GE.AND P0, PT, R68, UR15, PT ;  /* 0x0000000f44007c0c */ /* 0x000fc8000bf06270 */
[----:B------:R-:W-:Y:S01]  /*3a190*/  ISETP.LT.AND P2, PT, R199, UR34, !P0 ;  /* 0x00000022c7007c0c */ /* 0x000fe2000c741270 */
[----:B------:R-:W1:Y:S01]  /*3a1a0*/  LDCU UR34, c[0x0][0x398] ;  /* 0x00007300ff2277ac */ /* 0x000e620008000800 */
[----:B------:R-:W-:Y:S02]  /*3a1b0*/  IADD3 R0, PT, PT, R0, UR30, RZ ;  /* 0x0000001e00007c10 */ /* 0x000fe4000fffe0ff */
[----:B------:R-:W-:Y:S01]  /*3a1c0*/  ISETP.LT.AND P0, PT, R200, UR4, !P0 ;  /* 0x00000004c8007c0c */ /* 0x000fe2000c701270 */
[----:B------:R-:W1:Y:S02]  /*3a1d0*/  LDCU UR4, c[0x0][0x398] ;  /* 0x00007300ff0477ac */ /* 0x000e640008000800 */
[----:B------:R-:W-:-:S06]  /*3a1e0*/  IMAD.WIDE R68, R0, 0x4, R2 ;  /* 0x0000000400447825 */ /* 0x000fcc00078e0202 */
[----:B--2---:R2:W-:Y:S02]  /*3a1f0*/  @P2 STG.E desc[UR16][R68.64], R70 ;  /* 0x0000004644002986 */ /* 0x0045e4000c101910 */
[----:B--2---:R-:W-:-:S04]  /*3a200*/  IMAD.WIDE R68, R0, 0x4, R196 ;  /* 0x0000000400447825 */ /* 0x004fc800078e02c4 */
[----:B------:R-:W-:Y:S01]  /*3a210*/  VIADD R70, R198, 0x7 ;  /* 0x00000007c6467836 */ /* 0x000fe20000000000 */
[----:B------:R2:W-:Y:S04]  /*3a220*/  @P0 STG.E desc[UR16][R68.64], R74 ;  /* 0x0000004a44000986 */ /* 0x0005e8000c101910 */
[----:B------:R-:W-:-:S04]  /*3a230*/  ISETP.GE.AND P0, PT, R70, UR15, PT ;  /* 0x0000000f46007c0c */ /* 0x000fc8000bf06270 */
[----:B-1----:R-:W-:Y:S01]  /*3a240*/  ISETP.LT.AND P2, PT, R199, UR4, !P0 ;  /* 0x00000004c7007c0c */ /* 0x002fe2000c741270 */
[----:B------:R-:W-:Y:S01]  /*3a250*/  VIADD R0, R0, UR30 ;  /* 0x0000001e00007c36 */ /* 0x000fe20008000000 */
[----:B------:R-:W-:Y:S01]  /*3a260*/  ISETP.LT.AND P0, PT, R200, UR6, !P0 ;  /* 0x00000006c8007c0c */ /* 0x000fe2000c701270 */
[----:B------:R-:W1:Y:S01]  /*3a270*/  LDCU UR4, c[0x0][0x398] ;  /* 0x00007300ff0477ac */ /* 0x000e620008000800 */
[----:B--2---:R-:W2:Y:S01]  /*3a280*/  LDL.LU R74, [R1+0x2c] ;  /* 0x00002c00014a7983 */ /* 0x004ea20000300800 */
[----:B------:R-:W-:Y:S01]  /*3a290*/  IMAD.WIDE R68, R0, 0x4, R2 ;  /* 0x0000000400447825 */ /* 0x000fe200078e0202 */
[----:B------:R-:W1:Y:S01]  /*3a2a0*/  LDCU UR6, c[0x0][0x398] ;  /* 0x00007300ff0677ac */ /* 0x000e620008000800 */
[----:B------:R-:W-:-:S06]  /*3a2b0*/  IADD3 R70, PT, PT, R198, 0x8, RZ ;  /* 0x00000008c6467810 */ /* 0x000fcc0007ffe0ff */
[----:B----4-:R4:W-:Y:S02]  /*3a2c0*/  @P2 STG.E desc[UR16][R68.64], R71 ;  /* 0x0000004744002986 */ /* 0x0109e4000c101910 */
[----:B----4-:R-:W-:-:S05]  /*3a2d0*/  IMAD.WIDE R68, R0, 0x4, R196 ;  /* 0x0000000400447825 */ /* 0x010fca00078e02c4 */
[----:B------:R4:W-:Y:S01]  /*3a2e0*/  @P0 STG.E desc[UR16][R68.64], R75 ;  /* 0x0000004b44000986 */ /* 0x0009e2000c101910 */
[----:B------:R-:W-:-:S04]  /*3a2f0*/  ISETP.GE.AND P0, PT, R70, UR15, PT ;  /* 0x0000000f46007c0c */ /* 0x000fc8000bf06270 */
[----:B-1----:R-:W-:Y:S01]  /*3a300*/  ISETP.LT.AND P2, PT, R199, UR4, !P0 ;  /* 0x00000004c7007c0c */ /* 0x002fe2000c741270 */
[----:B------:R-:W-:Y:S01]  /*3a310*/  VIADD R71, R0, UR30 ;  /* 0x0000001e00477c36 */ /* 0x000fe20008000000 */
[----:B------:R-:W-:Y:S01]  /*3a320*/  ISETP.LT.AND P0, PT, R200, UR6, !P0 ;  /* 0x00000006c8007c0c */ /* 0x000fe2000c701270 */
[----:B------:R-:W1:Y:S02]  /*3a330*/  LDCU UR4, c[0x0][0x398] ;  /* 0x00007300ff0477ac */ /* 0x000e640008000800 */
[----:B----4-:R-:W-:Y:S01]  /*3a340*/  IMAD.WIDE R68, R71, 0x4, R2 ;  /* 0x0000000447447825 */ /* 0x010fe200078e0202 */
[C---:B------:R-:W-:Y:S01]  /*3a350*/  IADD3 R70, PT, PT, R198.reuse, 0xc, RZ ;  /* 0x0000000cc6467810 */ /* 0x040fe20007ffe0ff */
[----:B------:R-:W4:Y:S02]  /*3a360*/  LDCU UR6, c[0x0][0x398] ;  /* 0x00007300ff0677ac */ /* 0x000f240008000800 */
[----:B------:R-:W-:-:S04]  /*3a370*/  VIADD R0, R198, 0x9 ;  /* 0x00000009c6007836 */ /* 0x000fc80000000000 */
[----:B---3--:R3:W-:Y:S02]  /*3a380*/  @P2 STG.E desc[UR16][R68.64], R73 ;  /* 0x0000004944002986 */ /* 0x0087e4000c101910 */
[----:B---3--:R-:W-:-:S05]  /*3a390*/  IMAD.WIDE R68, R71, 0x4, R196 ;  /* 0x0000000447447825 */ /* 0x008fca00078e02c4 */
[----:B------:R3:W-:Y:S01]  /*3a3a0*/  @P0 STG.E desc[UR16][R68.64], R76 ;  /* 0x0000004c44000986 */ /* 0x0007e2000c101910 */
[----:B------:R-:W-:-:S04]  /*3a3b0*/  ISETP.GE.AND P0, PT, R0, UR15, PT ;  /* 0x0000000f00007c0c */ /* 0x000fc8000bf06270 */
[----:B-1----:R-:W-:Y:S02]  /*3a3c0*/  ISETP.LT.AND P2, PT, R199, UR4, !P0 ;  /* 0x00000004c7007c0c */ /* 0x002fe4000c741270 */
[----:B------:R-:W-:Y:S01]  /*3a3d0*/  IADD3 R71, PT, PT, R71, UR30, RZ ;  /* 0x0000001e47477c10 */ /* 0x000fe2000fffe0ff */
[----:B------:R-:W-:Y:S01]  /*3a3e0*/  VIADD R0, R198, 0xa ;  /* 0x0000000ac6007836 */ /* 0x000fe20000000000 */
[----:B------:R-:W-:Y:S01]  /*3a3f0*/  ISETP.GE.AND P6, PT, R70, UR15, PT ;  /* 0x0000000f46007c0c */ /* 0x000fe2000bfc6270 */
[----:B------:R-:W1:Y:S02]  /*3a400*/  LDCU UR4, c[0x0][0x398] ;  /* 0x00007300ff0477ac */ /* 0x000e640008000800 */
[----:B---3--:R-:W-:-:S06]  /*3a410*/  IMAD.WIDE R68, R71, 0x4, R2 ;  /* 0x0000000447447825 */ /* 0x008fcc00078e0202 */
[----:B------:R3:W-:Y:S04]  /*3a420*/  @P2 STG.E desc[UR16][R68.64], R72 ;  /* 0x0000004844002986 */ /* 0x0007e8000c101910 */
[----:B---3--:R-:W3:Y:S01]  /*3a430*/  LDL.LU R72, [R1+0x28] ;  /* 0x0000280001487983 */ /* 0x008ee20000300800 */
[----:B------:R-:W-:Y:S01]  /*3a440*/  ISETP.LT.AND P0, PT, R200, UR11, !P0 ;  /* 0x0000000bc8007c0c */ /* 0x000fe2000c701270 */
[----:B------:R-:W-:Y:S01]  /*3a450*/  IMAD.WIDE R68, R71, 0x4, R196 ;  /* 0x0000000447447825 */ /* 0x000fe200078e02c4 */
[----:B------:R-:W1:Y:S11]  /*3a460*/  LDCU UR11, c[0x0][0x398] ;  /* 0x00007300ff0b77ac */ /* 0x000e760008000800 */
[----:B------:R1:W-:Y:S01]  /*3a470*/  @P0 STG.E desc[UR16][R68.64], R77 ;  /* 0x0000004d44000986 */ /* 0x0003e2000c101910 */
[----:B------:R-:W-:Y:S01]  /*3a480*/  ISETP.GE.AND P0, PT, R0, UR15, PT ;  /* 0x0000000f00007c0c */ /* 0x000fe2000bf06270 */
[----:B------:R-:W-:-:S03]  /*3a490*/  VIADD R0, R198, 0xb ;  /* 0x0000000bc6007836 */ /* 0x000fc60000000000 */
[----:B------:R-:W-:Y:S01]  /*3a4a0*/  ISETP.LT.AND P5, PT, R199, UR51, !P0 ;  /* 0x00000033c7007c0c */ /* 0x000fe2000c7a1270 */
[----:B------:R-:W-:Y:S01]  /*3a4b0*/  VIADD R73, R71, UR30 ;  /* 0x0000001e47497c36 */ /* 0x000fe20008000000 */
[----:B------:R-:W-:Y:S01]  /*3a4c0*/  ISETP.LT.AND P0, PT, R200, UR60, !P0 ;  /* 0x0000003cc8007c0c */ /* 0x000fe2000c701270 */
[----:B------:R-:W2:Y:S01]  /*3a4d0*/  LDCU UR51, c[0x0][0x398] ;  /* 0x00007300ff3377ac */ /* 0x000ea20008000800 */
[----:B------:R-:W-:Y:S01]  /*3a4e0*/  ISETP.GE.AND P3, PT, R0, UR15, PT ;  /* 0x0000000f00007c0c */ /* 0x000fe2000bf66270 */
[----:B------:R-:W-:Y:S01]  /*3a4f0*/  IMAD.WIDE R70, R73, 0x4, R196 ;  /* 0x0000000449467825 */ /* 0x000fe200078e02c4 */
[----:B------:R-:W2:Y:S02]  /*3a500*/  LDCU UR60, c[0x0][0x398] ;  /* 0x00007300ff3c77ac */ /* 0x000ea40008000800 */
[----:B------:R-:W-:Y:S01]  /*3a510*/  ISETP.LT.AND P2, PT, R199, UR73, !P3 ;  /* 0x00000049c7007c0c */ /* 0x000fe2000df41270 */
[C---:B-1----:R-:W-:Y:S01]  /*3a520*/  IMAD.WIDE R68, R73.reuse, 0x4, R2 ;  /* 0x0000000449447825 */ /* 0x042fe200078e0202 */
[----:B------:R-:W-:Y:S01]  /*3a530*/  ISETP.LT.AND P3, PT, R200, UR26, !P3 ;  /* 0x0000001ac8007c0c */ /* 0x000fe2000df61270 */
[----:B------:R-:W1:Y:S02]  /*3a540*/  LDCU UR73, c[0x0][0x39c] ;  /* 0x00007380ff4977ac */ /* 0x000e640008000800 */
[----:B------:R-:W-:-:S02]  /*3a550*/  VIADD R75, R73, UR30 ;  /* 0x0000001e494b7c36 */ /* 0x000fc40008000000 */
[----:B------:R-:W-:Y:S01]  /*3a560*/  VIADD R0, R198, 0xd ;  /* 0x0000000dc6007836 */ /* 0x000fe20000000000 */
[----:B------:R-:W1:Y:S01]  /*3a570*/  LDCU UR26, c[0x0][0x398] ;  /* 0x00007300ff1a77ac */ /* 0x000e620008000800 */
[----:B------:R-:W-:-:S03]  /*3a580*/  VIADD R77, R75, UR30 ;  /* 0x0000001e4b4d7c36 */ /* 0x000fc60008000000 */
[----:B------:R-:W-:Y:S02]  /*3a590*/  ISETP.GE.AND P4, PT, R0, UR15, PT ;  /* 0x0000000f00007c0c */ /* 0x000fe4000bf86270 */
[----:B------:R-:W-:Y:S01]  /*3a5a0*/  IADD3 R0, PT, PT, R198, 0xe, RZ ;  /* 0x0000000ec6007810 */ /* 0x000fe20007ffe0ff */
[----:B---3--:R3:W-:Y:S04]  /*3a5b0*/  @P5 STG.E desc[UR16][R68.64], R72 ;  /* 0x0000004844005986 */ /* 0x0087e8000c101910 */
[----:B------:R1:W-:Y:S01]  /*3a5c0*/  @P0 STG.E desc[UR16][R70.64], R78 ;  /* 0x0000004e46000986 */ /* 0x0003e2000c101910 */
[----:B------:R-:W-:Y:S01]  /*3a5d0*/  ISETP.LT.AND P0, PT, R199, UR33, !P6 ;  /* 0x00000021c7007c0c */ /* 0x000fe2000f701270 */
[----:B------:R-:W4:Y:S01]  /*3a5e0*/  LDCU UR33, c[0x0][0x398] ;  /* 0x00007300ff2177ac */ /* 0x000f220008000800 */
[----:B------:R-:W-:Y:S01]  /*3a5f0*/  ISETP.LT.AND P6, PT, R200, UR59, !P6 ;  /* 0x0000003bc8007c0c */ /* 0x000fe2000f7c1270 */
[C---:B---3--:R-:W-:Y:S01]  /*3a600*/  IMAD.WIDE R72, R75.reuse, 0x4, R2 ;  /* 0x000000044b487825 */ /* 0x048fe200078e0202 */
[----:B------:R-:W-:Y:S01]  /*3a610*/  ISETP.GE.AND P5, PT, R0, UR15, PT ;  /* 0x0000000f00007c0c */ /* 0x000fe2000bfa6270 */
[----:B------:R-:W3:Y:S02]  /*3a620*/  LDCU UR59, c[0x0][0x39c] ;  /* 0x00007380ff3b77ac */ /* 0x000ee40008000800 */
[----:B------:R-:W-:Y:S01]  /*3a630*/  IMAD.WIDE R68, R75, 0x4, R196 ;  /* 0x000000044b447825 */ /* 0x000fe200078e02c4 */
[----:B--2---:R2:W-:Y:S01]  /*3a640*/  @P2 STG.E desc[UR16][R72.64], R74 ;  /* 0x0000004a48002986 */ /* 0x0045e2000c101910 */
[----:B------:R-:W-:Y:S01]  /*3a650*/  ISETP.LT.AND P2, PT, R199, UR50, !P4 ;  /* 0x00000032c7007c0c */ /* 0x000fe2000e741270 */
[----:B------:R-:W3:Y:S01]  /*3a660*/  LDCU UR50, c[0x0][0x398] ;  /* 0x00007300ff3277ac */ /* 0x000ee20008000800 */
[C---:B-1----:R-:W-:Y:S01]  /*3a670*/  IMAD.WIDE R70, R77.reuse, 0x4, R2 ;  /* 0x000000044d467825 */ /* 0x042fe200078e0202 */
[----:B------:R-:W-:Y:S01]  /*3a680*/  ISETP.LT.AND P4, PT, R200, UR71, !P4 ;  /* 0x00000047c8007c0c */ /* 0x000fe2000e781270 */
[----:B------:R1:W-:Y:S01]  /*3a690*/  @P3 STG.E desc[UR16][R68.64], R79 ;  /* 0x0000004f44003986 */ /* 0x0003e2000c101910 */
[----:B------:R-:W-:Y:S01]  /*3a6a0*/  IADD3 R0, PT, PT, R198, 0xf, RZ ;  /* 0x0000000fc6007810 */ /* 0x000fe20007ffe0ff */
[----:B------:R-:W3:Y:S02]  /*3a6b0*/  LDCU UR71, c[0x0][0x398] ;  /* 0x00007300ff4777ac */ /* 0x000ee40008000800 */
[----:B------:R4:W-:Y:S01]  /*3a6c0*/  @P0 STG.E desc[UR16][R70.64], R202 ;  /* 0x000000ca46000986 */ /* 0x0009e2000c101910 */
[----:B--2---:R-:W-:Y:S01]  /*3a6d0*/  IMAD.WIDE R72, R77, 0x4, R196 ;  /* 0x000000044d487825 */ /* 0x004fe200078e02c4 */
[----:B------:R-:W-:Y:S01]  /*3a6e0*/  ISETP.LT.AND P0, PT, R199, UR72, !P5 ;  /* 0x00000048c7007c0c */ /* 0x000fe2000ef01270 */
[----:B------:R-:W2:Y:S02]  /*3a6f0*/  LDCU UR72, c[0x0][0x39c] ;  /* 0x00007380ff4877ac */ /* 0x000ea40008000800 */
[----:B------:R-:W-:Y:S01]  /*3a700*/  VIADD R77, R77, UR30 ;  /* 0x0000001e4d4d7c36 */ /* 0x000fe20008000000 */
[----:B------:R-:W-:Y:S01]  /*3a710*/  ISETP.GE.AND P3, PT, R0, UR15, PT ;  /* 0x0000000f00007c0c */ /* 0x000fe2000bf66270 */
[----:B------:R-:W-:-:S02]  /*3a720*/  VIADD R0, R198, 0x10 ;  /* 0x00000010c6007836 */ /* 0x000fc40000000000 */
[C---:B-1----:R-:W-:Y:S01]  /*3a730*/  IMAD.WIDE R68, R77.reuse, 0x4, R2 ;  /* 0x000000044d447825 */ /* 0x042fe200078e0202 */
[----:B------:R-:W-:Y:S01]  /*3a740*/  ISETP.LT.AND P5, PT, R200, UR42, !P5 ;  /* 0x0000002ac8007c0c */ /* 0x000fe2000efa1270 */
[----:B------:R1:W-:Y:S02]  /*3a750*/  @P6 STG.E desc[UR16][R72.64], R80 ;  /* 0x0000005048006986 */ /* 0x0003e4000c101910 */
[C---:B----4-:R-:W-:Y:S01]  /*3a760*/  IMAD.WIDE R70, R77.reuse, 0x4, R196 ;  /* 0x000000044d467825 */ /* 0x050fe200078e02c4 */
[----:B------:R-:W-:Y:S01]  /*3a770*/  IADD3 R77, PT, PT, R77, UR30, RZ ;  /* 0x0000001e4d4d7c10 */ /* 0x000fe2000fffe0ff */
[----:B------:R4:W-:Y:S01]  /*3a780*/  @P2 STG.E desc[UR16][R68.64], R203 ;  /* 0x000000cb44002986 */ /* 0x0009e2000c101910 */
[----:B------:R-:W-:Y:S01]  /*3a790*/  ISETP.LT.AND P6, PT, R199, UR48, !P3 ;  /* 0x00000030c7007c0c */ /* 0x000fe2000dfc1270 */
[----:B------:R-:W2:Y:S01]  /*3a7a0*/  LDCU UR42, c[0x0][0x398] ;  /* 0x00007300ff2a77ac */ /* 0x000ea20008000800 */
[----:B------:R-:W-:Y:S01]  /*3a7b0*/  ISETP.GE.AND P2, PT, R0, UR15, PT ;  /* 0x0000000f00007c0c */ /* 0x000fe2000bf46270 */
[----:B------:R-:W-:Y:S01]  /*3a7c0*/  VIADD R0, R198, 0x11 ;  /* 0x00000011c6007836 */ /* 0x000fe20000000000 */
[----:B------:R-:W-:Y:S01]  /*3a7d0*/  ISETP.LT.AND P3, PT, R200, UR43, !P3 ;  /* 0x0000002bc8007c0c */ /* 0x000fe2000df61270 */
[----:B------:R2:W-:Y:S01]  /*3a7e0*/  @P4 STG.E desc[UR16][R70.64], R81 ;  /* 0x0000005146004986 */ /* 0x0005e2000c101910 */
[----:B-1----:R-:W-:Y:S01]  /*3a7f0*/  IMAD.WIDE R72, R77, 0x4, R2 ;  /* 0x000000044d487825 */ /* 0x002fe200078e0202 */
[----:B------:R-:W-:Y:S01]  /*3a800*/  ISETP.LT.AND P4, PT, R199, UR77, !P2 ;  /* 0x0000004dc7007c0c */ /* 0x000fe2000d781270 */
[----:B------:R-:W1:Y:S02]  /*3a810*/  LDCU UR43, c[0x0][0x39c] ;  /* 0x00007380ff2b77ac */ /* 0x000e640008000800 */
[C---:B----4-:R-:W-:Y:S01]  /*3a820*/  IMAD.WIDE R68, R77.reuse, 0x4, R196 ;  /* 0x000000044d447825 */ /* 0x050fe200078e02c4 */
[----:B------:R4:W-:Y:S01]  /*3a830*/  @P0 STG.E desc[UR16][R72.64], R201 ;  /* 0x000000c948000986 */ /* 0x0009e2000c101910 */
[----:B------:R-:W1:Y:S02]  /*3a840*/  LDCU UR48, c[0x0][0x398] ;  /* 0x00007300ff3077ac */ /* 0x000e640008000800 */
[----:B------:R-:W-:Y:S01]  /*3a850*/  VIADD R77, R77, UR30 ;  /* 0x0000001e4d4d7c36 */ /* 0x000fe20008000000 */
[----:B------:R-:W-:Y:S01]  /*3a860*/  ISETP.GE.AND P0, PT, R0, UR70, PT ;  /* 0x0000004600007c0c */ /* 0x000fe2000bf06270 */
[----:B------:R-:W1:Y:S02]  /*3a870*/  LDCU UR15, c[0x0][0x398] ;  /* 0x00007300ff0f77ac */ /* 0x000e640008000800 */
[C---:B--2---:R-:W-:Y:S01]  /*3a880*/  IMAD.WIDE R70, R77.reuse, 0x4, R2 ;  /* 0x000000044d467825 */ /* 0x044fe200078e0202 */
[----:B------:R-:W-:Y:S01]  /*3a890*/  ISETP.LT.AND P2, PT, R200, UR24, !P2 ;  /* 0x00000018c8007c0c */ /* 0x000fe2000d741270 */
[----:B------:R2:W-:Y:S01]  /*3a8a0*/  @P5 STG.E desc[UR16][R68.64], R82 ;  /* 0x0000005244005986 */ /* 0x0005e2000c101910 */
[----:B------:R-:W-:Y:S01]  /*3a8b0*/  IADD3 R0, PT, PT, R198, 0x12, RZ ;  /* 0x00000012c6007810 */ /* 0x000fe20007ffe0ff */
[----:B------:R-:W1:Y:S01]  /*3a8c0*/  LDCU UR24, c[0x0][0x39c] ;  /* 0x00007380ff1877ac */ /* 0x000e620008000800 */
[----:B----4-:R-:W-:Y:S01]  /*3a8d0*/  IMAD.WIDE R72, R77, 0x4, R196 ;  /* 0x000000044d487825 */ /* 0x010fe200078e02c4 */
[----:B------:R-:W-:Y:S01]  /*3a8e0*/  ISETP.LT.AND P5, PT, R199, UR57, !P0 ;  /* 0x00000039c7007c0c */ /* 0x000fe2000c7a1270 */
[----:B------:R-:W4:Y:S02]  /*3a8f0*/  LDCU UR77, c[0x0][0x398] ;  /* 0x00007300ff4d77ac */ /* 0x000f240008000800 */
[----:B------:R-:W-:Y:S01]  /*3a900*/  VIADD R77, R77, UR30 ;  /* 0x0000001e4d4d7c36 */ /* 0x000fe20008000000 */
[----:B------:R1:W-:Y:S01]  /*3a910*/  @P6 STG.E desc[UR16][R70.64], R252 ;  /* 0x000000fc46006986 */ /* 0x0003e2000c101910 */
[----:B------:R-:W-:Y:S01]  /*3a920*/  ISETP.GE.AND P6, PT, R0, UR49, PT ;  /* 0x0000003100007c0c */ /* 0x000fe2000bfc6270 */
[----:B------:R-:W-:Y:S01]  /*3a930*/  VIADD R0, R198, 0x13 ;  /* 0x00000013c6007836 */ /* 0x000fe20000000000 */
[----:B------:R-:W-:Y:S01]  /*3a940*/  ISETP.LT.AND P0, PT, R200, UR58, !P0 ;  /* 0x0000003ac8007c0c */ /* 0x000fe2000c701270 */
[----:B--2---:R-:W-:Y:S01]  /*3a950*/  IMAD.WIDE R68, R77, 0x4, R2 ;  /* 0x000000044d447825 */ /* 0x004fe200078e0202 */
[----:B------:R2:W-:Y:S01]  /*3a960*/  @P3 STG.E desc[UR16][R72.64], R83 ;  /* 0x0000005348003986 */ /* 0x0005e2000c101910 */
[----:B------:R-:W-:Y:S01]  /*3a970*/  ISETP.LT.AND P3, PT, R199, UR6, !P6 ;  /* 0x00000006c7007c0c */ /* 0x000fe2000f761270 */
[----:B------:R-:W3:Y:S01]  /*3a980*/  LDCU UR70, c[0x0][0x398] ;  /* 0x00007300ff4677ac */ /* 0x000ee20008000800 */
[----:B------:R-:W3:Y:S01]  /*3a990*/  LDCU UR57, c[0x0][0x398] ;  /* 0x00007300ff3977ac */ /* 0x000ee20008000800 */
[C---:B-1----:R-:W-:Y:S01]  /*3a9a0*/  IMAD.WIDE R70, R77.reuse, 0x4, R196 ;  /* 0x000000044d467825 */ /* 0x042fe200078e02c4 */
[----:B------:R-:W-:Y:S01]  /*3a9b0*/  IADD3 R77, PT, PT, R77, UR30, RZ ;  /* 0x0000001e4d4d7c10 */ /* 0x000fe2000fffe0ff */
        /* <DEDUP_REMOVED lines=10> */
[----:B------:R1:W-:Y:S01]  /*3aa60*/  @P5 STG.E desc[UR16][R72.64], R250 ;  /* 0x000000fa48005986 */ /* 0x0003e2000c101910 */
[----:B------:R-:W3:Y:S02]  /*3aa70*/  LDCU UR68, c[0x0][0x39c] ;  /* 0x00007380ff4477ac */ /* 0x000ee40008000800 */
[----:B------:R-:W-:Y:S01]  /*3aa80*/  VIADD R77, R77, UR30 ;  /* 0x0000001e4d4d7c36 */ /* 0x000fe20008000000 */
[----:B------:R-:W-:Y:S01]  /*3aa90*/  ISETP.GE.AND P5, PT, R0, UR20, PT ;  /* 0x0000001400007c0c */ /* 0x000fe2000bfa6270 */
[----:B------:R-:W3:Y:S02]  /*3aaa0*/  LDCU UR6, c[0x0][0x398] ;  /* 0x00007300ff0677ac */ /* 0x000ee40008000800 */
[----:B--2---:R-:W-:Y:S01]  /*3aab0*/  IMAD.WIDE R70, R77, 0x4, R2 ;  /* 0x000000044d467825 */ /* 0x004fe200078e0202 */
[----:B------:R-:W-:-:S02]  /*3aac0*/  ISETP.LT.AND P4, PT, R200, UR36, !P4 ;  /* 0x00000024c8007c0c */ /* 0x000fc4000e781270 */
[----:B------:R-:W-:Y:S01]  /*3aad0*/  IADD3 R0, PT, PT, R198, 0x15, RZ ;  /* 0x00000015c6007810 */ /* 0x000fe20007ffe0ff */
[----:B------:R2:W-:Y:S01]  /*3aae0*/  @P0 STG.E desc[UR16][R68.64], R85 ;  /* 0x0000005544000986 */ /* 0x0005e2000c101910 */
[----:B-1----:R-:W-:Y:S01]  /*3aaf0*/  IMAD.WIDE R72, R77, 0x4, R196 ;  /* 0x000000044d487825 */ /* 0x002fe200078e02c4 */
[----:B------:R-:W-:Y:S01]  /*3ab00*/  ISETP.LT.AND P0, PT, R199, UR37, !P5 ;  /* 0x00000025c7007c0c */ /* 0x000fe2000ef01270 */
[----:B------:R-:W1:Y:S02]  /*3ab10*/  LDCU UR69, c[0x0][0x398] ;  /* 0x00007300ff4577ac */ /* 0x000e640008000800 */
[----:B------:R-:W-:Y:S01]  /*3ab20*/  VIADD R77, R77, UR30 ;  /* 0x0000001e4d4d7c36 */ /* 0x000fe20008000000 */
[----:B------:R3:W-:Y:S01]  /*3ab30*/  @P3 STG.E desc[UR16][R70.64], R249 ;  /* 0x000000f946003986 */ /* 0x0007e2000c101910 */
[----:B------:R-:W-:Y:S01]  /*3ab40*/  ISETP.GE.AND P3, PT, R0, UR67, PT ;  /* 0x0000004300007c0c */ /* 0x000fe2000bf66270 */
[----:B------:R-:W-:Y:S01]  /*3ab50*/  VIADD R0, R198, 0x16 ;  /* 0x00000016c6007836 */ /* 0x000fe20000000000 */
[----:B------:R-:W-:Y:S01]  /*3ab60*/  ISETP.LT.AND P5, PT, R200, UR56, !P5 ;  /* 0x00000038c8007c0c */ /* 0x000fe2000efa1270 */
[----:B------:R-:W1:Y:S01]  /*3ab70*/  LDCU UR36, c[0x0][0x39c] ;  /* 0x00007380ff2477ac */ /* 0x000e620008000800 */
[----:B--2---:R-:W-:Y:S01]  /*3ab80*/  IMAD.WIDE R68, R77, 0x4, R2 ;  /* 0x000000044d447825 */ /* 0x004fe200078e0202 */
[----:B------:R2:W-:Y:S01]  /*3ab90*/  @P6 STG.E desc[UR16][R72.64], R86 ;  /* 0x0000005648006986 */ /* 0x0005e2000c101910 */
[----:B------:R-:W-:Y:S01]  /*3aba0*/  ISETP.LT.AND P6, PT, R199, UR35, !P3 ;  /* 0x00000023c7007c0c */ /* 0x000fe2000dfc1270 */
[----:B------:R-:W1:Y:S01]  /*3abb0*/  LDCU UR41, c[0x0][0x398] ;  /* 0x00007300ff2977ac */ /* 0x000e620008000800 */
[C---:B---3--:R-:W-:Y:S01]  /*3abc0*/  IMAD.WIDE R70, R77.reuse, 0x4, R196 ;  /* 0x000000044d467825 */ /* 0x048fe200078e02c4 */
[----:B------:R-:W-:Y:S01]  /*3abd0*/  IADD3 R77, PT, PT, R77, UR30, RZ ;  /* 0x0000001e4d4d7c10 */ /* 0x000fe2000fffe0ff */
        /* <DEDUP_REMOVED lines=20> */
[----:B---3--:R-:W-:Y:S01]  /*3ad20*/  IMAD.WIDE R72, R77, 0x4, R196 ;  /* 0x000000044d487825 */ /* 0x008fe200078e02c4 */
[----:B------:R-:W-:Y:S01]  /*3ad30*/  ISETP.LT.AND P5, PT, R199, UR54, !P0 ;  /* 0x00000036c7007c0c */ /* 0x000fe2000c7a1270 */
[----:B------:R-:W3:Y:S02]  /*3ad40*/  LDCU UR35, c[0x0][0x398] ;  /* 0x00007300ff2377ac */ /* 0x000ee40008000800 */
        /* <DEDUP_REMOVED lines=142> */
[----:B----4-:R-:W-:Y:S01]  /*3b630*/  ISETP.LT.AND P0, PT, R200, UR77, !P0 ;  /* 0x0000004dc8007c0c */ /* 0x010fe2000c701270 */
[----:B--2---:R-:W-:Y:S01]  /*3b640*/  IMAD.WIDE R68, R77, 0x4, R2 ;  /* 0x000000044d447825 */ /* 0x004fe200078e0202 */
[----:B------:R2:W-:Y:S01]  /*3b650*/  @P3 STG.E desc[UR16][R72.64], R101 ;  /* 0x0000006548003986 */ /* 0x0005e2000c101910 */
[----:B------:R-:W-:Y:S01]  /*3b660*/  ISETP.LT.AND P3, PT, R199, UR70, !P6 ;  /* 0x00000046c7007c0c */ /* 0x000fe2000f761270 */
[----:B------:R-:W4:Y:S01]  /*3b670*/  LDCU UR33, c[0x0][0x39c] ;  /* 0x00007380ff2177ac */ /* 0x000f220008000800 */
        /* <DEDUP_REMOVED lines=31> */
[C---:B--2---:R-:W-:Y:S01]  /*3b870*/  IMAD.WIDE R68, R77.reuse, 0x4, R2 ;  /* 0x000000044d447825 */ /* 0x044fe200078e0202 */
[----:B------:R2:W-:Y:S01]  /*3b880*/  @P6 STG.E desc[UR16][R72.64], R104 ;  /* 0x0000006848006986 */ /* 0x0005e2000c101910 */
[----:B------:R-:W1:Y:S02]  /*3b890*/  LDCU UR42, c[0x0][0x398] ;  /* 0x00007300ff2a77ac */ /* 0x000e640008000800 */
[C---:B---3--:R-:W-:Y:S01]  /*3b8a0*/  IMAD.WIDE R70, R77.reuse, 0x4, R196 ;  /* 0x000000044d467825 */ /* 0x048fe200078e02c4 */
[----:B------:R-:W-:Y:S01]  /*3b8b0*/  IADD3 R77, PT, PT, R77, UR30, RZ ;  /* 0x0000001e4d4d7c10 */ /* 0x000fe2000fffe0ff */
[----:B------:R3:W-:Y:S01]  /*3b8c0*/  @P2 STG.E desc[UR16][R68.64], R230 ;  /* 0x000000e644002986 */ /* 0x0007e2000c101910 */
[----:B------:R-:W-:Y:S01]  /*3b8d0*/  ISETP.LT.AND P6, PT, R199, UR20, !P3 ;  /* 0x00000014c7007c0c */ /* 0x000fe2000dfc1270 */
[----:B------:R-:W1:Y:S01]  /*3b8e0*/  LDCU UR43, c[0x0][0x398] ;  /* 0x00007300ff2b77ac */ /* 0x000e620008000800 */
[----:B------:R-:W-:Y:S01]  /*3b8f0*/  ISETP.GE.AND P2, PT, R0, UR56, PT ;  /* 0x0000003800007c0c */ /* 0x000fe2000bf46270 */
[----:B------:R-:W-:-:S02]  /*3b900*/  VIADD R0, R198, 0x29 ;  /* 0x00000029c6007836 */ /* 0x000fc40000000000 */
[----:B--2---:R-:W-:Y:S01]  /*3b910*/  IMAD.WIDE R72, R77, 0x4, R2 ;  /* 0x000000044d487825 */ /* 0x004fe200078e0202 */
[----:B------:R-:W-:Y:S01]  /*3b920*/  ISETP.LT.AND P3, PT, R200, UR37, !P3 ;  /* 0x00000025c8007c0c */ /* 0x000fe2000df61270 */
        /* <DEDUP_REMOVED lines=8> */
[----:B------:R1:W-:Y:S01]  /*3b9b0*/  @P5 STG.E desc[UR16][R68.64], R106 ;  /* 0x0000006a44005986 */ /* 0x0003e2000c101910 */
[----:B------:R-:W1:Y:S01]  /*3b9c0*/  LDCU UR24, c[0x0][0x398] ;  /* 0x00007300ff1877ac */ /* 0x000e620008000800 */
[----:B------:R-:W-:-:S02]  /*3b9d0*/  VIADD R79, R77, UR30 ;  /* 0x0000001e4d4f7c36 */ /* 0x000fc40008000000 */
[C---:B--2---:R-:W-:Y:S01]  /*3b9e0*/  IMAD.WIDE R70, R77.reuse, 0x4, R2 ;  /* 0x000000044d467825 */ /* 0x044fe200078e0202 */
[----:B------:R-:W-:Y:S01]  /*3b9f0*/  ISETP.LT.AND P2, PT, R200, UR35, !P2 ;  /* 0x00000023c8007c0c */ /* 0x000fe2000d741270 */
[----:B------:R-:W2:Y:S01]  /*3ba00*/  LDCU UR70, c[0x0][0x398] ;  /* 0x00007300ff4677ac */ /* 0x000ea20008000800 */
[----:B------:R-:W-:Y:S01]  /*3ba10*/  IADD3 R0, PT, PT, R198, 0x2a, RZ ;  /* 0x0000002ac6007810 */ /* 0x000fe20007ffe0ff */
[----:B---3--:R-:W-:Y:S01]  /*3ba20*/  IMAD.WIDE R72, R77, 0x4, R196 ;  /* 0x000000044d487825 */ /* 0x008fe200078e02c4 */
[----:B------:R-:W-:Y:S01]  /*3ba30*/  ISETP.LT.AND P5, PT, R199, UR47, !P0 ;  /* 0x0000002fc7007c0c */ /* 0x000fe2000c7a1270 */
[----:B------:R3:W-:Y:S01]  /*3ba40*/  @P6 STG.E desc[UR16][R70.64], R228 ;  /* 0x000000e446006986 */ /* 0x0007e2000c101910 */
[----:B------:R-:W-:Y:S01]  /*3ba50*/  ISETP.LT.AND P0, PT, R200, UR31, !P0 ;  /* 0x0000001fc8007c0c */ /* 0x000fe2000c701270 */
[C---:B------:R-:W-:Y:S01]  /*3ba60*/  IMAD.WIDE R74, R79.reuse, 0x4, R2 ;  /* 0x000000044f4a7825 */ /* 0x040fe200078e0202 */
[----:B------:R-:W-:Y:S01]  /*3ba70*/  ISETP.GE.AND P6, PT, R0, UR65, PT ;  /* 0x0000004100007c0c */ /* 0x000fe2000bfc6270 */
[----:B------:R2:W-:Y:S01]  /*3ba80*/  @P3 STG.E desc[UR16][R72.64], R107 ;  /* 0x0000006b48003986 */ /* 0x0005e2000c101910 */
[----:B------:R-:W4:Y:S01]  /*3ba90*/  LDCU UR57, c[0x0][0x39c] ;  /* 0x00007380ff3977ac */ /* 0x000f220008000800 */
[----:B------:R-:W-:Y:S01]  /*3baa0*/  VIADD R81, R79, UR30 ;  /* 0x0000001e4f517c36 */ /* 0x000fe20008000000 */
[----:B------:R-:W-:Y:S01]  /*3bab0*/  IADD3 R0, PT, PT, R198, 0x2b, RZ ;  /* 0x0000002bc6007810 */ /* 0x000fe20007ffe0ff */
[----:B------:R-:W-:Y:S01]  /*3bac0*/  @P4 STG.E desc[UR16][R74.64], R227 ;  /* 0x000000e34a004986 */ /* 0x000fe2000c101910 */
[----:B------:R-:W-:Y:S01]  /*3bad0*/  ISETP.LT.AND P4, PT, R199, UR66, !P6 ;  /* 0x00000042c7007c0c */ /* 0x000fe2000f781270 */
[----:B-1----:R-:W-:Y:S01]  /*3bae0*/  IMAD.WIDE R68, R79, 0x4, R196 ;  /* 0x000000044f447825 */ /* 0x002fe200078e02c4 */
[----:B------:R-:W-:Y:S01]  /*3baf0*/  ISETP.LT.AND P6, PT, R200, UR54, !P6 ;  /* 0x00000036c8007c0c */ /* 0x000fe2000f7c1270 */
[----:B------:R-:W1:Y:S02]  /*3bb00*/  LDCU UR58, c[0x0][0x398] ;  /* 0x00007300ff3a77ac */ /* 0x000e640008000800 */
[C---:B------:R-:W-:Y:S01]  /*3bb10*/  IMAD.WIDE R76, R81.reuse, 0x4, R2 ;  /* 0x00000004514c7825 */ /* 0x040fe200078e0202 */
[----:B------:R-:W-:Y:S01]  /*3bb20*/  ISETP.GE.AND P3, PT, R0, UR45, PT ;  /* 0x0000002d00007c0c */ /* 0x000fe2000bf66270 */
[----:B------:R-:W1:Y:S02]  /*3bb30*/  LDCU UR6, c[0x0][0x39c] ;  /* 0x00007380ff0677ac */ /* 0x000e640008000800 */
[C---:B---3--:R-:W-:Y:S01]  /*3bb40*/  IMAD.WIDE R70, R81.reuse, 0x4, R196 ;  /* 0x0000000451467825 */ /* 0x048fe200078e02c4 */
[----:B------:R-:W-:Y:S01]  /*3bb50*/  IADD3 R81, PT, PT, R81, UR30, RZ ;  /* 0x0000001e51517c10 */ /* 0x000fe2000fffe0ff */
[----:B------:R3:W-:Y:S01]  /*3bb60*/  @P2 STG.E desc[UR16][R68.64], R108 ;  /* 0x0000006c44002986 */ /* 0x0007e2000c101910 */
[----:B------:R-:W1:Y:S01]  /*3bb70*/  LDCU UR49, c[0x0][0x398] ;  /* 0x00007300ff3177ac */ /* 0x000e620008000800 */
[----:B--2---:R-:W-:-:S02]  /*3bb80*/  VIADD R72, R198, 0x2d ;  /* 0x0000002dc6487836 */ /* 0x004fc40000000000 */
[----:B------:R-:W-:Y:S01]  /*3bb90*/  @P5 STG.E desc[UR16][R76.64], R226 ;  /* 0x000000e24c005986 */ /* 0x000fe2000c101910 */
[----:B------:R-:W-:Y:S01]  /*3bba0*/  VIADD R0, R198, 0x2c ;  /* 0x0000002cc6007836 */ /* 0x000fe20000000000 */
[----:B------:R-:W-:Y:S01]  /*3bbb0*/  ISETP.LT.AND P5, PT, R199, UR40, !P3 ;  /* 0x00000028c7007c0c */ /* 0x000fe2000dfa1270 */
[----:B------:R-:W2:Y:S01]  /*3bbc0*/  LDCU UR68, c[0x0][0x398] ;  /* 0x00007300ff4477ac */ /* 0x000ea20008000800 */
[----:B------:R1:W-:Y:S01]  /*3bbd0*/  @P0 STG.E desc[UR16][R70.64], R109 ;  /* 0x0000006d46000986 */ /* 0x0003e2000c101910 */
[----:B------:R-:W-:Y:S01]  /*3bbe0*/  ISETP.GE.AND P0, PT, R72, UR22, PT ;  /* 0x0000001648007c0c */ /* 0x000fe2000bf06270 */
[C---:B------:R-:W-:Y:S01]  /*3bbf0*/  IMAD.WIDE R72, R81.reuse, 0x4, R196 ;  /* 0x0000000451487825 */ /* 0x040fe200078e02c4 */
[----:B------:R-:W-:Y:S01]  /*3bc00*/  ISETP.LT.AND P3, PT, R200, UR55, !P3 ;  /* 0x00000037c8007c0c */ /* 0x000fe2000df61270 */
[----:B------:R-:W2:Y:S02]  /*3bc10*/  LDCU UR41, c[0x0][0x39c] ;  /* 0x00007380ff2977ac */ /* 0x000ea40008000800 */
[C-C-:B---3--:R-:W-:Y:S01]  /*3bc20*/  IMAD.WIDE R68, R81.reuse, 0x4, R2.reuse ;  /* 0x0000000451447825 */ /* 0x148fe200078e0202 */
[----:B------:R-:W-:Y:S01]  /*3bc30*/  ISETP.GE.AND P2, PT, R0, UR76, PT ;  /* 0x0000004c00007c0c */ /* 0x000fe2000bf46270 */
[----:B------:R-:W3:Y:S02]  /*3bc40*/  LDCU UR69, c[0x0][0x398] ;  /* 0x00007300ff4577ac */ /* 0x000ee40008000800 */
[----:B------:R-:W-:Y:S01]  /*3bc50*/  VIADD R81, R81, UR30 ;  /* 0x0000001e51517c36 */ /* 0x000fe20008000000 */
[----:B------:R2:W-:Y:S01]  /*3bc60*/  @P4 STG.E desc[UR16][R68.64], R225 ;  /* 0x000000e144004986 */ /* 0x0005e2000c101910 */
[----:B------:R-:W-:Y:S01]  /*3bc70*/  VIADD R0, R198, 0x2e ;  /* 0x0000002ec6007836 */ /* 0x000fe20000000000 */
[----:B------:R-:W3:Y:S02]  /*3bc80*/  LDCU UR36, c[0x0][0x398] ;  /* 0x00007300ff2477ac */ /* 0x000ee40008000800 */
[----:B------:R4:W-:Y:S01]  /*3bc90*/  @P6 STG.E desc[UR16][R72.64], R110 ;  /* 0x0000006e48006986 */ /* 0x0009e2000c101910 */
[----:B------:R-:W-:Y:S01]  /*3bca0*/  ISETP.LT.AND P6, PT, R199, UR39, !P2 ;  /* 0x00000027c7007c0c */ /* 0x000fe2000d7c1270 */
[C---:B-1----:R-:W-:Y:S01]  /*3bcb0*/  IMAD.WIDE R70, R81.reuse, 0x4, R2 ;  /* 0x0000000451467825 */ /* 0x042fe200078e0202 */
[----:B------:R-:W-:Y:S01]  /*3bcc0*/  ISETP.LT.AND P2, PT, R200, UR28, !P2 ;  /* 0x0000001cc8007c0c */ /* 0x000fe2000d741270 */
[----:B------:R-:W1:Y:S02]  /*3bcd0*/  LDCU UR20, c[0x0][0x398] ;  /* 0x00007300ff1477ac */ /* 0x000e640008000800 */
[----:B------:R-:W-:-:S02]  /*3bce0*/  VIADD R77, R81, UR30 ;  /* 0x0000001e514d7c36 */ /* 0x000fc40008000000 */
[----:B--2---:R-:W-:Y:S01]  /*3bcf0*/  IMAD.WIDE R68, R81, 0x4, R196 ;  /* 0x0000000451447825 */ /* 0x004fe200078e02c4 */
[----:B------:R-:W-:Y:S01]  /*3bd00*/  @P5 STG.E desc[UR16][R70.64], R224 ;  /* 0x000000e046005986 */ /* 0x000fe2000c101910 */
[----:B------:R-:W-:Y:S01]  /*3bd10*/  ISETP.GE.AND P4, PT, R0, UR63, PT ;  /* 0x0000003f00007c0c */ /* 0x000fe2000bf86270 */
[----:B------:R-:W2:Y:S01]  /*3bd20*/  LDCU UR37, c[0x0][0x39c] ;  /* 0x00007380ff2577ac */ /* 0x000ea20008000800 */
[----:B----4-:R-:W-:Y:S01]  /*3bd30*/  IMAD.WIDE R72, R77, 0x4, R2 ;  /* 0x000000044d487825 */ /* 0x010fe200078e0202 */
[----:B------:R4:W-:Y:S01]  /*3bd40*/  @P3 STG.E desc[UR16][R68.64], R111 ;  /* 0x0000006f44003986 */ /* 0x0009e2000c101910 */
[----:B------:R-:W-:Y:S01]  /*3bd50*/  ISETP.LT.AND P3, PT, R199, UR64, !P0 ;  /* 0x00000040c7007c0c */ /* 0x000fe2000c761270 */
[----:B------:R-:W1:Y:S01]  /*3bd60*/  LDCU UR35, c[0x0][0x39c] ;  /* 0x00007380ff2377ac */ /* 0x000e620008000800 */
[----:B------:R-:W-:Y:S01]  /*3bd70*/  ISETP.LT.AND P0, PT, R200, UR62, !P0 ;  /* 0x0000003ec8007c0c */ /* 0x000fe2000c701270 */
[----:B------:R-:W-:Y:S01]  /*3bd80*/  IMAD.WIDE R74, R77, 0x4, R196 ;  /* 0x000000044d4a7825 */ /* 0x000fe200078e02c4 */
[----:B------:R1:W-:Y:S01]  /*3bd90*/  @P6 STG.E desc[UR16][R72.64], R223 ;  /* 0x000000df48006986 */ /* 0x0003e2000c101910 */
[----:B------:R-:W-:Y:S01]  /*3bda0*/  ISETP.LT.AND P6, PT, R199, UR53, !P4 ;  /* 0x00000035c7007c0c */ /* 0x000fe2000e7c1270 */
[----:B------:R-:W2:Y:S01]  /*3bdb0*/  LDCU UR56, c[0x0][0x398] ;  /* 0x00007300ff3877ac */ /* 0x000ea20008000800 */
[----:B------:R-:W-:Y:S01]  /*3bdc0*/  VIADD R77, R77, UR30 ;  /* 0x0000001e4d4d7c36 */ /* 0x000fe20008000000 */
[----:B------:R-:W-:-:S02]  /*3bdd0*/  IADD3 R0, PT, PT, R198, 0x2f, RZ ;  /* 0x0000002fc6007810 */ /* 0x000fc40007ffe0ff */
[----:B------:R-:W-:Y:S01]  /*3bde0*/  ISETP.LT.AND P4, PT, R200, UR44, !P4 ;  /* 0x0000002cc8007c0c */ /* 0x000fe2000e781270 */
[C---:B----4-:R-:W-:Y:S01]  /*3bdf0*/  IMAD.WIDE R68, R77.reuse, 0x4, R2 ;  /* 0x000000044d447825 */ /* 0x050fe200078e0202 */
[----:B------:R-:W-:Y:S01]  /*3be00*/  ISETP.GE.AND P5, PT, R0, UR46, PT ;  /* 0x0000002e00007c0c */ /* 0x000fe2000bfa6270 */
[----:B------:R-:W-:Y:S01]  /*3be10*/  @P2 STG.E desc[UR16][R74.64], R112 ;  /* 0x000000704a002986 */ /* 0x000fe2000c101910 */
[----:B------:R-:W4:Y:S01]  /*3be20*/  LDCU UR67, c[0x0][0x398] ;  /* 0x00007300ff4377ac */ /* 0x000f220008000800 */
[C---:B------:R-:W-:Y:S01]  /*3be30*/  IMAD.WIDE R70, R77.reuse, 0x4, R196 ;  /* 0x000000044d467825 */ /* 0x040fe200078e02c4 */
[----:B------:R-:W-:Y:S01]  /*3be40*/  IADD3 R0, PT, PT, R198, 0x30, RZ ;  /* 0x00000030c6007810 */ /* 0x000fe20007ffe0ff */
[----:B------:R-:W2:Y:S02]  /*3be50*/  LDCU UR14, c[0x0][0x398] ;  /* 0x00007300ff0e77ac */ /* 0x000ea40008000800 */
[----:B------:R-:W-:Y:S01]  /*3be60*/  VIADD R79, R77, UR30 ;  /* 0x0000001e4d4f7c36 */ /* 0x000fe20008000000 */
[----:B------:R3:W-:Y:S01]  /*3be70*/  @P3 STG.E desc[UR16][R68.64], R222 ;  /* 0x000000de44003986 */ /* 0x0007e2000c101910 */
[----:B------:R-:W2:Y:S02]  /*3be80*/  LDCU UR31, c[0x0][0x39c] ;  /* 0x00007380ff1f77ac */ /* 0x000ea40008000800 */
[----:B-1----:R-:W-:Y:S01]  /*3be90*/  IMAD.WIDE R72, R79, 0x4, R2 ;  /* 0x000000044f487825 */ /* 0x002fe200078e0202 */
[----:B------:R1:W-:Y:S01]  /*3bea0*/  @P0 STG.E desc[UR16][R70.64], R113 ;  /* 0x0000007146000986 */ /* 0x0003e2000c101910 */
[----:B------:R-:W-:Y:S01]  /*3beb0*/  ISETP.LT.AND P0, PT, R199, UR38, !P5 ;  /* 0x00000026c7007c0c */ /* 0x000fe2000ef01270 */
[----:B------:R-:W2:Y:S01]  /*3bec0*/  LDCU UR54, c[0x0][0x39c] ;  /* 0x00007380ff3677ac */ /* 0x000ea20008000800 */
[----:B------:R-:W-:-:S02]  /*3bed0*/  ISETP.LT.AND P5, PT, R200, UR52, !P5 ;  /* 0x00000034c8007c0c */ /* 0x000fc4000efa1270 */
[----:B------:R-:W-:Y:S01]  /*3bee0*/  ISETP.GE.AND P2, PT, R0, UR61, PT ;  /* 0x0000003d00007c0c */ /* 0x000fe2000bf46270 */
[----:B------:R-:W2:Y:S01]  /*3bef0*/  LDCU UR47, c[0x0][0x398] ;  /* 0x00007300ff2f77ac */ /* 0x000ea20008000800 */
[C---:B---3--:R-:W-:Y:S01]  /*3bf00*/  IMAD.WIDE R68, R79.reuse, 0x4, R196 ;  /* 0x000000044f447825 */ /* 0x048fe200078e02c4 */
[----:B------:R3:W-:Y:S01]  /*3bf10*/  @P6 STG.E desc[UR16][R72.64], R221 ;  /* 0x000000dd48006986 */ /* 0x0007e2000c101910 */
[----:B------:R-:W2:Y:S02]  /*3bf20*/  LDCU UR65, c[0x0][0x398] ;  /* 0x00007300ff4177ac */ /* 0x000ea40008000800 */
[----:B------:R-:W-:Y:S01]  /*3bf30*/  VIADD R79, R79, UR30 ;  /* 0x0000001e4f4f7c36 */ /* 0x000fe20008000000 */
[----:B------:R4:W-:Y:S01]  /*3bf40*/  @P4 STG.E desc[UR16][R68.64], R114 ;  /* 0x0000007244004986 */ /* 0x0009e2000c101910 */
[----:B------:R-:W-:Y:S01]  /*3bf50*/  VIADD R0, R198, 0x31 ;  /* 0x00000031c6007836 */ /* 0x000fe20000000000 */
[----:B------:R-:W-:Y:S01]  /*3bf60*/  ISETP.LT.AND P4, PT, R199, UR18, !P2 ;  /* 0x00000012c7007c0c */ /* 0x000fe2000d781270 */
[C---:B-1----:R-:W-:Y:S01]  /*3bf70*/  IMAD.WIDE R70, R79.reuse, 0x4, R2 ;  /* 0x000000044f467825 */ /* 0x042fe200078e0202 */
[C---:B------:R-:W-:Y:S01]  /*3bf80*/  IADD3 R77, PT, PT, R79.reuse, UR30, RZ ;  /* 0x0000001e4f4d7c10 */ /* 0x040fe2000fffe0ff */
[----:B------:R-:W1:Y:S01]  /*3bf90*/  LDCU UR66, c[0x0][0x398] ;  /* 0x00007300ff4277ac */ /* 0x000e620008000800 */
[----:B------:R-:W-:Y:S01]  /*3bfa0*/  ISETP.GE.AND P3, PT, R0, UR74, PT ;  /* 0x0000004a00007c0c */ /* 0x000fe2000bf66270 */
[----:B---3--:R-:W-:Y:S01]  /*3bfb0*/  IMAD.WIDE R72, R79, 0x4, R196 ;  /* 0x000000044f487825 */ /* 0x008fe200078e02c4 */
[----:B------:R-:W-:Y:S01]  /*3bfc0*/  IADD3 R0, PT, PT, R198, 0x32, RZ ;  /* 0x00000032c6007810 */ /* 0x000fe20007ffe0ff */
[----:B------:R3:W-:Y:S01]  /*3bfd0*/  @P0 STG.E desc[UR16][R70.64], R220 ;  /* 0x000000dc46000986 */ /* 0x0007e2000c101910 */
[----:B------:R-:W-:Y:S01]  /*3bfe0*/  ISETP.LT.AND P2, PT, R200, UR11, !P2 ;  /* 0x0000000bc8007c0c */ /* 0x000fe2000d741270 */
[----:B----4-:R-:W-:Y:S01]  /*3bff0*/  IMAD.WIDE R68, R77, 0x4, R2 ;  /* 0x000000044d447825 */ /* 0x010fe200078e0202 */
[----:B------:R-:W-:Y:S01]  /*3c000*/  ISETP.GE.AND P6, PT, R0, UR34, PT ;  /* 0x0000002200007c0c */ /* 0x000fe2000bfc6270 */
[----:B------:R-:W-:Y:S01]  /*3c010*/  @P5 STG.E desc[UR16][R72.64], R115 ;  /* 0x0000007348005986 */ /* 0x000fe2000c101910 */
[----:B------:R-:W-:Y:S01]  /*3c020*/  ISETP.LT.AND P5, PT, R199, UR75, !P3 ;  /* 0x0000004bc7007c0c */ /* 0x000fe2000dfa1270 */
[C---:B------:R-:W-:Y:S01]  /*3c030*/  IMAD.WIDE R74, R77.reuse, 0x4, R196 ;  /* 0x000000044d4a7825 */ /* 0x040fe200078e02c4 */
[----:B------:R-:W-:Y:S01]  /*3c040*/  ISETP.LT.AND P3, PT, R200, UR32, !P3 ;  /* 0x00000020c8007c0c */ /* 0x000fe2000df61270 */
[----:B------:R4:W-:Y:S01]  /*3c050*/  @P4 STG.E desc[UR16][R68.64], R219 ;  /* 0x000000db44004986 */ /* 0x0009e2000c101910 */
[----:B------:R-:W1:Y:S01]  /*3c060*/  LDCU UR45, c[0x0][0x398] ;  /* 0x00007300ff2d77ac */ /* 0x000e620008000800 */
[----:B------:R-:W-:Y:S01]  /*3c070*/  VIADD R77, R77, UR30 ;  /* 0x0000001e4d4d7c36 */ /* 0x000fe20008000000 */
[----:B------:R-:W-:Y:S01]  /*3c080*/  ISETP.LT.AND P4, PT, R199, UR12, !P6 ;  /* 0x0000000cc7007c0c */ /* 0x000fe2000f781270 */
[----:B------:R-:W-:Y:S01]  /*3c090*/  VIADD R0, R198, 0x33 ;  /* 0x00000033c6007836 */ /* 0x000fe20000000000 */
[----:B------:R-:W-:Y:S01]  /*3c0a0*/  ISETP.LT.AND P6, PT, R200, UR51, !P6 ;  /* 0x00000033c8007c0c */ /* 0x000fe2000f7c1270 */
[C---:B---3--:R-:W-:Y:S01]  /*3c0b0*/  IMAD.WIDE R70, R77.reuse, 0x4, R2 ;  /* 0x000000044d467825 */ /* 0x048fe200078e0202 */
[C---:B------:R-:W-:Y:S01]  /*3c0c0*/  IADD3 R79, PT, PT, R77.reuse, UR30, RZ ;  /* 0x0000001e4d4f7c10 */ /* 0x040fe2000fffe0ff */
[----:B------:R-:W-:Y:S01]  /*3c0d0*/  @P2 STG.E desc[UR16][R74.64], R116 ;  /* 0x000000744a002986 */ /* 0x000fe2000c101910 */
[----:B------:R-:W-:Y:S01]  /*3c0e0*/  ISETP.GE.AND P0, PT, R0, UR60, PT ;  /* 0x0000003c00007c0c */ /* 0x000fe2000bf06270 */
[----:B------:R-:W-:Y:S01]  /*3c0f0*/  VIADD R0, R198, 0x34 ;  /* 0x00000034c6007836 */ /* 0x000fe20000000000 */
[----:B------:R-:W3:Y:S01]  /*3c100*/  LDCU UR40, c[0x0][0x398] ;  /* 0x00007300ff2877ac */ /* 0x000ee20008000800 */
[----:B----4-:R-:W-:Y:S01]  /*3c110*/  IMAD.WIDE R68, R77, 0x4, R196 ;  /* 0x000000044d447825 */ /* 0x010fe200078e02c4 */
[----:B------:R4:W-:Y:S01]  /*3c120*/  @P5 STG.E desc[UR16][R70.64], R218 ;  /* 0x000000da46005986 */ /* 0x0009e2000c101910 */
[----:B------:R-:W1:Y:S02]  /*3c130*/  LDCU UR76, c[0x0][0x39c] ;  /* 0x00007380ff4c77ac */ /* 0x000e640008000800 */
[----:B------:R-:W-:Y:S01]  /*3c140*/  IMAD.WIDE R72, R79, 0x4, R2 ;  /* 0x000000044f487825 */ /* 0x000fe200078e0202 */
[----:B------:R-:W-:Y:S01]  /*3c150*/  ISETP.GE.AND P2, PT, R0, UR33, PT ;  /* 0x0000002100007c0c */ /* 0x000fe2000bf46270 */
[----:B------:R1:W-:Y:S01]  /*3c160*/  @P3 STG.E desc[UR16][R68.64], R117 ;  /* 0x0000007544003986 */ /* 0x0003e2000c101910 */
[----:B------:R-:W-:Y:S01]  /*3c170*/  ISETP.LT.AND P3, PT, R199, UR73, !P0 ;  /* 0x00000049c7007c0c */ /* 0x000fe2000c761270 */
[----:B------:R-:W-:Y:S01]  /*3c180*/  VIADD R0, R198, 0x35 ;  /* 0x00000035c6007836 */ /* 0x000fe20000000000 */
[----:B------:R-:W-:Y:S01]  /*3c190*/  ISETP.LT.AND P0, PT, R200, UR26, !P0 ;  /* 0x0000001ac8007c0c */ /* 0x000fe2000c701270 */
[----:B------:R-:W2:Y:S01]  /*3c1a0*/  LDCU UR22, c[0x0][0x398] ;  /* 0x00007300ff1677ac */ /* 0x000ea20008000800 */
[C---:B----4-:R-:W-:Y:S01]  /*3c1b0*/  IMAD.WIDE R70, R79.reuse, 0x4, R196 ;  /* 0x000000044f467825 */ /* 0x050fe200078e02c4 */
[----:B------:R4:W-:Y:S01]  /*3c1c0*/  @P4 STG.E desc[UR16][R72.64], R217 ;  /* 0x000000d948004986 */ /* 0x0009e2000c101910 */
[----:B------:R-:W-:Y:S01]  /*3c1d0*/  IADD3 R79, PT, PT, R79, UR30, RZ ;  /* 0x0000001e4f4f7c10 */ /* 0x000fe2000fffe0ff */
[----:B------:R-:W2:Y:S02]  /*3c1e0*/  LDCU UR55, c[0x0][0x398] ;  /* 0x00007300ff3777ac */ /* 0x000ea40008000800 */
[----:B------:R3:W-:Y:S01]  /*3c1f0*/  @P6 STG.E desc[UR16][R70.64], R118 ;  /* 0x0000007646006986 */ /* 0x0007e2000c101910 */
[----:B------:R-:W-:Y:S01]  /*3c200*/  ISETP.LT.AND P6, PT, R199, UR59, !P2 ;  /* 0x0000003bc7007c0c */ /* 0x000fe2000d7c1270 */
[C---:B------:R-:W-:Y:S01]  /*3c210*/  VIADD R77, R79.reuse, UR30 ;  /* 0x0000001e4f4d7c36 */ /* 0x040fe20008000000 */
[----:B------:R-:W-:Y:S01]  /*3c220*/  ISETP.GE.AND P5, PT, R0, UR71, PT ;  /* 0x0000004700007c0c */ /* 0x000fe2000bfa6270 */
[----:B------:R-:W-:Y:S01]  /*3c230*/  VIADD R0, R198, 0x36 ;  /* 0x00000036c6007836 */ /* 0x000fe20000000000 */
[----:B------:R-:W2:Y:S01]  /*3c240*/  LDCU UR39, c[0x0][0x39c] ;  /* 0x00007380ff2777ac */ /* 0x000ea20008000800 */
[C---:B-1----:R-:W-:Y:S01]  /*3c250*/  IMAD.WIDE R68, R79.reuse, 0x4, R2 ;  /* 0x000000044f447825 */ /* 0x042fe200078e0202 */
[----:B------:R-:W1:Y:S03]  /*3c260*/  LDCU UR28, c[0x0][0x398] ;  /* 0x00007300ff1c77ac */ /* 0x000e660008000800 */
[----:B----4-:R-:W-:Y:S01]  /*3c270*/  IMAD.WIDE R72, R79, 0x4, R196 ;  /* 0x000000044f487825 */ /* 0x010fe200078e02c4 */
[----:B------:R-:W-:Y:S01]  /*3c280*/  ISETP.GE.AND P4, PT, R0, UR48, PT ;  /* 0x0000003000007c0c */ /* 0x000fe2000bf86270 */
[----:B------:R4:W-:Y:S01]  /*3c290*/  @P3 STG.E desc[UR16][R68.64], R216 ;  /* 0x000000d844003986 */ /* 0x0009e2000c101910 */
[C---:B------:R-:W-:Y:S01]  /*3c2a0*/  ISETP.LT.AND P2, PT, R200.reuse, UR50, !P2 ;  /* 0x00000032c8007c0c */ /* 0x040fe2000d741270 */
[----:B---3--:R-:W-:Y:S01]  /*3c2b0*/  IMAD.WIDE R70, R77, 0x4, R2 ;  /* 0x000000044d467825 */ /* 0x008fe200078e0202 */
[----:B------:R-:W3:Y:S01]  /*3c2c0*/  LDCU UR63, c[0x0][0x39c] ;  /* 0x00007380ff3f77ac */ /* 0x000ee20008000800 */
[----:B------:R1:W-:Y:S01]  /*3c2d0*/  @P0 STG.E desc[UR16][R72.64], R119 ;  /* 0x0000007748000986 */ /* 0x0003e2000c101910 */
[----:B------:R-:W-:Y:S01]  /*3c2e0*/  ISETP.LT.AND P0, PT, R199, UR72, !P5 ;  /* 0x00000048c7007c0c */ /* 0x000fe2000ef01270 */
[C---:B------:R-:W-:Y:S01]  /*3c2f0*/  IMAD.WIDE R74, R77.reuse, 0x4, R196 ;  /* 0x000000044d4a7825 */ /* 0x040fe200078e02c4 */
[----:B------:R-:W-:Y:S01]  /*3c300*/  IADD3 R77, PT, PT, R77, UR30, RZ ;  /* 0x0000001e4d4d7c10 */ /* 0x000fe2000fffe0ff */
[----:B------:R2:W-:Y:S01]  /*3c310*/  @P6 STG.E desc[UR16][R70.64], R215 ;  /* 0x000000d746006986 */ /* 0x0005e2000c101910 */
[----:B------:R-:W-:Y:S01]  /*3c320*/  ISETP.LT.AND P5, PT, R200, UR42, !P5 ;  /* 0x0000002ac8007c0c */ /* 0x000fe2000efa1270 */
[----:B------:R-:W-:Y:S01]  /*3c330*/  VIADD R0, R198, 0x37 ;  /* 0x00000037c6007836 */ /* 0x000fe20000000000 */
[----:B------:R-:W-:Y:S01]  /*3c340*/  ISETP.LT.AND P6, PT, R199, UR43, !P4 ;  /* 0x0000002bc7007c0c */ /* 0x000fe2000e7c1270 */
[C---:B------:R-:W-:Y:S01]  /*3c350*/  VIADD R79, R77.reuse, UR30 ;  /* 0x0000001e4d4f7c36 */ /* 0x040fe20008000000 */
[----:B------:R-:W-:Y:S01]  /*3c360*/  ISETP.LT.AND P4, PT, R200, UR15, !P4 ;  /* 0x0000000fc8007c0c */ /* 0x000fe2000e781270 */
[--C-:B----4-:R-:W-:Y:S01]  /*3c370*/  IMAD.WIDE R68, R77, 0x4, R2.reuse ;  /* 0x000000044d447825 */ /* 0x110fe200078e0202 */
[----:B------:R-:W-:Y:S01]  /*3c380*/  ISETP.GE.AND P3, PT, R0, UR77, PT ;  /* 0x0000004d00007c0c */ /* 0x000fe2000bf66270 */
[----:B------:R-:W-:Y:S01]  /*3c390*/  @P2 STG.E desc[UR16][R74.64], R120 ;  /* 0x000000784a002986 */ /* 0x000fe2000c101910 */
[----:B------:R-:W4:Y:S01]  /*3c3a0*/  LDCU UR46, c[0x0][0x398] ;  /* 0x00007300ff2e77ac */ /* 0x000f220008000800 */
[----:B-1----:R-:W-:Y:S01]  /*3c3b0*/  IMAD.WIDE R72, R79, 0x4, R2 ;  /* 0x000000044f487825 */ /* 0x002fe200078e0202 */
[----:B------:R-:W1:Y:S03]  /*3c3c0*/  LDCU UR62, c[0x0][0x398] ;  /* 0x00007300ff3e77ac */ /* 0x000e660008000800 */
[--C-:B--2---:R-:W-:Y:S01]  /*3c3d0*/  IMAD.WIDE R70, R77, 0x4, R196.reuse ;  /* 0x000000044d467825 */ /* 0x104fe200078e02c4 */
[----:B------:R2:W-:Y:S01]  /*3c3e0*/  @P0 STG.E desc[UR16][R68.64], R214 ;  /* 0x000000d644000986 */ /* 0x0005e2000c101910 */
[----:B------:R-:W1:Y:S02]  /*3c3f0*/  LDCU UR61, c[0x0][0x39c] ;  /* 0x00007380ff3d77ac */ /* 0x000e640008000800 */
[----:B------:R-:W-:Y:S01]  /*3c400*/  VIADD R0, R198, 0x38 ;  /* 0x00000038c6007836 */ /* 0x000fe20000000000 */
[----:B------:R1:W-:Y:S01]  /*3c410*/  @P5 STG.E desc[UR16][R70.64], R121 ;  /* 0x0000007946005986 */ /* 0x0003e2000c101910 */
[----:B------:R-:W3:Y:S03]  /*3c420*/  LDCU UR53, c[0x0][0x398] ;  /* 0x00007300ff3577ac */ /* 0x000ee60008000800 */
[----:B------:R1:W-:Y:S01]  /*3c430*/  @P6 STG.E desc[UR16][R72.64], R213 ;  /* 0x000000d548006986 */ /* 0x0003e2000c101910 */
[----:B------:R-:W-:Y:S01]  /*3c440*/  ISETP.LT.AND P6, PT, R199, UR24, !P3 ;  /* 0x00000018c7007c0c */ /* 0x000fe2000dfc1270 */
[----:B------:R-:W3:Y:S01]  /*3c450*/  LDCU UR44, c[0x0][0x398] ;  /* 0x00007300ff2c77ac */ /* 0x000ee20008000800 */
[----:B------:R-:W-:Y:S01]  /*3c460*/  ISETP.LT.AND P3, PT, R200, UR70, !P3 ;  /* 0x00000046c8007c0c */ /* 0x000fe2000df61270 */
[C---:B--2---:R-:W-:Y:S01]  /*3c470*/  IMAD.WIDE R68, R79.reuse, 0x4, R196 ;  /* 0x000000044f447825 */ /* 0x044fe200078e02c4 */
[----:B------:R-:W-:Y:S01]  /*3c480*/  ISETP.GE.AND P2, PT, R0, UR57, PT ;  /* 0x0000003900007c0c */ /* 0x000fe2000bf46270 */
[----:B------:R-:W2:Y:S02]  /*3c490*/  LDCU UR64, c[0x0][0x398] ;  /* 0x00007300ff4077ac */ /* 0x000ea40008000800 */
[----:B------:R-:W-:Y:S01]  /*3c4a0*/  VIADD R79, R79, UR30 ;  /* 0x0000001e4f4f7c36 */ /* 0x000fe20008000000 */
[----:B------:R2:W-:Y:S01]  /*3c4b0*/  @P4 STG.E desc[UR16][R68.64], R122 ;  /* 0x0000007a44004986 */ /* 0x0005e2000c101910 */
[----:B------:R-:W-:Y:S01]  /*3c4c0*/  IADD3 R0, PT, PT, R198, 0x39, RZ ;  /* 0x00000039c6007810 */ /* 0x000fe20007ffe0ff */
[----:B------:R-:W3:Y:S01]  /*3c4d0*/  LDCU UR34, c[0x0][0x39c] ;  /* 0x00007380ff2277ac */ /* 0x000ee20008000800 */
[----:B------:R-:W-:Y:S01]  /*3c4e0*/  ISETP.LT.AND P4, PT, R199, UR58, !P2 ;  /* 0x0000003ac7007c0c */ /* 0x000fe2000d781270 */
[C---:B-1----:R-:W-:Y:S01]  /*3c4f0*/  IMAD.WIDE R70, R79.reuse, 0x4, R2 ;  /* 0x000000044f467825 */ /* 0x042fe200078e0202 */
[----:B------:R-:W-:Y:S01]  /*3c500*/  ISETP.GE.AND P0, PT, R0, UR6, PT ;  /* 0x0000000600007c0c */ /* 0x000fe2000bf06270 */
[----:B------:R-:W1:Y:S02]  /*3c510*/  LDCU UR52, c[0x0][0x39c] ;  /* 0x00007380ff3477ac */ /* 0x000e640008000800 */
[C---:B------:R-:W-:Y:S01]  /*3c520*/  IMAD.WIDE R72, R79.reuse, 0x4, R196 ;  /* 0x000000044f487825 */ /* 0x040fe200078e02c4 */
[----:B------:R1:W-:Y:S01]  /*3c530*/  @P6 STG.E desc[UR16][R70.64], R212 ;  /* 0x000000d446006986 */ /* 0x0003e2000c101910 */
[----:B------:R-:W1:Y:S02]  /*3c540*/  LDCU UR38, c[0x0][0x398] ;  /* 0x00007300ff2677ac */ /* 0x000e640008000800 */
[----:B------:R-:W-:-:S02]  /*3c550*/  VIADD R77, R79, UR30 ;  /* 0x0000001e4f4d7c36 */ /* 0x000fc40008000000 */
[----:B------:R-:W-:Y:S01]  /*3c560*/  VIADD R0, R198, 0x3a ;  /* 0x0000003ac6007836 */ /* 0x000fe20000000000 */
[----:B------:R-:W-:Y:S01]  /*3c570*/  ISETP.LT.AND P2, PT, R200, UR49, !P2 ;  /* 0x00000031c8007c0c */ /* 0x000fe2000d741270 */
[----:B--2---:R-:W-:Y:S01]  /*3c580*/  IMAD.WIDE R68, R77, 0x4, R2 ;  /* 0x000000044d447825 */ /* 0x004fe200078e0202 */
[----:B------:R-:W-:Y:S01]  /*3c590*/  @P3 STG.E desc[UR16][R72.64], R123 ;  /* 0x0000007b48003986 */ /* 0x000fe2000c101910 */
[----:B------:R-:W-:Y:S01]  /*3c5a0*/  ISETP.LT.AND P3, PT, R199, UR68, !P0 ;  /* 0x00000044c7007c0c */ /* 0x000fe2000c761270 */
[----:B------:R-:W2:Y:S01]  /*3c5b0*/  LDCU UR11, c[0x0][0x398] ;  /* 0x00007300ff0b77ac */ /* 0x000ea20008000800 */
[----:B------:R-:W-:Y:S01]  /*3c5c0*/  ISETP.GE.AND P5, PT, R0, UR41, PT ;  /* 0x0000002900007c0c */ /* 0x000fe2000bfa6270 */
[----:B------:R-:W-:Y:S01]  /*3c5d0*/  IMAD.WIDE R74, R77, 0x4, R196 ;  /* 0x000000044d4a7825 */ /* 0x000fe200078e02c4 */
[C---:B------:R-:W-:Y:S01]  /*3c5e0*/  ISETP.LT.AND P0, PT, R200.reuse, UR69, !P0 ;  /* 0x00000045c8007c0c */ /* 0x040fe2000c701270 */
[----:B------:R3:W-:Y:S01]  /*3c5f0*/  @P4 STG.E desc[UR16][R68.64], R211 ;  /* 0x000000d344004986 */ /* 0x0007e2000c101910 */
[----:B------:R-:W-:Y:S01]  /*3c600*/  ISETP.LT.AND P4, PT, R199, UR36, !P5 ;  /* 0x00000024c7007c0c */ /* 0x000fe2000ef81270 */
[----:B------:R-:W-:Y:S01]  /*3c610*/  VIADD R77, R77, UR30 ;  /* 0x0000001e4d4d7c36 */ /* 0x000fe20008000000 */
[----:B------:R-:W-:Y:S01]  /*3c620*/  ISETP.LT.AND P5, PT, R200, UR20, !P5 ;  /* 0x00000014c8007c0c */ /* 0x000fe2000efa1270 */
[----:B------:R-:W2:Y:S01]  /*3c630*/  LDCU UR18, c[0x0][0x398] ;  /* 0x00007300ff1277ac */ /* 0x000ea20008000800 */
[----:B------:R-:W-:Y:S01]  /*3c640*/  IADD3 R0, PT, PT, R198, 0x3b, RZ ;  /* 0x0000003bc6007810 */ /* 0x000fe20007ffe0ff */
[C---:B-1----:R-:W-:Y:S01]  /*3c650*/  IMAD.WIDE R70, R77.reuse, 0x4, R2 ;  /* 0x000000044d467825 */ /* 0x042fe200078e0202 */
[----:B------:R-:W-:Y:S01]  /*3c660*/  @P2 STG.E desc[UR16][R74.64], R124 ;  /* 0x0000007c4a002986 */ /* 0x000fe2000c101910 */
[----:B------:R-:W1:Y:S02]  /*3c670*/  LDCU UR12, c[0x0][0x398] ;  /* 0x00007300ff0c77ac */ /* 0x000e640008000800 */
[C---:B------:R-:W-:Y:S01]  /*3c680*/  VIADD R79, R77.reuse, UR30 ;  /* 0x0000001e4d4f7c36 */ /* 0x040fe20008000000 */
[----:B------:R-:W-:Y:S01]  /*3c690*/  ISETP.GE.AND P6, PT, R0, UR37, PT ;  /* 0x0000002500007c0c */ /* 0x000fe2000bfc6270 */
[----:B---3--:R-:W-:Y:S01]  /*3c6a0*/  IMAD.WIDE R68, R77, 0x4, R196 ;  /* 0x000000044d447825 */ /* 0x008fe200078e02c4 */
[----:B------:R-:W-:Y:S01]  /*3c6b0*/  IADD3 R0, PT, PT, R198, 0x3c, RZ ;  /* 0x0000003cc6007810 */ /* 0x000fe20007ffe0ff */
[----:B------:R3:W-:Y:S01]  /*3c6c0*/  @P3 STG.E desc[UR16][R70.64], R210 ;  /* 0x000000d246003986 */ /* 0x0007e2000c101910 */
[----:B------:R-:W1:Y:S01]  /*3c6d0*/  LDCU UR32, c[0x0][0x39c] ;  /* 0x00007380ff2077ac */ /* 0x000e620008000800 */
[----:B------:R-:W-:Y:S01]  /*3c6e0*/  IMAD.WIDE R72, R79, 0x4, R2 ;  /* 0x000000044f487825 */ /* 0x000fe200078e0202 */
[----:B------:R-:W-:Y:S01]  /*3c6f0*/  ISETP.GE.AND P2, PT, R0, UR35, PT ;  /* 0x0000002300007c0c */ /* 0x000fe2000bf46270 */
[----:B------:R1:W-:Y:S01]  /*3c700*/  @P0 STG.E desc[UR16][R68.64], R125 ;  /* 0x0000007d44000986 */ /* 0x0003e2000c101910 */
[----:B------:R-:W-:Y:S01]  /*3c710*/  ISETP.LT.AND P0, PT, R199, UR56, !P6 ;  /* 0x00000038c7007c0c */ /* 0x000fe2000f701270 */
[----:B------:R-:W-:Y:S01]  /*3c720*/  VIADD R0, R198, 0x3d ;  /* 0x0000003dc6007836 */ /* 0x000fe20000000000 */
[----:B------:R-:W-:Y:S01]  /*3c730*/  ISETP.LT.AND P6, PT, R200, UR67, !P6 ;  /* 0x00000043c8007c0c */ /* 0x000fe2000f7c1270 */
[----:B------:R1:W-:Y:S01]  /*3c740*/  @P4 STG.E desc[UR16][R72.64], R209 ;  /* 0x000000d148004986 */ /* 0x0003e2000c101910 */
[----:B------:R-:W2:Y:S01]  /*3c750*/  LDCU UR48, c[0x0][0x39c] ;  /* 0x00007380ff3077ac */ /* 0x000ea20008000800 */
[C---:B---3--:R-:W-:Y:S01]  /*3c760*/  IMAD.WIDE R70, R79.reuse, 0x4, R196 ;  /* 0x000000044f467825 */ /* 0x048fe200078e02c4 */
[----:B------:R-:W3:Y:S03]  /*3c770*/  LDCU UR51, c[0x0][0x398] ;  /* 0x00007300ff3377ac */ /* 0x000ee60008000800 */
[----:B------:R-:W-:Y:S01]  /*3c780*/  VIADD R79, R79, UR30 ;  /* 0x0000001e4f4f7c36 */ /* 0x000fe20008000000 */
[----:B------:R2:W-:Y:S01]  /*3c790*/  @P5 STG.E desc[UR16][R70.64], R126 ;  /* 0x0000007e46005986 */ /* 0x0005e2000c101910 */
[----:B------:R-:W-:Y:S01]  /*3c7a0*/  ISETP.LT.AND P5, PT, R199, UR14, !P2 ;  /* 0x0000000ec7007c0c */ /* 0x000fe2000d7a1270 */
[----:B------:R-:W3:Y:S02]  /*3c7b0*/  LDCU UR33, c[0x0][0x398] ;  /* 0x00007300ff2177ac */ /* 0x000ee40008000800 */
[C---:B------:R-:W-:Y:S01]  /*3c7c0*/  IADD3 R77, PT, PT, R79.reuse, UR30, RZ ;  /* 0x0000001e4f4d7c10 */ /* 0x040fe2000fffe0ff */
[C---:B-1----:R-:W-:Y:S01]  /*3c7d0*/  IMAD.WIDE R68, R79.reuse, 0x4, R2 ;  /* 0x000000044f447825 */ /* 0x042fe200078e0202 */
[----:B------:R-:W-:Y:S01]  /*3c7e0*/  ISETP.GE.AND P3, PT, R0, UR31, PT ;  /* 0x0000001f00007c0c */ /* 0x000fe2000bf66270 */
[----:B------:R-:W1:Y:S01]  /*3c7f0*/  LDCU UR26, c[0x0][0x398] ;  /* 0x00007300ff1a77ac */ /* 0x000e620008000800 */
[----:B------:R-:W-:Y:S01]  /*3c800*/  IADD3 R0, PT, PT, R198, 0x3e, RZ ;  /* 0x0000003ec6007810 */ /* 0x000fe20007ffe0ff */
[----:B------:R-:W-:Y:S01]  /*3c810*/  IMAD.WIDE R72, R79, 0x4, R196 ;  /* 0x000000044f487825 */ /* 0x000fe200078e02c4 */
[----:B------:R1:W-:Y:S01]  /*3c820*/  @P0 STG.E desc[UR16][R68.64], R208 ;  /* 0x000000d044000986 */ /* 0x0003e2000c101910 */
[----:B------:R-:W-:Y:S01]  /*3c830*/  ISETP.LT.AND P2, PT, R200, UR47, !P2 ;  /* 0x0000002fc8007c0c */ /* 0x000fe2000d741270 */
[----:B------:R-:W3:Y:S01]  /*3c840*/  LDCU UR50, c[0x0][0x398] ;  /* 0x00007300ff3277ac */ /* 0x000ee20008000800 */
[----:B--2---:R-:W-:Y:S01]  /*3c850*/  IMAD.WIDE R70, R77, 0x4, R2 ;  /* 0x000000044d467825 */ /* 0x004fe200078e0202 */
[----:B------:R-:W-:Y:S01]  /*3c860*/  ISETP.GE.AND P4, PT, R0, UR54, PT ;  /* 0x0000003600007c0c */ /* 0x000fe2000bf86270 */
[----:B------:R-:W-:Y:S01]  /*3c870*/  @P6 STG.E desc[UR16][R72.64], R127 ;  /* 0x0000007f48006986 */ /* 0x000fe2000c101910 */
[----:B------:R-:W-:Y:S01]  /*3c880*/  ISETP.LT.AND P6, PT, R199, UR65, !P3 ;  /* 0x00000041c7007c0c */ /* 0x000fe2000dfc1270 */
[C---:B------:R-:W-:Y:S01]  /*3c890*/  IMAD.WIDE R74, R77.reuse, 0x4, R196 ;  /* 0x000000044d4a7825 */ /* 0x040fe200078e02c4 */
[----:B------:R-:W-:Y:S01]  /*3c8a0*/  ISETP.LT.AND P3, PT, R200, UR66, !P3 ;  /* 0x00000042c8007c0c */ /* 0x000fe2000df61270 */
[----:B------:R2:W-:Y:S01]  /*3c8b0*/  @P5 STG.E desc[UR16][R70.64], R207 ;  /* 0x000000cf46005986 */ /* 0x0005e2000c101910 */
[----:B------:R-:W3:Y:S01]  /*3c8c0*/  LDCU UR60, c[0x0][0x39c] ;  /* 0x00007380ff3c77ac */ /* 0x000ee20008000800 */
[----:B------:R-:W-:Y:S01]  /*3c8d0*/  VIADD R77, R77, UR30 ;  /* 0x0000001e4d4d7c36 */ /* 0x000fe20008000000 */
[----:B------:R-:W-:Y:S01]  /*3c8e0*/  ISETP.LT.AND P5, PT, R199, UR45, !P4 ;  /* 0x0000002dc7007c0c */ /* 0x000fe2000e7a1270 */
[----:B------:R-:W-:Y:S01]  /*3c8f0*/  VIADD R0, R198, 0x3f ;  /* 0x0000003fc6007836 */ /* 0x000fe20000000000 */
[----:B------:R-:W3:Y:S02]  /*3c900*/  LDCU UR59, c[0x0][0x398] ;  /* 0x00007300ff3b77ac */ /* 0x000ee40008000800 */
[C---:B------:R-:W-:Y:S01]  /*3c910*/  IADD3 R79, PT, PT, R77.reuse, UR30, RZ ;  /* 0x0000001e4d4f7c10 */ /* 0x040fe2000fffe0ff */
[C---:B-1----:R-:W-:Y:S01]  /*3c920*/  IMAD.WIDE R68, R77.reuse, 0x4, R2 ;  /* 0x000000044d447825 */ /* 0x042fe200078e0202 */
[----:B------:R-:W-:Y:S01]  /*3c930*/  ISETP.LT.AND P4, PT, R200, UR40, !P4 ;  /* 0x00000028c8007c0c */ /* 0x000fe2000e781270 */
[----:B------:R-:W-:Y:S01]  /*3c940*/  @P2 STG.E desc[UR16][R74.64], R128 ;  /* 0x000000804a002986 */ /* 0x000fe2000c101910 */
[----:B------:R-:W1:Y:S01]  /*3c950*/  LDCU UR42, c[0x0][0x398] ;  /* 0x00007300ff2a77ac */ /* 0x000e620008000800 */
[----:B--2---:R-:W-:Y:S01]  /*3c960*/  IMAD.WIDE R70, R77, 0x4, R196 ;  /* 0x000000044d467825 */ /* 0x004fe200078e02c4 */
[----:B------:R-:W-:Y:S01]  /*3c970*/  ISETP.GE.AND P0, PT, R0, UR76, PT ;  /* 0x0000004c00007c0c */ /* 0x000fe2000bf06270 */
[----:B------:R-:W2:Y:S02]  /*3c980*/  LDCU UR43, c[0x0][0x39c] ;  /* 0x00007380ff2b77ac */ /* 0x000ea40008000800 */
[----:B------:R-:W-:Y:S01]  /*3c990*/  IMAD.WIDE R72, R79, 0x4, R2 ;  /* 0x000000044f487825 */ /* 0x000fe200078e0202 */
[----:B------:R1:W-:Y:S01]  /*3c9a0*/  @P6 STG.E desc[UR16][R68.64], R206 ;  /* 0x000000ce44006986 */ /* 0x0003e2000c101910 */
[----:B------:R-:W2:Y:S02]  /*3c9b0*/  LDCU UR6, c[0x0][0x398] ;  /* 0x00007300ff0677ac */ /* 0x000ea40008000800 */
[----:B------:R-:W-:Y:S01]  /*3c9c0*/  VIADD R0, R198, 0x40 ;  /* 0x00000040c6007836 */ /* 0x000fe20000000000 */
[----:B------:R2:W-:Y:S01]  /*3c9d0*/  @P3 STG.E desc[UR16][R70.64], R129 ;  /* 0x0000008146003986 */ /* 0x0005e2000c101910 */
[----:B------:R-:W3:Y:S03]  /*3c9e0*/  LDCU UR24, c[0x0][0x39c] ;  /* 0x00007380ff1877ac */ /* 0x000ee60008000800 */
[----:B------:R2:W-:Y:S01]  /*3c9f0*/  @P5 STG.E desc[UR16][R72.64], R205 ;  /* 0x000000cd48005986 */ /* 0x0005e2000c101910 */
[----:B------:R-:W-:Y:S01]  /*3ca00*/  ISETP.LT.AND P5, PT, R199, UR22, !P0 ;  /* 0x00000016c7007c0c */ /* 0x000fe2000c7a1270 */
[----:B------:R-:W3:Y:S01]  /*3ca10*/  LDCU UR15, c[0x0][0x398] ;  /* 0x00007300ff0f77ac */ /* 0x000ee20008000800 */
[----:B------:R-:W-:Y:S01]  /*3ca20*/  ISETP.LT.AND P0, PT, R200, UR55, !P0 ;  /* 0x00000037c8007c0c */ /* 0x000fe2000c701270 */
[C---:B-1----:R-:W-:Y:S01]  /*3ca30*/  IMAD.WIDE R68, R79.reuse, 0x4, R196 ;  /* 0x000000044f447825 */ /* 0x042fe200078e02c4 */
[----:B------:R-:W-:Y:S01]  /*3ca40*/  ISETP.GE.AND P2, PT, R0, UR39, PT ;  /* 0x0000002700007c0c */ /* 0x000fe2000bf46270 */
[----:B------:R-:W1:Y:S01]  /*3ca50*/  LDCU UR41, c[0x0][0x398] ;  /* 0x00007300ff2977ac */ /* 0x000e620008000800 */
[----:B------:R-:W-:Y:S01]  /*3ca60*/  IADD3 R79, PT, PT, R79, UR30, RZ ;  /* 0x0000001e4f4f7c10 */ /* 0x000fe2000fffe0ff */
[----:B------:R-:W-:Y:S01]  /*3ca70*/  VIADD R0, R198, 0x41 ;  /* 0x00000041c6007836 */ /* 0x000fe20000000000 */
[----:B------:R1:W-:Y:S01]  /*3ca80*/  @P4 STG.E desc[UR16][R68.64], R130 ;  /* 0x0000008244004986 */ /* 0x0003e2000c101910 */
[----:B------:R-:W-:Y:S01]  /*3ca90*/  ISETP.LT.AND P4, PT, R199, UR28, !P2 ;  /* 0x0000001cc7007c0c */ /* 0x000fe2000d781270 */
[----:B------:R-:W3:Y:S01]  /*3caa0*/  LDCU UR37, c[0x0][0x398] ;  /* 0x00007300ff2577ac */ /* 0x000ee20008000800 */
[C---:B--2---:R-:W-:Y:S01]  /*3cab0*/  IMAD.WIDE R70, R79.reuse, 0x4, R2 ;  /* 0x000000044f467825 */ /* 0x044fe200078e0202 */
[----:B------:R-:W-:Y:S01]  /*3cac0*/  ISETP.GE.AND P6, PT, R0, UR63, PT ;  /* 0x0000003f00007c0c */ /* 0x000fe2000bfc6270 */
[----:B------:R-:W2:Y:S02]  /*3cad0*/  LDCU UR57, c[0x0][0x39c] ;  /* 0x00007380ff3977ac */ /* 0x000ea40008000800 */
[C---:B------:R-:W-:Y:S01]  /*3cae0*/  IMAD.WIDE R72, R79.reuse, 0x4, R196 ;  /* 0x000000044f487825 */ /* 0x040fe200078e02c4 */
[----:B------:R2:W-:Y:S01]  /*3caf0*/  @P5 STG.E desc[UR16][R70.64], R204 ;  /* 0x000000cc46005986 */ /* 0x0005e2000c101910 */
[----:B------:R-:W3:Y:S02]  /*3cb00*/  LDCU UR49, c[0x0][0x398] ;  /* 0x00007300ff3177ac */ /* 0x000ee40008000800 */
[----:B------:R-:W-:-:S02]  /*3cb10*/  VIADD R77, R79, UR30 ;  /* 0x0000001e4f4d7c36 */ /* 0x000fc40008000000 */
[----:B------:R-:W-:Y:S01]  /*3cb20*/  VIADD R0, R198, 0x42 ;  /* 0x00000042c6007836 */ /* 0x000fe20000000000 */
[----:B----4-:R-:W-:Y:S01]  /*3cb30*/  ISETP.LT.AND P2, PT, R200, UR46, !P2 ;  /* 0x0000002ec8007c0c */ /* 0x010fe2000d741270 */
[----:B-1----:R-:W-:Y:S01]  /*3cb40*/  IMAD.WIDE R68, R77, 0x4, R2 ;  /* 0x000000044d447825 */ /* 0x002fe200078e0202 */
[----:B------:R-:W-:Y:S01]  /*3cb50*/  @P0 STG.E desc[UR16][R72.64], R131 ;  /* 0x0000008348000986 */ /* 0x000fe2000c101910 */
[----:B------:R-:W-:Y:S01]  /*3cb60*/  ISETP.LT.AND P0, PT, R199, UR62, !P6 ;  /* 0x0000003ec7007c0c */ /* 0x000fe2000f701270 */
[----:B------:R-:W1:Y:S01]  /*3cb70*/  LDCU UR36, c[0x0][0x398] ;  /* 0x00007300ff2477ac */ /* 0x000e620008000800 */
[----:B------:R-:W-:Y:S01]  /*3cb80*/  ISETP.GE.AND P3, PT, R0, UR61, PT ;  /* 0x0000003d00007c0c */ /* 0x000fe2000bf66270 */
[C---:B------:R-:W-:Y:S01]  /*3cb90*/  IMAD.WIDE R74, R77.reuse, 0x4, R196 ;  /* 0x000000044d4a7825 */ /* 0x040fe200078e02c4 */
[----:B------:R-:W-:Y:S01]  /*3cba0*/  IADD3 R77, PT, PT, R77, UR30, RZ ;  /* 0x0000001e4d4d7c10 */ /* 0x000fe2000fffe0ff */
[----:B------:R4:W-:Y:S01]  /*3cbb0*/  @P4 STG.E desc[UR16][R68.64], R132 ;  /* 0x0000008444004986 */ /* 0x0009e2000c101910 */
[----:B------:R-:W-:Y:S01]  /*3cbc0*/  ISETP.LT.AND P6, PT, R200, UR53, !P6 ;  /* 0x00000035c8007c0c */ /* 0x000fe2000f7c1270 */
[----:B------:R-:W-:Y:S01]  /*3cbd0*/  VIADD R0, R198, 0x43 ;  /* 0x00000043c6007836 */ /* 0x000fe20000000000 */
[----:B------:R-:W-:Y:S01]  /*3cbe0*/  ISETP.LT.AND P4, PT, R199, UR44, !P3 ;  /* 0x0000002cc7007c0c */ /* 0x000fe2000df81270 */
[C---:B--2---:R-:W-:Y:S01]  /*3cbf0*/  IMAD.WIDE R70, R77.reuse, 0x4, R2 ;  /* 0x000000044d467825 */ /* 0x044fe200078e0202 */
[----:B------:R-:W-:Y:S01]  /*3cc00*/  ISETP.LT.AND P3, PT, R200, UR64, !P3 ;  /* 0x00000040c8007c0c */ /* 0x000fe2000df61270 */
[----:B------:R-:W2:Y:S01]  /*3cc10*/  LDCU UR35, c[0x0][0x39c] ;  /* 0x00007380ff2377ac */ /* 0x000ea20008000800 */
[----:B------:R-:W-:Y:S01]  /*3cc20*/  ISETP.GE.AND P5, PT, R0, UR34, PT ;  /* 0x0000002200007c0c */ /* 0x000fe2000bfa6270 */
[C---:B------:R-:W-:Y:S01]  /*3cc30*/  VIADD R79, R77.reuse, UR30 ;  /* 0x0000001e4d4f7c36 */ /* 0x040fe20008000000 */
[----:B------:R-:W-:Y:S01]  /*3cc40*/  @P2 STG.E desc[UR16][R74.64], R4 ;  /* 0x000000044a002986 */ /* 0x000fe2000c101910 */
[----:B------:R-:W-:Y:S01]  /*3cc50*/  VIADD R0, R198, 0x44 ;  /* 0x00000044c6007836 */ /* 0x000fe20000000000 */
[----:B------:R-:W1:Y:S01]  /*3cc60*/  LDCU UR31, c[0x0][0x398] ;  /* 0x00007300ff1f77ac */ /* 0x000e620008000800 */
[----:B----4-:R-:W-:Y:S01]  /*3cc70*/  IMAD.WIDE R68, R77, 0x4, R196 ;  /* 0x000000044d447825 */ /* 0x010fe200078e02c4 */
[----:B------:R4:W-:Y:S01]  /*3cc80*/  @P0 STG.E desc[UR16][R70.64], R133 ;  /* 0x0000008546000986 */ /* 0x0009e2000c101910 */
[----:B------:R-:W1:Y:S02]  /*3cc90*/  LDCU UR20, c[0x0][0x398] ;  /* 0x00007300ff1477ac */ /* 0x000e640008000800 */
[----:B------:R-:W-:Y:S01]  /*3cca0*/  IMAD.WIDE R72, R79, 0x4, R2 ;  /* 0x000000044f487825 */ /* 0x000fe200078e0202 */
[----:B------:R-:W-:Y:S01]  /*3ccb0*/  ISETP.GE.AND P2, PT, R0, UR52, PT ;  /* 0x0000003400007c0c */ /* 0x000fe2000bf46270 */
[----:B------:R1:W-:Y:S01]  /*3ccc0*/  @P6 STG.E desc[UR16][R68.64], R5 ;  /* 0x0000000544006986 */ /* 0x0003e2000c101910 */
[----:B------:R-:W-:Y:S01]  /*3ccd0*/  ISETP.LT.AND P6, PT, R199, UR38, !P5 ;  /* 0x00000026c7007c0c */ /* 0x000fe2000efc1270 */
[----:B------:R-:W1:Y:S01]  /*3cce0*/  LDCU UR54, c[0x0][0x39c] ;  /* 0x00007380ff3677ac */ /* 0x000e620008000800 */
[----:B------:R-:W2:Y:S01]  /*3ccf0*/  LDCU UR56, c[0x0][0x398] ;  /* 0x00007300ff3877ac */ /* 0x000ea20008000800 */
[C---:B----4-:R-:W-:Y:S01]  /*3cd00*/  IMAD.WIDE R70, R79.reuse, 0x4, R196 ;  /* 0x000000044f467825 */ /* 0x050fe200078e02c4 */
[----:B------:R-:W-:Y:S01]  /*3cd10*/  @P4 STG.E desc[UR16][R72.64], R134 ;  /* 0x0000008648004986 */ /* 0x000fe2000c101910 */
[C---:B------:R-:W-:Y:S01]  /*3cd20*/  ISETP.LT.AND P5, PT, R200.reuse, UR11, !P5 ;  /* 0x0000000bc8007c0c */ /* 0x040fe2000efa1270 */
[----:B------:R-:W4:Y:S01]  /*3cd30*/  LDCU UR58, c[0x0][0x39c] ;  /* 0x00007380ff3a77ac */ /* 0x000f220008000800 */
[----:B------:R-:W-:Y:S01]  /*3cd40*/  VIADD R79, R79, UR30 ;  /* 0x0000001e4f4f7c36 */ /* 0x000fe20008000000 */
[----:B------:R2:W-:Y:S01]  /*3cd50*/  @P3 STG.E desc[UR16][R70.64], R6 ;  /* 0x0000000646003986 */ /* 0x0005e2000c101910 */
[----:B------:R-:W-:Y:S01]  /*3cd60*/  ISETP.LT.AND P3, PT, R199, UR18, !P2 ;  /* 0x00000012c7007c0c */ /* 0x000fe2000d761270 */
[----:B------:R-:W3:Y:S01]  /*3cd70*/  LDCU UR14, c[0x0][0x398] ;  /* 0x00007300ff0e77ac */ /* 0x000ee20008000800 */
[----:B------:R-:W-:-:S02]  /*3cd80*/  ISETP.LT.AND P2, PT, R200, UR12, !P2 ;  /* 0x0000000cc8007c0c */ /* 0x000fc4000d741270 */
[----:B------:R-:W-:Y:S01]  /*3cd90*/  IADD3 R0, PT, PT, R198, 0x45, RZ ;  /* 0x00000045c6007810 */ /* 0x000fe20007ffe0ff */
[C---:B------:R-:W-:Y:S01]  /*3cda0*/  VIADD R75, R79.reuse, UR30 ;  /* 0x0000001e4f4b7c36 */ /* 0x040fe20008000000 */
[----:B------:R-:W4:Y:S01]  /*3cdb0*/  LDCU UR47, c[0x0][0x398] ;  /* 0x00007300ff2f77ac */ /* 0x000f220008000800 */
[C---:B-1----:R-:W-:Y:S01]  /*3cdc0*/  IMAD.WIDE R4, R79.reuse, 0x4, R2 ;  /* 0x000000044f047825 */ /* 0x042fe200078e0202 */
[----:B------:R-:W-:Y:S01]  /*3cdd0*/  ISETP.GE.AND P0, PT, R0, UR32, PT ;  /* 0x0000002000007c0c */ /* 0x000fe2000bf06270 */
[----:B------:R-:W1:Y:S02]  /*3cde0*/  LDCU UR39, c[0x0][0x39c] ;  /* 0x00007380ff2777ac */ /* 0x000e640008000800 */
[----:B------:R-:W-:Y:S02]  /*3cdf0*/  VIADD R0, R198, 0x46 ;  /* 0x00000046c6007836 */ /* 0x000fe40000000000 */
[----:B------:R-:W-:Y:S01]  /*3ce00*/  IMAD.WIDE R68, R79, 0x4, R196 ;  /* 0x000000044f447825 */ /* 0x000fe200078e02c4 */
[----:B------:R1:W-:Y:S01]  /*3ce10*/  @P6 STG.E desc[UR16][R4.64], R135 ;  /* 0x0000008704006986 */ /* 0x0003e2000c101910 */
[----:B------:R-:W1:Y:S02]  /*3ce20*/  LDCU UR45, c[0x0][0x398] ;  /* 0x00007300ff2d77ac */ /* 0x000e640008000800 */
[C---:B--2---:R-:W-:Y:S01]  /*3ce30*/  IMAD.WIDE R70, R75.reuse, 0x4, R2 ;  /* 0x000000044b467825 */ /* 0x044fe200078e0202 */
[----:B------:R-:W-:Y:S01]  /*3ce40*/  ISETP.GE.AND P4, PT, R0, UR48, PT ;  /* 0x0000003000007c0c */ /* 0x000fe2000bf86270 */
[----:B------:R-:W2:Y:S02]  /*3ce50*/  LDCU UR63, c[0x0][0x398] ;  /* 0x00007300ff3f77ac */ /* 0x000ea40008000800 */
[----:B------:R-:W-:Y:S01]  /*3ce60*/  IMAD.WIDE R72, R75, 0x4, R196 ;  /* 0x000000044b487825 */ /* 0x000fe200078e02c4 */
[----:B------:R1:W-:Y:S01]  /*3ce70*/  @P5 STG.E desc[UR16][R68.64], R7 ;  /* 0x0000000744005986 */ /* 0x0003e2000c101910 */
[----:B---3--:R-:W-:Y:S01]  /*3ce80*/  ISETP.LT.AND P5, PT, R199, UR51, !P0 ;  /* 0x00000033c7007c0c */ /* 0x008fe2000c7a1270 */
[----:B------:R-:W3:Y:S02]  /*3ce90*/  LDCU UR40, c[0x0][0x398] ;  /* 0x00007300ff2877ac */ /* 0x000ee40008000800 */
[----:B------:R-:W-:Y:S01]  /*3cea0*/  @P3 STG.E desc[UR16][R70.64], R136 ;  /* 0x0000008846003986 */ /* 0x000fe2000c101910 */
[----:B------:R-:W-:Y:S01]  /*3ceb0*/  VIADD R75, R75, UR30 ;  /* 0x0000001e4b4b7c36 */ /* 0x000fe20008000000 */
[----:B------:R-:W-:Y:S01]  /*3cec0*/  ISETP.LT.AND P3, PT, R199, UR26, !P4 ;  /* 0x0000001ac7007c0c */ /* 0x000fe2000e761270 */
[----:B------:R-:W2:Y:S01]  /*3ced0*/  LDCU UR22, c[0x0][0x39c] ;  /* 0x00007380ff1677ac */ /* 0x000ea20008000800 */
[----:B------:R-:W-:Y:S01]  /*3cee0*/  @P2 STG.E desc[UR16][R72.64], R8 ;  /* 0x0000000848002986 */ /* 0x000fe2000c101910 */
[----:B------:R-:W-:Y:S01]  /*3cef0*/  ISETP.LT.AND P2, PT, R200, UR33, !P0 ;  /* 0x00000021c8007c0c */ /* 0x000fe2000c741270 */
[C---:B------:R-:W-:Y:S01]  /*3cf00*/  VIADD R77, R75.reuse, UR30 ;  /* 0x0000001e4b4d7c36 */ /* 0x040fe20008000000 */
[----:B------:R-:W-:Y:S01]  /*3cf10*/  IADD3 R0, PT, PT, R198, 0x47, RZ ;  /* 0x00000047c6007810 */ /* 0x000fe20007ffe0ff */
[C---:B-1----:R-:W-:Y:S01]  /*3cf20*/  IMAD.WIDE R4, R75.reuse, 0x4, R2 ;  /* 0x000000044b047825 */ /* 0x042fe200078e0202 */
[----:B------:R-:W-:Y:S01]  /*3cf30*/  ISETP.LT.AND P4, PT, R200, UR50, !P4 ;  /* 0x00000032c8007c0c */ /* 0x000fe2000e781270 */
[----:B------:R-:W1:Y:S02]  /*3cf40*/  LDCU UR34, c[0x0][0x39c] ;  /* 0x00007380ff2277ac */ /* 0x000e640008000800 */
[----:B------:R-:W-:Y:S01]  /*3cf50*/  IMAD.WIDE R6, R75, 0x4, R196 ;  /* 0x000000044b067825 */ /* 0x000fe200078e02c4 */
[----:B------:R-:W-:Y:S01]  /*3cf60*/  ISETP.GE.AND P6, PT, R0, UR60, PT ;  /* 0x0000003c00007c0c */ /* 0x000fe2000bfc6270 */
[----:B------:R-:W1:Y:S02]  /*3cf70*/  LDCU UR55, c[0x0][0x398] ;  /* 0x00007300ff3777ac */ /* 0x000e640008000800 */
[----:B------:R-:W-:Y:S01]  /*3cf80*/  IMAD.WIDE R68, R77, 0x4, R2 ;  /* 0x000000044d447825 */ /* 0x000fe200078e0202 */
[----:B------:R2:W-:Y:S01]  /*3cf90*/  @P5 STG.E desc[UR16][R4.64], R137 ;  /* 0x0000008904005986 */ /* 0x0005e2000c101910 */
[----:B------:R-:W-:Y:S01]  /*3cfa0*/  IADD3 R0, PT, PT, R198, 0x48, RZ ;  /* 0x00000048c6007810 */ /* 0x000fe20007ffe0ff */
[----:B------:R-:W1:Y:S02]  /*3cfb0*/  LDCU UR28, c[0x0][0x398] ;  /* 0x00007300ff1c77ac */ /* 0x000e640008000800 */
[----:B------:R1:W-:Y:S01]  /*3cfc0*/  @P2 STG.E desc[UR16][R6.64], R9 ;  /* 0x0000000906002986 */ /* 0x0003e2000c101910 */
[----:B------:R-:W3:Y:S03]  /*3cfd0*/  LDCU UR46, c[0x0][0x398] ;  /* 0x00007300ff2e77ac */ /* 0x000ee60008000800 */
[----:B------:R-:W-:Y:S01]  /*3cfe0*/  @P3 STG.E desc[UR16][R68.64], R138 ;  /* 0x0000008a44003986 */ /* 0x000fe2000c101910 */
        /* <DEDUP_REMOVED lines=8> */
[----:B------:R-:W-:Y:S01]  /*3d070*/  VIADD R0, R198, 0x49 ;  /* 0x00000049c6007836 */ /* 0x000fe20000000000 */
[----:B------:R-:W-:Y:S01]  /*3d080*/  ISETP.LT.AND P4, PT, R199, UR6, !P0 ;  /* 0x00000006c7007c0c */ /* 0x000fe2000c781270 */
[C---:B-1----:R-:W-:Y:S01]  /*3d090*/  IMAD.WIDE R6, R77.reuse, 0x4, R2 ;  /* 0x000000044d067825 */ /* 0x042fe200078e0202 */
[C---:B------:R-:W-:Y:S01]  /*3d0a0*/  IADD3 R71, PT, PT, R77.reuse, UR30, RZ ;  /* 0x0000001e4d477c10 */ /* 0x040fe2000fffe0ff */
[----:B------:R-:W1:Y:S02]  /*3d0b0*/  LDCU UR44, c[0x0][0x398] ;  /* 0x00007300ff2c77ac */ /* 0x000e640008000800 */
[----:B------:R-:W-:Y:S01]  /*3d0c0*/  IMAD.WIDE R8, R77, 0x4, R196 ;  /* 0x000000044d087825 */ /* 0x000fe200078e02c4 */
[----:B------:R-:W-:Y:S01]  /*3d0d0*/  ISETP.GE.AND P5, PT, R0, UR24, PT ;  /* 0x0000001800007c0c */ /* 0x000fe2000bfa6270 */
[----:B------:R1:W-:Y:S01]  /*3d0e0*/  @P3 STG.E desc[UR16][R6.64], R139 ;  /* 0x0000008b06003986 */ /* 0x0003e2000c101910 */
[----:B------:R-:W-:Y:S01]  /*3d0f0*/  IADD3 R0, PT, PT, R198, 0x4a, RZ ;  /* 0x0000004ac6007810 */ /* 0x000fe20007ffe0ff */
[----:B------:R-:W2:Y:S01]  /*3d100*/  LDCU UR53, c[0x0][0x398] ;  /* 0x00007300ff3577ac */ /* 0x000ea20008000800 */
[C---:B------:R-:W-:Y:S01]  /*3d110*/  ISETP.LT.AND P0, PT, R200.reuse, UR15, !P0 ;  /* 0x0000000fc8007c0c */ /* 0x040fe2000c701270 */
[----:B------:R1:W-:Y:S01]  /*3d120*/  @P6 STG.E desc[UR16][R8.64], R11 ;  /* 0x0000000b08006986 */ /* 0x0003e2000c101910 */
[----:B---3--:R-:W-:Y:S01]  /*3d130*/  IMAD.WIDE R4, R71, 0x4, R2 ;  /* 0x0000000447047825 */ /* 0x008fe200078e0202 */
[----:B------:R-:W-:Y:S01]  /*3d140*/  ISETP.LT.AND P6, PT, R199, UR41, !P5 ;  /* 0x00000029c7007c0c */ /* 0x000fe2000efc1270 */
[----:B------:R-:W3:Y:S01]  /*3d150*/  LDCU UR32, c[0x0][0x398] ;  /* 0x00007300ff2077ac */ /* 0x000ee20008000800 */
[----:B------:R-:W-:Y:S01]  /*3d160*/  ISETP.LT.AND P5, PT, R200, UR37, !P5 ;  /* 0x00000025c8007c0c */ /* 0x000fe2000efa1270 */
[C---:B------:R-:W-:Y:S01]  /*3d170*/  IMAD.WIDE R68, R71.reuse, 0x4, R196 ;  /* 0x0000000447447825 */ /* 0x040fe200078e02c4 */
[----:B------:R-:W-:Y:S01]  /*3d180*/  ISETP.GE.AND P2, PT, R0, UR57, PT ;  /* 0x0000003900007c0c */ /* 0x000fe2000bf46270 */
[----:B------:R2:W-:Y:S01]  /*3d190*/  @P4 STG.E desc[UR16][R4.64], R140 ;  /* 0x0000008c04004986 */ /* 0x0005e2000c101910 */
[----:B------:R-:W3:Y:S01]  /*3d1a0*/  LDCU UR11, c[0x0][0x398] ;  /* 0x00007300ff0b77ac */ /* 0x000ee20008000800 */
[----:B------:R-:W-:Y:S01]  /*3d1b0*/  VIADD R71, R71, UR30 ;  /* 0x0000001e47477c36 */ /* 0x000fe20008000000 */
[----:B------:R-:W-:Y:S01]  /*3d1c0*/  ISETP.LT.AND P4, PT, R199, UR49, !P2 ;  /* 0x00000031c7007c0c */ /* 0x000fe2000d781270 */
[----:B------:R-:W-:Y:S01]  /*3d1d0*/  VIADD R0, R198, 0x4b ;  /* 0x0000004bc6007836 */ /* 0x000fe20000000000 */
[----:B------:R-:W-:Y:S01]  /*3d1e0*/  ISETP.LT.AND P2, PT, R200, UR36, !P2 ;  /* 0x00000024c8007c0c */ /* 0x000fe2000d741270 */
[C---:B-1----:R-:W-:Y:S01]  /*3d1f0*/  IMAD.WIDE R6, R71.reuse, 0x4, R2 ;  /* 0x0000000447067825 */ /* 0x042fe200078e0202 */
[C---:B------:R-:W-:Y:S01]  /*3d200*/  IADD3 R11, PT, PT, R71.reuse, UR30, RZ ;  /* 0x0000001e470b7c10 */ /* 0x040fe2000fffe0ff */
[----:B------:R-:W-:Y:S01]  /*3d210*/  @P0 STG.E desc[UR16][R68.64], R12 ;  /* 0x0000000c44000986 */ /* 0x000fe2000c101910 */
[----:B------:R-:W-:Y:S01]  /*3d220*/  ISETP.GE.AND P3, PT, R0, UR35, PT ;  /* 0x0000002300007c0c */ /* 0x000fe2000bf66270 */
[----:B------:R-:W1:Y:S01]  /*3d230*/  LDCU UR12, c[0x0][0x398] ;  /* 0x00007300ff0c77ac */ /* 0x000e620008000800 */
[----:B--2---:R-:W-:Y:S01]  /*3d240*/  IMAD.WIDE R4, R71, 0x4, R196 ;  /* 0x0000000447047825 */ /* 0x004fe200078e02c4 */
[----:B------:R2:W-:Y:S01]  /*3d250*/  @P6 STG.E desc[UR16][R6.64], R141 ;  /* 0x0000008d06006986 */ /* 0x0005e2000c101910 */
[----:B------:R-:W1:Y:S02]  /*3d260*/  LDCU UR48, c[0x0][0x39c] ;  /* 0x00007380ff3077ac */ /* 0x000e640008000800 */
[----:B------:R-:W-:Y:S01]  /*3d270*/  VIADD R0, R198, 0x4c ;  /* 0x0000004cc6007836 */ /* 0x000fe20000000000 */
[----:B------:R1:W-:Y:S01]  /*3d280*/  @P5 STG.E desc[UR16][R4.64], R13 ;  /* 0x0000000d04005986 */ /* 0x0003e2000c101910 */
[----:B------:R-:W-:Y:S01]  /*3d290*/  IMAD.WIDE R8, R11, 0x4, R2 ;  /* 0x000000040b087825 */ /* 0x000fe200078e0202 */
[----:B------:R-:W-:Y:S01]  /*3d2a0*/  ISETP.LT.AND P5, PT, R199, UR31, !P3 ;  /* 0x0000001fc7007c0c */ /* 0x000fe2000dfa1270 */
[----:B------:R-:W3:Y:S01]  /*3d2b0*/  LDCU UR18, c[0x0][0x398] ;  /* 0x00007300ff1277ac */ /* 0x000ee20008000800 */
[----:B------:R-:W-:-:S02]  /*3d2c0*/  ISETP.LT.AND P3, PT, R200, UR20, !P3 ;  /* 0x00000014c8007c0c */ /* 0x000fc4000df61270 */
[----:B------:R-:W-:Y:S01]  /*3d2d0*/  ISETP.GE.AND P0, PT, R0, UR54, PT ;  /* 0x0000003600007c0c */ /* 0x000fe2000bf06270 */
[----:B------:R-:W3:Y:S01]  /*3d2e0*/  LDCU UR26, c[0x0][0x398] ;  /* 0x00007300ff1a77ac */ /* 0x000ee20008000800 */
[C---:B--2---:R-:W-:Y:S01]  /*3d2f0*/  IMAD.WIDE R6, R11.reuse, 0x4, R196 ;  /* 0x000000040b067825 */ /* 0x044fe200078e02c4 */
[----:B------:R-:W-:Y:S01]  /*3d300*/  IADD3 R11, PT, PT, R11, UR30, RZ ;  /* 0x0000001e0b0b7c10 */ /* 0x000fe2000fffe0ff */
[----:B------:R2:W-:Y:S01]  /*3d310*/  @P4 STG.E desc[UR16][R8.64], R142 ;  /* 0x0000008e08004986 */ /* 0x0005e2000c101910 */
[----:B------:R-:W3:Y:S01]  /*3d320*/  LDCU UR33, c[0x0][0x39c] ;  /* 0x00007380ff2177ac */ /* 0x000ee20008000800 */
[----:B------:R-:W-:Y:S02]  /*3d330*/  VIADD R0, R198, 0x4d ;  /* 0x0000004dc6007836 */ /* 0x000fe40000000000 */
[----:B------:R3:W-:Y:S01]  /*3d340*/  @P2 STG.E desc[UR16][R6.64], R14 ;  /* 0x0000000e06002986 */ /* 0x0007e2000c101910 */
[----:B------:R-:W-:Y:S01]  /*3d350*/  ISETP.LT.AND P2, PT, R199, UR56, !P0 ;  /* 0x00000038c7007c0c */ /* 0x000fe2000c741270 */
[C---:B-1----:R-:W-:Y:S01]  /*3d360*/  IMAD.WIDE R4, R11.reuse, 0x4, R2 ;  /* 0x000000040b047825 */ /* 0x042fe200078e0202 */
[----:B----4-:R-:W-:Y:S01]  /*3d370*/  ISETP.GE.AND P6, PT, R0, UR58, PT ;  /* 0x0000003a00007c0c */ /* 0x010fe2000bfc6270 */
[----:B------:R-:W1:Y:S02]  /*3d380*/  LDCU UR24, c[0x0][0x398] ;  /* 0x00007300ff1877ac */ /* 0x000e640008000800 */
[----:B------:R-:W-:-:S02]  /*3d390*/  VIADD R13, R11, UR30 ;  /* 0x0000001e0b0d7c36 */ /* 0x000fc40008000000 */
[----:B--2---:R-:W-:Y:S01]  /*3d3a0*/  IMAD.WIDE R8, R11, 0x4, R196 ;  /* 0x000000040b087825 */ /* 0x004fe200078e02c4 */
[----:B------:R2:W-:Y:S01]  /*3d3b0*/  @P5 STG.E desc[UR16][R4.64], R143 ;  /* 0x0000008f04005986 */ /* 0x0005e2000c101910 */
[----:B------:R-:W4:Y:S02]  /*3d3c0*/  LDCU UR50, c[0x0][0x39c] ;  /* 0x00007380ff3277ac */ /* 0x000f240008000800 */
[----:B------:R-:W-:Y:S01]  /*3d3d0*/  VIADD R0, R198, 0x4e ;  /* 0x0000004ec6007836 */ /* 0x000fe20000000000 */
[----:B------:R-:W-:Y:S01]  /*3d3e0*/  ISETP.LT.AND P0, PT, R200, UR14, !P0 ;  /* 0x0000000ec8007c0c */ /* 0x000fe2000c701270 */
[----:B---3--:R-:W-:Y:S01]  /*3d3f0*/  IMAD.WIDE R6, R13, 0x4, R2 ;  /* 0x000000040d067825 */ /* 0x008fe200078e0202 */
[----:B------:R3:W-:Y:S01]  /*3d400*/  @P3 STG.E desc[UR16][R8.64], R15 ;  /* 0x0000000f08003986 */ /* 0x0007e2000c101910 */
        /* <DEDUP_REMOVED lines=13> */
[C---:B---3--:R-:W-:Y:S01]  /*3d4e0*/  VIADD R15, R13.reuse, UR30 ;  /* 0x0000001e0d0f7c36 */ /* 0x048fe20008000000 */
[----:B------:R-:W-:Y:S01]  /*3d4f0*/  @P0 STG.E desc[UR16][R10.64], R16 ;  /* 0x000000100a000986 */ /* 0x000fe2000c101910 */
        /* <DEDUP_REMOVED lines=10> */
[----:B------:R-:W-:Y:S01]  /*3d5a0*/  ISETP.LT.AND P5, PT, R200, UR28, !P5 ;  /* 0x0000001cc8007c0c */ /* 0x000fe2000efa1270 */
[----:B------:R-:W2:Y:S01]  /*3d5b0*/  LDCU UR35, c[0x0][0x398] ;  /* 0x00007300ff2377ac */ /* 0x000ea20008000800 */
[C---:B----4-:R-:W-:Y:S01]  /*3d5c0*/  IMAD.WIDE R4, R15.reuse, 0x4, R196 ;  /* 0x000000040f047825 */ /* 0x050fe200078e02c4 */
[----:B------:R4:W-:Y:S01]  /*3d5d0*/  @P2 STG.E desc[UR16][R8.64], R146 ;  /* 0x0000009208002986 */ /* 0x0009e2000c101910 */
[----:B------:R-:W-:Y:S01]  /*3d5e0*/  IADD3 R0, PT, PT, R198, 0x51, RZ ;  /* 0x00000051c6007810 */ /* 0x000fe20007ffe0ff */
[----:B------:R-:W2:Y:S01]  /*3d5f0*/  LDCU UR49, c[0x0][0x39c] ;  /* 0x00007380ff3177ac */ /* 0x000ea20008000800 */
[----:B------:R-:W-:Y:S01]  /*3d600*/  VIADD R15, R15, UR30 ;  /* 0x0000001e0f0f7c36 */ /* 0x000fe20008000000 */
[----:B------:R2:W-:Y:S01]  /*3d610*/  @P4 STG.E desc[UR16][R4.64], R18 ;  /* 0x0000001204004986 */ /* 0x0005e2000c101910 */
[----:B------:R-:W-:Y:S01]  /*3d620*/  ISETP.LT.AND P4, PT, R199, UR46, !P0 ;  /* 0x0000002ec7007c0c */ /* 0x000fe2000c781270 */
[----:B------:R-:W3:Y:S01]  /*3d630*/  LDCU UR37, c[0x0][0x398] ;  /* 0x00007300ff2577ac */ /* 0x000ee20008000800 */
[----:B------:R-:W-:Y:S01]  /*3d640*/  ISETP.GE.AND P3, PT, R0, UR52, PT ;  /* 0x0000003400007c0c */ /* 0x000fe2000bf66270 */
[----:B------:R-:W-:-:S02]  /*3d650*/  VIADD R13, R15, UR30 ;  /* 0x0000001e0f0d7c36 */ /* 0x000fc40008000000 */
[----:B------:R-:W-:Y:S01]  /*3d660*/  VIADD R0, R198, 0x52 ;  /* 0x00000052c6007836 */ /* 0x000fe20000000000 */
[----:B------:R-:W3:Y:S01]  /*3d670*/  LDCU UR36, c[0x0][0x398] ;  /* 0x00007300ff2477ac */ /* 0x000ee20008000800 */
[C---:B-1----:R-:W-:Y:S01]  /*3d680*/  IMAD.WIDE R6, R15.reuse, 0x4, R2 ;  /* 0x000000040f067825 */ /* 0x042fe200078e0202 */
[----:B------:R-:W1:Y:S03]  /*3d690*/  LDCU UR39, c[0x0][0x39c] ;  /* 0x00007380ff2777ac */ /* 0x000e660008000800 */
[----:B----4-:R-:W-:Y:S01]  /*3d6a0*/  IMAD.WIDE R8, R15, 0x4, R196 ;  /* 0x000000040f087825 */ /* 0x010fe200078e02c4 */
[----:B------:R-:W-:Y:S01]  /*3d6b0*/  ISETP.GE.AND P2, PT, R0, UR38, PT ;  /* 0x0000002600007c0c */ /* 0x000fe2000bf46270 */
[----:B------:R4:W-:Y:S01]  /*3d6c0*/  @P6 STG.E desc[UR16][R6.64], R147 ;  /* 0x0000009306006986 */ /* 0x0009e2000c101910 */
[----:B------:R-:W1:Y:S01]  /*3d6d0*/  LDCU UR20, c[0x0][0x398] ;  /* 0x00007300ff1477ac */ /* 0x000e620008000800 */
[----:B--2---:R-:W-:Y:S01]  /*3d6e0*/  IMAD.WIDE R4, R13, 0x4, R2 ;  /* 0x000000040d047825 */ /* 0x004fe200078e0202 */
[C---:B------:R-:W-:Y:S01]  /*3d6f0*/  ISETP.LT.AND P0, PT, R200.reuse, UR44, !P0 ;  /* 0x0000002cc8007c0c */ /* 0x040fe2000c701270 */
[----:B------:R-:W-:Y:S01]  /*3d700*/  @P5 STG.E desc[UR16][R8.64], R19 ;  /* 0x0000001308005986 */ /* 0x000fe2000c101910 */
[----:B------:R-:W-:Y:S01]  /*3d710*/  ISETP.LT.AND P5, PT, R199, UR53, !P3 ;  /* 0x00000035c7007c0c */ /* 0x000fe2000dfa1270 */
[----:B------:R-:W-:Y:S01]  /*3d720*/  IMAD.WIDE R10, R13, 0x4, R196 ;  /* 0x000000040d0a7825 */ /* 0x000fe200078e02c4 */
[----:B------:R-:W-:Y:S01]  /*3d730*/  ISETP.LT.AND P3, PT, R200, UR32, !P3 ;  /* 0x00000020c8007c0c */ /* 0x000fe2000df61270 */
[----:B------:R2:W-:Y:S01]  /*3d740*/  @P4 STG.E desc[UR16][R4.64], R148 ;  /* 0x0000009404004986 */ /* 0x0005e2000c101910 */
[----:B------:R-:W-:Y:S01]  /*3d750*/  ISETP.LT.AND P4, PT, R199, UR11, !P2 ;  /* 0x0000000bc7007c0c */ /* 0x000fe2000d781270 */
[----:B------:R-:W-:Y:S01]  /*3d760*/  VIADD R13, R13, UR30 ;  /* 0x0000001e0d0d7c36 */ /* 0x000fe20008000000 */
[----:B------:R-:W-:Y:S01]  /*3d770*/  IADD3 R0, PT, PT, R198, 0x53, RZ ;  /* 0x00000053c6007810 */ /* 0x000fe20007ffe0ff */
[----:B------:R-:W1:Y:S02]  /*3d780*/  LDCU UR47, c[0x0][0x39c] ;  /* 0x00007380ff2f77ac */ /* 0x000e640008000800 */
[----:B------:R-:W-:-:S02]  /*3d790*/  VIADD R15, R13, UR30 ;  /* 0x0000001e0d0f7c36 */ /* 0x000fc40008000000 */
[C---:B----4-:R-:W-:Y:S01]  /*3d7a0*/  IMAD.WIDE R6, R13.reuse, 0x4, R2 ;  /* 0x000000040d067825 */ /* 0x050fe200078e0202 */
[----:B------:R-:W-:Y:S01]  /*3d7b0*/  ISETP.GE.AND P6, PT, R0, UR48, PT ;  /* 0x0000003000007c0c */ /* 0x000fe2000bfc6270 */
[----:B------:R-:W-:Y:S01]  /*3d7c0*/  @P0 STG.E desc[UR16][R10.64], R20 ;  /* 0x000000140a000986 */ /* 0x000fe2000c101910 */
[----:B------:R-:W4:Y:S01]  /*3d7d0*/  LDCU UR14, c[0x0][0x398] ;  /* 0x00007300ff0e77ac */ /* 0x000f220008000800 */
[----:B--2---:R-:W-:Y:S01]  /*3d7e0*/  IMAD.WIDE R4, R13, 0x4, R196 ;  /* 0x000000040d047825 */ /* 0x004fe200078e02c4 */
[----:B------:R-:W-:Y:S01]  /*3d7f0*/  ISETP.LT.AND P2, PT, R200, UR12, !P2 ;  /* 0x0000000cc8007c0c */ /* 0x000fe2000d741270 */
[----:B------:R-:W2:Y:S02]  /*3d800*/  LDCU UR22, c[0x0][0x398] ;  /* 0x00007300ff1677ac */ /* 0x000ea40008000800 */
[----:B------:R-:W-:Y:S01]  /*3d810*/  IMAD.WIDE R8, R15, 0x4, R2 ;  /* 0x000000040f087825 */ /* 0x000fe200078e0202 */
[----:B------:R1:W-:Y:S01]  /*3d820*/  @P5 STG.E desc[UR16][R6.64], R149 ;  /* 0x0000009506005986 */ /* 0x0003e2000c101910 */
[----:B------:R-:W-:Y:S01]  /*3d830*/  IADD3 R0, PT, PT, R198, 0x54, RZ ;  /* 0x00000054c6007810 */ /* 0x000fe20007ffe0ff */
[----:B------:R-:W2:Y:S02]  /*3d840*/  LDCU UR31, c[0x0][0x398] ;  /* 0x00007300ff1f77ac */ /* 0x000ea40008000800 */
        /* <DEDUP_REMOVED lines=8> */
[----:B------:R-:W1:Y:S02]  /*3d8d0*/  LDCU UR45, c[0x0][0x398] ;  /* 0x00007300ff2d77ac */ /* 0x000e640008000800 */
[----:B------:R-:W-:-:S02]  /*3d8e0*/  VIADD R15, R15, UR30 ;  /* 0x0000001e0f0f7c36 */ /* 0x000fc40008000000 */
[----:B------:R-:W-:Y:S01]  /*3d8f0*/  VIADD R0, R198, 0x55 ;  /* 0x00000055c6007836 */ /* 0x000fe20000000000 */
[----:B------:R1:W-:Y:S01]  /*3d900*/  @P2 STG.E desc[UR16][R6.64], R22 ;  /* 0x0000001606002986 */ /* 0x0003e2000c101910 */
[----:B--2---:R-:W-:Y:S01]  /*3d910*/  IMAD.WIDE R4, R15, 0x4, R2 ;  /* 0x000000040f047825 */ /* 0x004fe200078e0202 */
[----:B------:R-:W-:Y:S01]  /*3d920*/  ISETP.LT.AND P2, PT, R199, UR24, !P0 ;  /* 0x00000018c7007c0c */ /* 0x000fe2000c741270 */
[----:B------:R-:W2:Y:S02]  /*3d930*/  LDCU UR38, c[0x0][0x39c] ;  /* 0x00007380ff2677ac */ /* 0x000ea40008000800 */
[C---:B------:R-:W-:Y:S01]  /*3d940*/  IMAD.WIDE R8, R15.reuse, 0x4, R196 ;  /* 0x000000040f087825 */ /* 0x040fe200078e02c4 */
[----:B------:R-:W-:Y:S01]  /*3d950*/  ISETP.GE.AND P5, PT, R0, UR50, PT ;  /* 0x0000003200007c0c */ /* 0x000fe2000bfa6270 */
[----:B------:R2:W-:Y:S01]  /*3d960*/  @P4 STG.E desc[UR16][R4.64], R151 ;  /* 0x0000009704004986 */ /* 0x0005e2000c101910 */
[----:B------:R-:W-:Y:S01]  /*3d970*/  IADD3 R13, PT, PT, R15, UR30, RZ ;  /* 0x0000001e0f0d7c10 */ /* 0x000fe2000fffe0ff */
[----:B------:R-:W2:Y:S01]  /*3d980*/  LDCU UR51, c[0x0][0x398] ;  /* 0x00007300ff3377ac */ /* 0x000ea20008000800 */
[----:B------:R-:W-:Y:S01]  /*3d990*/  ISETP.LT.AND P0, PT, R200, UR43, !P0 ;  /* 0x0000002bc8007c0c */ /* 0x000fe2000c701270 */
[----:B------:R-:W-:Y:S01]  /*3d9a0*/  @P6 STG.E desc[UR16][R8.64], R23 ;  /* 0x0000001708006986 */ /* 0x000fe2000c101910 */
[----:B------:R-:W-:Y:S01]  /*3d9b0*/  ISETP.LT.AND P6, PT, R199, UR42, !P5 ;  /* 0x0000002ac7007c0c */ /* 0x000fe2000efc1270 */
[----:B------:R-:W4:Y:S01]  /*3d9c0*/  LDCU UR44, c[0x0][0x398] ;  /* 0x00007300ff2c77ac */ /* 0x000f220008000800 */
[----:B------:R-:W-:-:S02]  /*3d9d0*/  IADD3 R0, PT, PT, R198, 0x56, RZ ;  /* 0x00000056c6007810 */ /* 0x000fc40007ffe0ff */
[----:B---3--:R-:W-:Y:S01]  /*3d9e0*/  ISETP.LT.AND P5, PT, R200, UR6, !P5 ;  /* 0x00000006c8007c0c */ /* 0x008fe2000efa1270 */
[C---:B-1----:R-:W-:Y:S01]  /*3d9f0*/  IMAD.WIDE R6, R13.reuse, 0x4, R2 ;  /* 0x000000040d067825 */ /* 0x042fe200078e0202 */
[----:B------:R-:W-:Y:S01]  /*3da00*/  ISETP.GE.AND P3, PT, R0, UR41, PT ;  /* 0x0000002900007c0c */ /* 0x000fe2000bf66270 */
[----:B------:R-:W1:Y:S02]  /*3da10*/  LDCU UR28, c[0x0][0x39c] ;  /* 0x00007380ff1c77ac */ /* 0x000e640008000800 */
[C---:B------:R-:W-:Y:S01]  /*3da20*/  IMAD.WIDE R10, R13.reuse, 0x4, R196 ;  /* 0x000000040d0a7825 */ /* 0x040fe200078e02c4 */
[----:B------:R3:W-:Y:S01]  /*3da30*/  @P2 STG.E desc[UR16][R6.64], R152 ;  /* 0x0000009806002986 */ /* 0x0007e2000c101910 */
[----:B------:R-:W1:Y:S02]  /*3da40*/  LDCU UR46, c[0x0][0x398] ;  /* 0x00007300ff2e77ac */ /* 0x000e640008000800 */
[----:B------:R-:W-:Y:S02]  /*3da50*/  VIADD R13, R13, UR30 ;  /* 0x0000001e0d0d7c36 */ /* 0x000fe40008000000 */
[----:B------:R-:W-:Y:S01]  /*3da60*/  VIADD R0, R198, 0x57 ;  /* 0x00000057c6007836 */ /* 0x000fe20000000000 */
[----:B------:R-:W1:Y:S01]  /*3da70*/  LDCU UR11, c[0x0][0x39c] ;  /* 0x00007380ff0b77ac */ /* 0x000e620008000800 */
[----:B--2---:R-:W-:Y:S01]  /*3da80*/  IMAD.WIDE R4, R13, 0x4, R2 ;  /* 0x000000040d047825 */ /* 0x004fe200078e0202 */
[----:B------:R-:W-:Y:S01]  /*3da90*/  ISETP.LT.AND P2, PT, R199, UR15, !P3 ;  /* 0x0000000fc7007c0c */ /* 0x000fe2000df41270 */
[----:B------:R-:W-:Y:S01]  /*3daa0*/  @P0 STG.E desc[UR16][R10.64], R24 ;  /* 0x000000180a000986 */ /* 0x000fe2000c101910 */
[----:B------:R-:W-:Y:S01]  /*3dab0*/  ISETP.GE.AND P4, PT, R0, UR49, PT ;  /* 0x0000003100007c0c */ /* 0x000fe2000bf86270 */
[----:B------:R-:W2:Y:S01]  /*3dac0*/  LDCU UR32, c[0x0][0x398] ;  /* 0x00007300ff2077ac */ /* 0x000ea20008000800 */
[C---:B---3--:R-:W-:Y:S01]  /*3dad0*/  IMAD.WIDE R6, R13.reuse, 0x4, R196 ;  /* 0x000000040d067825 */ /* 0x048fe200078e02c4 */
[----:B------:R-:W-:Y:S01]  /*3dae0*/  ISETP.LT.AND P3, PT, R200, UR35, !P3 ;  /* 0x00000023c8007c0c */ /* 0x000fe2000df61270 */
[----:B------:R3:W-:Y:S01]  /*3daf0*/  @P6 STG.E desc[UR16][R4.64], R153 ;  /* 0x0000009904006986 */ /* 0x0007e2000c101910 */
[----:B------:R-:W-:Y:S01]  /*3db00*/  IADD3 R15, PT, PT, R13, UR30, RZ ;  /* 0x0000001e0d0f7c10 */ /* 0x000fe2000fffe0ff */
[----:B------:R-:W-:Y:S01]  /*3db10*/  VIADD R0, R198, 0x58 ;  /* 0x00000058c6007836 */ /* 0x000fe20000000000 */
[----:B------:R-:W1:Y:S01]  /*3db20*/  LDCU UR33, c[0x0][0x398] ;  /* 0x00007300ff2177ac */ /* 0x000e620008000800 */
[----:B------:R2:W-:Y:S01]  /*3db30*/  @P5 STG.E desc[UR16][R6.64], R25 ;  /* 0x0000001906005986 */ /* 0x0005e2000c101910 */
[----:B------:R-:W-:Y:S01]  /*3db40*/  ISETP.LT.AND P5, PT, R199, UR37, !P4 ;  /* 0x00000025c7007c0c */ /* 0x000fe2000e7a1270 */
[C---:B------:R-:W-:Y:S01]  /*3db50*/  IMAD.WIDE R8, R15.reuse, 0x4, R2 ;  /* 0x000000040f087825 */ /* 0x040fe200078e0202 */
[----:B------:R-:W-:Y:S01]  /*3db60*/  ISETP.LT.AND P4, PT, R200, UR36, !P4 ;  /* 0x00000024c8007c0c */ /* 0x000fe2000e781270 */
[----:B------:R-:W1:Y:S01]  /*3db70*/  LDCU UR48, c[0x0][0x398] ;  /* 0x00007300ff3077ac */ /* 0x000e620008000800 */
[----:B------:R-:W-:Y:S01]  /*3db80*/  ISETP.GE.AND P0, PT, R0, UR39, PT ;  /* 0x0000002700007c0c */ /* 0x000fe2000bf06270 */
[C---:B---3--:R-:W-:Y:S01]  /*3db90*/  IMAD.WIDE R4, R15.reuse, 0x4, R196 ;  /* 0x000000040f047825 */ /* 0x048fe200078e02c4 */
[----:B------:R-:W-:Y:S01]  /*3dba0*/  IADD3 R15, PT, PT, R15, UR30, RZ ;  /* 0x0000001e0f0f7c10 */ /* 0x000fe2000fffe0ff */
[----:B------:R3:W-:Y:S01]  /*3dbb0*/  @P2 STG.E desc[UR16][R8.64], R154 ;  /* 0x0000009a08002986 */ /* 0x0007e2000c101910 */
[----:B------:R-:W1:Y:S01]  /*3dbc0*/  LDCU UR12, c[0x0][0x39c] ;  /* 0x00007380ff0c77ac */ /* 0x000e620008000800 */
[----:B------:R-:W-:-:S02]  /*3dbd0*/  VIADD R0, R198, 0x59 ;  /* 0x00000059c6007836 */ /* 0x000fc40000000000 */
[----:B--2---:R-:W-:Y:S01]  /*3dbe0*/  IMAD.WIDE R6, R15, 0x4, R2 ;  /* 0x000000040f067825 */ /* 0x004fe200078e0202 */
[----:B------:R2:W-:Y:S01]  /*3dbf0*/  @P3 STG.E desc[UR16][R4.64], R26 ;  /* 0x0000001a04003986 */ /* 0x0005e2000c101910 */
[----:B------:R-:W-:Y:S01]  /*3dc00*/  ISETP.LT.AND P3, PT, R199, UR20, !P0 ;  /* 0x00000014c7007c0c */ /* 0x000fe2000c761270 */
[----:B------:R-:W1:Y:S01]  /*3dc10*/  LDCU UR26, c[0x0][0x398] ;  /* 0x00007300ff1a77ac */ /* 0x000e620008000800 */
[----:B------:R-:W-:Y:S01]  /*3dc20*/  ISETP.GE.AND P6, PT, R0, UR47, PT ;  /* 0x0000002f00007c0c */ /* 0x000fe2000bfc6270 */
[----:B------:R-:W1:Y:S01]  /*3dc30*/  LDCU UR24, c[0x0][0x398] ;  /* 0x00007300ff1877ac */ /* 0x000e620008000800 */
[C---:B---3--:R-:W-:Y:S01]  /*3dc40*/  IMAD.WIDE R8, R15.reuse, 0x4, R196 ;  /* 0x000000040f087825 */ /* 0x048fe200078e02c4 */
[----:B------:R3:W-:Y:S01]  /*3dc50*/  @P5 STG.E desc[UR16][R6.64], R155 ;  /* 0x0000009b06005986 */ /* 0x0007e2000c101910 */
[----:B----4-:R-:W-:Y:S01]  /*3dc60*/  ISETP.LT.AND P0, PT, R200, UR14, !P0 ;  /* 0x0000000ec8007c0c */ /* 0x010fe2000c701270 */
[----:B------:R-:W4:Y:S01]  /*3dc70*/  LDCU UR18, c[0x0][0x39c] ;  /* 0x00007380ff1277ac */ /* 0x000f220008000800 */
[----:B------:R-:W-:Y:S01]  /*3dc80*/  VIADD R13, R15, UR30 ;  /* 0x0000001e0f0d7c36 */ /* 0x000fe20008000000 */
[----:B------:R-:W-:Y:S01]  /*3dc90*/  @P4 STG.E desc[UR16][R8.64], R27 ;  /* 0x0000001b08004986 */ /* 0x000fe2000c101910 */
[----:B------:R-:W-:Y:S01]  /*3dca0*/  VIADD R0, R198, 0x5a ;  /* 0x0000005ac6007836 */ /* 0x000fe20000000000 */
[----:B------:R-:W-:Y:S01]  /*3dcb0*/  ISETP.LT.AND P4, PT, R199, UR22, !P6 ;  /* 0x00000016c7007c0c */ /* 0x000fe2000f781270 */
[C---:B--2---:R-:W-:Y:S01]  /*3dcc0*/  IMAD.WIDE R4, R13.reuse, 0x4, R2 ;  /* 0x000000040d047825 */ /* 0x044fe200078e0202 */
[----:B------:R-:W-:Y:S01]  /*3dcd0*/  ISETP.LT.AND P6, PT, R200, UR31, !P6 ;  /* 0x0000001fc8007c0c */ /* 0x000fe2000f7c1270 */
[----:B------:R-:W2:Y:S02]  /*3dce0*/  LDCU UR41, c[0x0][0x398] ;  /* 0x00007300ff2977ac */ /* 0x000ea40008000800 */
[C---:B------:R-:W-:Y:S01]  /*3dcf0*/  IMAD.WIDE R10, R13.reuse, 0x4, R196 ;  /* 0x000000040d0a7825 */ /* 0x040fe200078e02c4 */
[----:B------:R-:W-:Y:S01]  /*3dd00*/  IADD3 R13, PT, PT, R13, UR30, RZ ;  /* 0x0000001e0d0d7c10 */ /* 0x000fe2000fffe0ff */
[----:B------:R-:W1:Y:S01]  /*3dd10*/  LDCU UR42, c[0x0][0x398] ;  /* 0x00007300ff2a77ac */ /* 0x000e620008000800 */
[----:B------:R-:W-:Y:S01]  /*3dd20*/  ISETP.GE.AND P2, PT, R0, UR34, PT ;  /* 0x0000002200007c0c */ /* 0x000fe2000bf46270 */
[----:B------:R-:W-:Y:S01]  /*3dd30*/  VIADD R0, R198, 0x5b ;  /* 0x0000005bc6007836 */ /* 0x000fe20000000000 */
[----:B------:R2:W-:Y:S01]  /*3dd40*/  @P3 STG.E desc[UR16][R4.64], R156 ;  /* 0x0000009c04003986 */ /* 0x0005e2000c101910 */
[----:B---3--:R-:W-:Y:S01]  /*3dd50*/  IMAD.WIDE R6, R13, 0x4, R2 ;  /* 0x000000040d067825 */ /* 0x008fe200078e0202 */
[----:B------:R-:W-:Y:S01]  /*3dd60*/  ISETP.LT.AND P3, PT, R199, UR40, !P2 ;  /* 0x00000028c7007c0c */ /* 0x000fe2000d761270 */
[----:B------:R-:W3:Y:S01]  /*3dd70*/  LDCU UR6, c[0x0][0x39c] ;  /* 0x00007380ff0677ac */ /* 0x000ee20008000800 */
[----:B------:R-:W-:Y:S01]  /*3dd80*/  ISETP.GE.AND P5, PT, R0, UR38, PT ;  /* 0x0000002600007c0c */ /* 0x000fe2000bfa6270 */
[----:B------:R-:W-:Y:S01]  /*3dd90*/  @P0 STG.E desc[UR16][R10.64], R28 ;  /* 0x0000001c0a000986 */ /* 0x000fe2000c101910 */
[----:B------:R-:W-:Y:S01]  /*3dda0*/  ISETP.LT.AND P2, PT, R200, UR45, !P2 ;  /* 0x0000002dc8007c0c */ /* 0x000fe2000d741270 */
[C---:B------:R-:W-:Y:S01]  /*3ddb0*/  VIADD R15, R13.reuse, UR30 ;  /* 0x0000001e0d0f7c36 */ /* 0x040fe20008000000 */
[----:B------:R-:W1:Y:S01]  /*3ddc0*/  LDCU UR35, c[0x0][0x398] ;  /* 0x00007300ff2377ac */ /* 0x000e620008000800 */
[----:B--2---:R-:W-:Y:S01]  /*3ddd0*/  IMAD.WIDE R4, R13, 0x4, R196 ;  /* 0x000000040d047825 */ /* 0x004fe200078e02c4 */
[----:B------:R2:W-:Y:S01]  /*3dde0*/  @P4 STG.E desc[UR16][R6.64], R157 ;  /* 0x0000009d06004986 */ /* 0x0005e2000c101910 */
[----:B------:R-:W3:Y:S03]  /*3ddf0*/  LDCU UR15, c[0x0][0x39c] ;  /* 0x00007380ff0f77ac */ /* 0x000ee60008000800 */
[----:B------:R3:W-:Y:S01]  /*3de00*/  @P6 STG.E desc[UR16][R4.64], R29 ;  /* 0x0000001d04006986 */ /* 0x0007e2000c101910 */
[----:B------:R-:W-:Y:S01]  /*3de10*/  ISETP.LT.AND P6, PT, R199, UR51, !P5 ;  /* 0x00000033c7007c0c */ /* 0x000fe2000efc1270 */
[----:B------:R-:W-:Y:S01]  /*3de20*/  VIADD R0, R198, 0x5c ;  /* 0x0000005cc6007836 */ /* 0x000fe20000000000 */
[----:B------:R-:W-:Y:S01]  /*3de30*/  ISETP.LT.AND P5, PT, R200, UR44, !P5 ;  /* 0x0000002cc8007c0c */ /* 0x000fe2000efa1270 */
[C---:B------:R-:W-:Y:S01]  /*3de40*/  IMAD.WIDE R8, R15.reuse, 0x4, R2 ;  /* 0x000000040f087825 */ /* 0x040fe200078e0202 */
[----:B------:R-:W4:Y:S03]  /*3de50*/  LDCU UR39, c[0x0][0x398] ;  /* 0x00007300ff2777ac */ /* 0x000f260008000800 */
[C---:B--2---:R-:W-:Y:S01]  /*3de60*/  IMAD.WIDE R6, R15.reuse, 0x4, R196 ;  /* 0x000000040f067825 */ /* 0x044fe200078e02c4 */
[----:B-1----:R-:W-:Y:S01]  /*3de70*/  ISETP.GE.AND P0, PT, R0, UR28, PT ;  /* 0x0000001c00007c0c */ /* 0x002fe2000bf06270 */
[----:B------:R1:W-:Y:S01]  /*3de80*/  @P3 STG.E desc[UR16][R8.64], R158 ;  /* 0x0000009e08003986 */ /* 0x0003e2000c101910 */
[----:B------:R-:W2:Y:S01]  /*3de90*/  LDCU UR34, c[0x0][0x398] ;  /* 0x00007300ff2277ac */ /* 0x000ea20008000800 */
[----:B------:R-:W-:Y:S01]  /*3dea0*/  VIADD R15, R15, UR30 ;  /* 0x0000001e0f0f7c36 */ /* 0x000fe20008000000 */
[----:B------:R-:W-:Y:S01]  /*3deb0*/  IADD3 R0, PT, PT, R198, 0x5d, RZ ;  /* 0x0000005dc6007810 */ /* 0x000fe20007ffe0ff */
[----:B------:R2:W-:Y:S01]  /*3dec0*/  @P2 STG.E desc[UR16][R6.64], R30 ;  /* 0x0000001e06002986 */ /* 0x0005e2000c101910 */
[----:B------:R-:W4:Y:S01]  /*3ded0*/  LDCU UR36, c[0x0][0x398] ;  /* 0x00007300ff2477ac */ /* 0x000f220008000800 */
[----:B---3--:R-:W-:Y:S01]  /*3dee0*/  IMAD.WIDE R4, R15, 0x4, R2 ;  /* 0x000000040f047825 */ /* 0x008fe200078e0202 */
[----:B------:R-:W-:-:S02]  /*3def0*/  ISETP.LT.AND P2, PT, R199, UR46, !P0 ;  /* 0x0000002ec7007c0c */ /* 0x000fc4000c741270 */
[----:B------:R-:W-:Y:S01]  /*3df00*/  ISETP.GE.AND P4, PT, R0, UR11, PT ;  /* 0x0000000b00007c0c */ /* 0x000fe2000bf86270 */
[----:B------:R-:W3:Y:S01]  /*3df10*/  LDCU UR14, c[0x0][0x39c] ;  /* 0x00007380ff0e77ac */ /* 0x000ee20008000800 */
[C---:B-1----:R-:W-:Y:S01]  /*3df20*/  IMAD.WIDE R8, R15.reuse, 0x4, R196 ;  /* 0x000000040f087825 */ /* 0x042fe200078e02c4 */
[----:B------:R1:W-:Y:S01]  /*3df30*/  @P6 STG.E desc[UR16][R4.64], R159 ;  /* 0x0000009f04006986 */ /* 0x0003e2000c101910 */
[----:B------:R-:W-:Y:S01]  /*3df40*/  ISETP.LT.AND P0, PT, R200, UR32, !P0 ;  /* 0x00000020c8007c0c */ /* 0x000fe2000c701270 */
[----:B------:R-:W1:Y:S01]  /*3df50*/  LDCU UR22, c[0x0][0x398] ;  /* 0x00007300ff1677ac */ /* 0x000e620008000800 */
[----:B------:R-:W-:Y:S01]  /*3df60*/  VIADD R13, R15, UR30 ;  /* 0x0000001e0f0d7c36 */ /* 0x000fe20008000000 */
[----:B------:R-:W-:Y:S01]  /*3df70*/  @P5 STG.E desc[UR16][R8.64], R31 ;  /* 0x0000001f08005986 */ /* 0x000fe2000c101910 */
[----:B------:R-:W-:Y:S01]  /*3df80*/  ISETP.LT.AND P5, PT, R199, UR33, !P4 ;  /* 0x00000021c7007c0c */ /* 0x000fe2000e7a1270 */
[----:B------:R-:W-:Y:S01]  /*3df90*/  VIADD R0, R198, 0x5e ;  /* 0x0000005ec6007836 */ /* 0x000fe20000000000 */
[----:B------:R-:W-:Y:S01]  /*3dfa0*/  ISETP.LT.AND P4, PT, R200, UR48, !P4 ;  /* 0x00000030c8007c0c */ /* 0x000fe2000e781270 */
[C---:B--2---:R-:W-:Y:S01]  /*3dfb0*/  IMAD.WIDE R6, R13.reuse, 0x4, R2 ;  /* 0x000000040d067825 */ /* 0x044fe200078e0202 */
[----:B------:R-:W2:Y:S03]  /*3dfc0*/  LDCU UR31, c[0x0][0x398] ;  /* 0x00007300ff1f77ac */ /* 0x000ea60008000800 */
[C---:B------:R-:W-:Y:S01]  /*3dfd0*/  IMAD.WIDE R10, R13.reuse, 0x4, R196 ;  /* 0x000000040d0a7825 */ /* 0x040fe200078e02c4 */
[----:B------:R-:W-:Y:S01]  /*3dfe0*/  ISETP.GE.AND P3, PT, R0, UR12, PT ;  /* 0x0000000c00007c0c */ /* 0x000fe2000bf66270 */
[----:B------:R3:W-:Y:S01]  /*3dff0*/  @P2 STG.E desc[UR16][R6.64], R160 ;  /* 0x000000a006002986 */ /* 0x0007e2000c101910 */
[----:B------:R-:W2:Y:S01]  /*3e000*/  LDCU UR20, c[0x0][0x39c] ;  /* 0x00007380ff1477ac */ /* 0x000ea20008000800 */
[----:B------:R-:W-:Y:S01]  /*3e010*/  VIADD R13, R13, UR30 ;  /* 0x0000001e0d0d7c36 */ /* 0x000fe20008000000 */
[----:B------:R-:W-:Y:S01]  /*3e020*/  IADD3 R0, PT, PT, R198, 0x5f, RZ ;  /* 0x0000005fc6007810 */ /* 0x000fe20007ffe0ff */
[----:B------:R-:W2:Y:S02]  /*3e030*/  LDCU UR28, c[0x0][0x398] ;  /* 0x00007300ff1c77ac */ /* 0x000ea40008000800 */
[----:B-1----:R-:W-:Y:S01]  /*3e040*/  IMAD.WIDE R4, R13, 0x4, R2 ;  /* 0x000000040d047825 */ /* 0x002fe200078e0202 */
[----:B------:R-:W-:Y:S01]  /*3e050*/  ISETP.LT.AND P2, PT, R199, UR26, !P3 ;  /* 0x0000001ac7007c0c */ /* 0x000fe2000df41270 */
[----:B------:R-:W-:Y:S01]  /*3e060*/  @P0 STG.E desc[UR16][R10.64], R32 ;  /* 0x000000200a000986 */ /* 0x000fe2000c101910 */
[----:B----4-:R-:W-:Y:S01]  /*3e070*/  ISETP.GE.AND P6, PT, R0, UR18, PT ;  /* 0x0000001200007c0c */ /* 0x010fe2000bfc6270 */
[----:B------:R-:W1:Y:S01]  /*3e080*/  LDCU UR37, c[0x0][0x398] ;  /* 0x00007300ff2577ac */ /* 0x000e620008000800 */
[C---:B---3--:R-:W-:Y:S01]  /*3e090*/  IMAD.WIDE R6, R13.reuse, 0x4, R196 ;  /* 0x000000040d067825 */ /* 0x048fe200078e02c4 */
[----:B------:R-:W-:Y:S01]  /*3e0a0*/  ISETP.LT.AND P3, PT, R200, UR24, !P3 ;  /* 0x00000018c8007c0c */ /* 0x000fe2000df61270 */
[----:B------:R3:W-:Y:S01]  /*3e0b0*/  @P5 STG.E desc[UR16][R4.64], R161 ;  /* 0x000000a104005986 */ /* 0x0007e2000c101910 */
[----:B------:R-:W4:Y:S01]  /*3e0c0*/  LDCU UR11, c[0x0][0x39c] ;  /* 0x00007380ff0b77ac */ /* 0x000f220008000800 */
[----:B------:R-:W-:-:S02]  /*3e0d0*/  VIADD R15, R13, UR30 ;  /* 0x0000001e0d0f7c36 */ /* 0x000fc40008000000 */
[----:B------:R1:W-:Y:S01]  /*3e0e0*/  @P4 STG.E desc[UR16][R6.64], R33 ;  /* 0x0000002106004986 */ /* 0x0003e2000c101910 */
[----:B------:R-:W-:Y:S01]  /*3e0f0*/  ISETP.LT.AND P4, PT, R199, UR41, !P6 ;  /* 0x00000029c7007c0c */ /* 0x000fe2000f781270 */
[----:B------:R-:W2:Y:S01]  /*3e100*/  LDCU UR38, c[0x0][0x398] ;  /* 0x00007300ff2677ac */ /* 0x000ea20008000800 */
[----:B------:R-:W-:Y:S02]  /*3e110*/  IADD3 R0, PT, PT, R198, 0x60, RZ ;  /* 0x00000060c6007810 */ /* 0x000fe40007ffe0ff */
[----:B------:R-:W-:Y:S01]  /*3e120*/  ISETP.LT.AND P6, PT, R200, UR42, !P6 ;  /* 0x0000002ac8007c0c */ /* 0x000fe2000f7c1270 */
[C---:B------:R-:W-:Y:S01]  /*3e130*/  IMAD.WIDE R8, R15.reuse, 0x4, R2 ;  /* 0x000000040f087825 */ /* 0x040fe200078e0202 */
[----:B------:R-:W-:Y:S01]  /*3e140*/  ISETP.GE.AND P0, PT, R0, UR6, PT ;  /* 0x0000000600007c0c */ /* 0x000fe2000bf06270 */
[----:B------:R-:W2:Y:S02]  /*3e150*/  LDCU UR12, c[0x0][0x39c] ;  /* 0x00007380ff0c77ac */ /* 0x000ea40008000800 */
[C---:B---3--:R-:W-:Y:S01]  /*3e160*/  IMAD.WIDE R4, R15.reuse, 0x4, R196 ;  /* 0x000000040f047825 */ /* 0x048fe200078e02c4 */
[----:B------:R3:W-:Y:S01]  /*3e170*/  @P2 STG.E desc[UR16][R8.64], R162 ;  /* 0x000000a208002986 */ /* 0x0007e2000c101910 */
[----:B------:R-:W2:Y:S02]  /*3e180*/  LDCU UR18, c[0x0][0x398] ;  /* 0x00007300ff1277ac */ /* 0x000ea40008000800 */
[----:B------:R-:W-:-:S02]  /*3e190*/  VIADD R15, R15, UR30 ;  /* 0x0000001e0f0f7c36 */ /* 0x000fc40008000000 */
[----:B------:R-:W-:Y:S01]  /*3e1a0*/  VIADD R0, R198, 0x61 ;  /* 0x00000061c6007836 */ /* 0x000fe20000000000 */
[----:B------:R2:W-:Y:S01]  /*3e1b0*/  @P3 STG.E desc[UR16][R4.64], R34 ;  /* 0x0000002204003986 */ /* 0x0005e2000c101910 */
[----:B-1----:R-:W-:Y:S01]  /*3e1c0*/  IMAD.WIDE R6, R15, 0x4, R2 ;  /* 0x000000040f067825 */ /* 0x002fe200078e0202 */
[----:B------:R-:W-:Y:S01]  /*3e1d0*/  ISETP.LT.AND P3, PT, R199, UR35, !P0 ;  /* 0x00000023c7007c0c */ /* 0x000fe2000c761270 */
[----:B------:R-:W1:Y:S01]  /*3e1e0*/  LDCU UR32, c[0x0][0x398] ;  /* 0x00007300ff2077ac */ /* 0x000e620008000800 */
[----:B------:R-:W-:Y:S01]  /*3e1f0*/  ISETP.GE.AND P5, PT, R0, UR15, PT ;  /* 0x0000000f00007c0c */ /* 0x000fe2000bfa6270 */
[C---:B---3--:R-:W-:Y:S01]  /*3e200*/  IMAD.WIDE R8, R15.reuse, 0x4, R196 ;  /* 0x000000040f087825 */ /* 0x048fe200078e02c4 */
[----:B------:R-:W-:Y:S01]  /*3e210*/  IADD3 R13, PT, PT, R15, UR30, RZ ;  /* 0x0000001e0f0d7c10 */ /* 0x000fe2000fffe0ff */
[----:B------:R3:W-:Y:S01]  /*3e220*/  @P4 STG.E desc[UR16][R6.64], R163 ;  /* 0x000000a306004986 */ /* 0x0007e2000c101910 */
[----:B------:R-:W-:Y:S01]  /*3e230*/  ISETP.LT.AND P0, PT, R200, UR39, !P0 ;  /* 0x00000027c8007c0c */ /* 0x000fe2000c701270 */
[----:B------:R-:W1:Y:S02]  /*3e240*/  LDCU UR26, c[0x0][0x398] ;  /* 0x00007300ff1a77ac */ /* 0x000e640008000800 */
[----:B------:R-:W-:Y:S01]  /*3e250*/  @P6 STG.E desc[UR16][R8.64], R35 ;  /* 0x0000002308006986 */ /* 0x000fe2000c101910 */
[----:B------:R-:W-:Y:S01]  /*3e260*/  ISETP.LT.AND P6, PT, R199, UR34, !P5 ;  /* 0x00000022c7007c0c */ /* 0x000fe2000efc1270 */
[----:B------:R-:W1:Y:S01]  /*3e270*/  LDCU UR6, c[0x0][0x39c] ;  /* 0x00007380ff0677ac */ /* 0x000e620008000800 */
[----:B------:R-:W-:-:S02]  /*3e280*/  IADD3 R0, PT, PT, R198, 0x62, RZ ;  /* 0x00000062c6007810 */ /* 0x000fc40007ffe0ff */
[----:B------:R-:W-:Y:S01]  /*3e290*/  ISETP.LT.AND P5, PT, R200, UR36, !P5 ;  /* 0x00000024c8007c0c */ /* 0x000fe2000efa1270 */
[C---:B--2---:R-:W-:Y:S01]  /*3e2a0*/  IMAD.WIDE R4, R13.reuse, 0x4, R2 ;  /* 0x000000040d047825 */ /* 0x044fe200078e0202 */
[----:B------:R-:W-:Y:S01]  /*3e2b0*/  ISETP.GE.AND P2, PT, R0, UR14, PT ;  /* 0x0000000e00007c0c */ /* 0x000fe2000bf46270 */
[----:B------:R-:W2:Y:S02]  /*3e2c0*/  LDCU UR24, c[0x0][0x398] ;  /* 0x00007300ff1877ac */ /* 0x000ea40008000800 */
[C---:B------:R-:W-:Y:S01]  /*3e2d0*/  IMAD.WIDE R10, R13.reuse, 0x4, R196 ;  /* 0x000000040d0a7825 */ /* 0x040fe200078e02c4 */
[----:B------:R1:W-:Y:S01]  /*3e2e0*/  @P3 STG.E desc[UR16][R4.64], R164 ;  /* 0x000000a404003986 */ /* 0x0003e2000c101910 */
[----:B------:R-:W2:Y:S02]  /*3e2f0*/  LDCU UR33, c[0x0][0x398] ;  /* 0x00007300ff2177ac */ /* 0x000ea40008000800 */
[----:B------:R-:W-:Y:S02]  /*3e300*/  VIADD R13, R13, UR30 ;  /* 0x0000001e0d0d7c36 */ /* 0x000fe40008000000 */
[----:B------:R-:W-:Y:S01]  /*3e310*/  VIADD R0, R198, 0x63 ;  /* 0x00000063c6007836 */ /* 0x000fe20000000000 */
[----:B------:R-:W-:Y:S01]  /*3e320*/  ISETP.LT.AND P3, PT, R199, UR22, !P2 ;  /* 0x00000016c7007c0c */ /* 0x000fe2000d761270 */
[C---:B---3--:R-:W-:Y:S01]  /*3e330*/  IMAD.WIDE R6, R13.reuse, 0x4, R2 ;  /* 0x000000040d067825 */ /* 0x048fe200078e0202 */
[----:B------:R-:W-:Y:S01]  /*3e340*/  ISETP.LT.AND P2, PT, R200, UR31, !P2 ;  /* 0x0000001fc8007c0c */ /* 0x000fe2000d741270 */
[----:B------:R-:W-:Y:S01]  /*3e350*/  @P0 STG.E desc[UR16][R10.64], R36 ;  /* 0x000000240a000986 */ /* 0x000fe2000c101910 */
[----:B------:R-:W-:Y:S01]  /*3e360*/  ISETP.GE.AND P4, PT, R0, UR20, PT ;  /* 0x0000001400007c0c */ /* 0x000fe2000bf86270 */
[----:B------:R-:W3:Y:S01]  /*3e370*/  LDCU UR14, c[0x0][0x39c] ;  /* 0x00007380ff0e77ac */ /* 0x000ee20008000800 */
[C---:B-1----:R-:W-:Y:S01]  /*3e380*/  IMAD.WIDE R4, R13.reuse, 0x4, R196 ;  /* 0x000000040d047825 */ /* 0x042fe200078e02c4 */
[----:B------:R-:W-:Y:S01]  /*3e390*/  IADD3 R15, PT, PT, R13, UR30, RZ ;  /* 0x0000001e0d0f7c10 */ /* 0x000fe2000fffe0ff */
[----:B------:R1:W-:Y:S01]  /*3e3a0*/  @P6 STG.E desc[UR16][R6.64], R165 ;  /* 0x000000a506006986 */ /* 0x0003e2000c101910 */
[----:B------:R-:W2:Y:S01]  /*3e3b0*/  LDCU UR40, c[0x0][0x398] ;  /* 0x00007300ff2877ac */ /* 0x000ea20008000800 */
[----:B------:R-:W-:-:S02]  /*3e3c0*/  VIADD R0, R198, 0x64 ;  /* 0x00000064c6007836 */ /* 0x000fc40000000000 */
[----:B------:R2:W-:Y:S01]  /*3e3d0*/  @P5 STG.E desc[UR16][R4.64], R37 ;  /* 0x0000002504005986 */ /* 0x0005e2000c101910 */
[----:B------:R-:W-:Y:S01]  /*3e3e0*/  ISETP.LT.AND P5, PT, R199, UR28, !P4 ;  /* 0x0000001cc7007c0c */ /* 0x000fe2000e7a1270 */
[C---:B------:R-:W-:Y:S01]  /*3e3f0*/  IMAD.WIDE R8, R15.reuse, 0x4, R2 ;  /* 0x000000040f087825 */ /* 0x040fe200078e0202 */
[----:B------:R-:W-:Y:S01]  /*3e400*/  ISETP.LT.AND P4, PT, R200, UR37, !P4 ;  /* 0x00000025c8007c0c */ /* 0x000fe2000e781270 */
[----:B------:R-:W3:Y:S01]  /*3e410*/  LDCU UR20, c[0x0][0x398] ;  /* 0x00007300ff1477ac */ /* 0x000ee20008000800 */
[----:B----4-:R-:W-:Y:S01]  /*3e420*/  ISETP.GE.AND P0, PT, R0, UR11, PT ;  /* 0x0000000b00007c0c */ /* 0x010fe2000bf06270 */
[C---:B-1----:R-:W-:Y:S01]  /*3e430*/  IMAD.WIDE R6, R15.reuse, 0x4, R196 ;  /* 0x000000040f067825 */ /* 0x042fe200078e02c4 */
[----:B------:R-:W-:Y:S01]  /*3e440*/  IADD3 R15, PT, PT, R15, UR30, RZ ;  /* 0x0000001e0f0f7c10 */ /* 0x000fe2000fffe0ff */
[----:B------:R1:W-:Y:S01]  /*3e450*/  @P3 STG.E desc[UR16][R8.64], R166 ;  /* 0x000000a608003986 */ /* 0x0003e2000c101910 */
[----:B------:R-:W4:Y:S01]  /*3e460*/  LDCU UR15, c[0x0][0x39c] ;  /* 0x00007380ff0f77ac */ /* 0x000f220008000800 */
[----:B------:R-:W-:-:S02]  /*3e470*/  VIADD R0, R198, 0x65 ;  /* 0x00000065c6007836 */ /* 0x000fc40000000000 */
[----:B------:R3:W-:Y:S01]  /*3e480*/  @P2 STG.E desc[UR16][R6.64], R38 ;  /* 0x0000002606002986 */ /* 0x0007e2000c101910 */
[----:B--2---:R-:W-:Y:S01]  /*3e490*/  IMAD.WIDE R4, R15, 0x4, R2 ;  /* 0x000000040f047825 */ /* 0x004fe200078e0202 */
[----:B------:R-:W-:Y:S01]  /*3e4a0*/  ISETP.LT.AND P2, PT, R199, UR38, !P0 ;  /* 0x00000026c7007c0c */ /* 0x000fe2000c741270 */
[----:B------:R-:W2:Y:S01]  /*3e4b0*/  LDCU UR34, c[0x0][0x398] ;  /* 0x00007300ff2277ac */ /* 0x000ea20008000800 */
[----:B------:R-:W-:Y:S01]  /*3e4c0*/  ISETP.GE.AND P6, PT, R0, UR12, PT ;  /* 0x0000000c00007c0c */ /* 0x000fe2000bfc6270 */
[----:B------:R-:W2:Y:S01]  /*3e4d0*/  LDCU UR11, c[0x0][0x39c] ;  /* 0x00007380ff0b77ac */ /* 0x000ea20008000800 */
[C---:B-1----:R-:W-:Y:S01]  /*3e4e0*/  IMAD.WIDE R8, R15.reuse, 0x4, R196 ;  /* 0x000000040f087825 */ /* 0x042fe200078e02c4 */
[----:B------:R1:W-:Y:S01]  /*3e4f0*/  @P5 STG.E desc[UR16][R4.64], R167 ;  /* 0x000000a704005986 */ /* 0x0003e2000c101910 */
[----:B------:R-:W-:Y:S01]  /*3e500*/  ISETP.LT.AND P0, PT, R200, UR18, !P0 ;  /* 0x00000012c8007c0c */ /* 0x000fe2000c701270 */
[----:B------:R-:W2:Y:S01]  /*3e510*/  LDCU UR22, c[0x0][0x398] ;  /* 0x00007300ff1677ac */ /* 0x000ea20008000800 */
[----:B------:R-:W-:Y:S01]  /*3e520*/  VIADD R13, R15, UR30 ;  /* 0x0000001e0f0d7c36 */ /* 0x000fe20008000000 */
[----:B------:R-:W-:Y:S01]  /*3e530*/  @P4 STG.E desc[UR16][R8.64], R39 ;  /* 0x0000002708004986 */ /* 0x000fe2000c101910 */
[----:B------:R-:W-:Y:S01]  /*3e540*/  VIADD R0, R198, 0x66 ;  /* 0x00000066c6007836 */ /* 0x000fe20000000000 */
[----:B------:R-:W-:Y:S01]  /*3e550*/  ISETP.LT.AND P4, PT, R199, UR32, !P6 ;  /* 0x00000020c7007c0c */ /* 0x000fe2000f781270 */
[C---:B---3--:R-:W-:Y:S01]  /*3e560*/  IMAD.WIDE R6, R13.reuse, 0x4, R2 ;  /* 0x000000040d067825 */ /* 0x048fe200078e0202 */
[----:B------:R-:W-:Y:S01]  /*3e570*/  ISETP.LT.AND P6, PT, R200, UR26, !P6 ;  /* 0x0000001ac8007c0c */ /* 0x000fe2000f7c1270 */
[----:B------:R-:W3:Y:S02]  /*3e580*/  LDCU UR31, c[0x0][0x398] ;  /* 0x00007300ff1f77ac */ /* 0x000ee40008000800 */
[C---:B------:R-:W-:Y:S01]  /*3e590*/  IMAD.WIDE R10, R13.reuse, 0x4, R196 ;  /* 0x000000040d0a7825 */ /* 0x040fe200078e02c4 */
[----:B------:R-:W-:Y:S01]  /*3e5a0*/  IADD3 R13, PT, PT, R13, UR30, RZ ;  /* 0x0000001e0d0d7c10 */ /* 0x000fe2000fffe0ff */
[----:B------:R-:W2:Y:S01]  /*3e5b0*/  LDCU UR35, c[0x0][0x398] ;  /* 0x00007300ff2377ac */ /* 0x000ea20008000800 */
[----:B------:R-:W-:Y:S01]  /*3e5c0*/  ISETP.GE.AND P3, PT, R0, UR6, PT ;  /* 0x0000000600007c0c */ /* 0x000fe2000bf66270 */
[----:B------:R-:W-:Y:S01]  /*3e5d0*/  VIADD R0, R198, 0x67 ;  /* 0x00000067c6007836 */ /* 0x000fe20000000000 */
[----:B------:R3:W-:Y:S01]  /*3e5e0*/  @P2 STG.E desc[UR16][R6.64], R168 ;  /* 0x000000a806002986 */ /* 0x0007e2000c101910 */
[----:B-1----:R-:W-:Y:S01]  /*3e5f0*/  IMAD.WIDE R4, R13, 0x4, R2 ;  /* 0x000000040d047825 */ /* 0x002fe200078e0202 */
[----:B------:R-:W-:Y:S01]  /*3e600*/  ISETP.LT.AND P2, PT, R199, UR24, !P3 ;  /* 0x00000018c7007c0c */ /* 0x000fe2000df41270 */
[----:B------:R-:W1:Y:S01]  /*3e610*/  LDCU UR6, c[0x0][0x39c] ;  /* 0x00007380ff0677ac */ /* 0x000e620008000800 */
[----:B------:R-:W-:Y:S01]  /*3e620*/  ISETP.LT.AND P3, PT, R200, UR33, !P3 ;  /* 0x00000021c8007c0c */ /* 0x000fe2000df61270 */
[----:B------:R-:W-:Y:S01]  /*3e630*/  @P0 STG.E desc[UR16][R10.64], R40 ;  /* 0x000000280a000986 */ /* 0x000fe2000c101910 */
[----:B------:R-:W-:Y:S01]  /*3e640*/  ISETP.GE.AND P5, PT, R0, UR14, PT ;  /* 0x0000000e00007c0c */ /* 0x000fe2000bfa6270 */
[C---:B------:R-:W-:Y:S01]  /*3e650*/  VIADD R15, R13.reuse, UR30 ;  /* 0x0000001e0d0f7c36 */ /* 0x040fe20008000000 */
[----:B------:R-:W1:Y:S01]  /*3e660*/  LDCU UR28, c[0x0][0x398] ;  /* 0x00007300ff1c77ac */ /* 0x000e620008000800 */
[----:B---3--:R-:W-:Y:S01]  /*3e670*/  IMAD.WIDE R6, R13, 0x4, R196 ;  /* 0x000000040d067825 */ /* 0x008fe200078e02c4 */
[----:B------:R3:W-:Y:S01]  /*3e680*/  @P4 STG.E desc[UR16][R4.64], R169 ;  /* 0x000000a904004986 */ /* 0x0007e2000c101910 */
[----:B------:R-:W1:Y:S02]  /*3e690*/  LDCU UR18, c[0x0][0x398] ;  /* 0x00007300ff1277ac */ /* 0x000e640008000800 */
[----:B------:R-:W-:Y:S01]  /*3e6a0*/  VIADD R0, R198, 0x68 ;  /* 0x00000068c6007836 */ /* 0x000fe20000000000 */
[----:B------:R1:W-:Y:S01]  /*3e6b0*/  @P6 STG.E desc[UR16][R6.64], R41 ;  /* 0x0000002906006986 */ /* 0x0003e2000c101910 */
[----:B------:R-:W-:Y:S01]  /*3e6c0*/  ISETP.LT.AND P6, PT, R199, UR40, !P5 ;  /* 0x00000028c7007c0c */ /* 0x000fe2000efc1270 */
[C---:B------:R-:W-:Y:S01]  /*3e6d0*/  IMAD.WIDE R8, R15.reuse, 0x4, R2 ;  /* 0x000000040f087825 */ /* 0x040fe200078e0202 */
[----:B------:R-:W-:Y:S01]  /*3e6e0*/  ISETP.LT.AND P5, PT, R200, UR20, !P5 ;  /* 0x00000014c8007c0c */ /* 0x000fe2000efa1270 */
[----:B------:R-:W1:Y:S01]  /*3e6f0*/  LDCU UR12, c[0x0][0x39c] ;  /* 0x00007380ff0c77ac */ /* 0x000e620008000800 */
[----:B----4-:R-:W-:Y:S01]  /*3e700*/  ISETP.GE.AND P0, PT, R0, UR15, PT ;  /* 0x0000000f00007c0c */ /* 0x010fe2000bf06270 */
[C---:B---3--:R-:W-:Y:S01]  /*3e710*/  IMAD.WIDE R4, R15.reuse, 0x4, R196 ;  /* 0x000000040f047825 */ /* 0x048fe200078e02c4 */
[----:B------:R-:W-:Y:S01]  /*3e720*/  IADD3 R0, PT, PT, R198, 0x69, RZ ;  /* 0x00000069c6007810 */ /* 0x000fe20007ffe0ff */
[----:B------:R3:W-:Y:S01]  /*3e730*/  @P2 STG.E desc[UR16][R8.64], R170 ;  /* 0x000000aa08002986 */ /* 0x0007e2000c101910 */
[----:B------:R-:W4:Y:S01]  /*3e740*/  LDCU UR14, c[0x0][0x39c] ;  /* 0x00007380ff0e77ac */ /* 0x000f220008000800 */
[----:B------:R-:W-:-:S02]  /*3e750*/  VIADD R15, R15, UR30 ;  /* 0x0000001e0f0f7c36 */ /* 0x000fc40008000000 */
[----:B------:R4:W-:Y:S01]  /*3e760*/  @P3 STG.E desc[UR16][R4.64], R42 ;  /* 0x0000002a04003986 */ /* 0x0009e2000c101910 */
[----:B--2---:R-:W-:Y:S01]  /*3e770*/  ISETP.LT.AND P3, PT, R199, UR34, !P0 ;  /* 0x00000022c7007c0c */ /* 0x004fe2000c761270 */
[C---:B-1----:R-:W-:Y:S01]  /*3e780*/  IMAD.WIDE R6, R15.reuse, 0x4, R2 ;  /* 0x000000040f067825 */ /* 0x042fe200078e0202 */
[----:B------:R-:W-:Y:S01]  /*3e790*/  ISETP.GE.AND P4, PT, R0, UR11, PT ;  /* 0x0000000b00007c0c */ /* 0x000fe2000bf86270 */
[----:B------:R-:W1:Y:S02]  /*3e7a0*/  LDCU UR32, c[0x0][0x398] ;  /* 0x00007300ff2077ac */ /* 0x000e640008000800 */
[----:B------:R-:W-:Y:S02]  /*3e7b0*/  VIADD R0, R198, 0x6a ;  /* 0x0000006ac6007836 */ /* 0x000fe40000000000 */
[C---:B---3--:R-:W-:Y:S01]  /*3e7c0*/  IMAD.WIDE R8, R15.reuse, 0x4, R196 ;  /* 0x000000040f087825 */ /* 0x048fe200078e02c4 */
[----:B------:R-:W2:Y:S01]  /*3e7d0*/  LDCU UR24, c[0x0][0x398] ;  /* 0x00007300ff1877ac */ /* 0x000ea20008000800 */
[----:B------:R3:W-:Y:S02]  /*3e7e0*/  @P6 STG.E desc[UR16][R6.64], R171 ;  /* 0x000000ab06006986 */ /* 0x0007e4000c101910 */
[----:B------:R-:W-:Y:S01]  /*3e7f0*/  VIADD R13, R15, UR30 ;  /* 0x0000001e0f0d7c36 */ /* 0x000fe20008000000 */
[----:B------:R-:W-:Y:S01]  /*3e800*/  ISETP.LT.AND P0, PT, R200, UR22, !P0 ;  /* 0x00000016c8007c0c */ /* 0x000fe2000c701270 */
[----:B------:R-:W-:Y:S01]  /*3e810*/  @P5 STG.E desc[UR16][R8.64], R43 ;  /* 0x0000002b08005986 */ /* 0x000fe2000c101910 */
[----:B------:R-:W-:Y:S01]  /*3e820*/  ISETP.GE.AND P2, PT, R0, UR6, PT ;  /* 0x0000000600007c0c */ /* 0x000fe2000bf46270 */
[----:B------:R-:W1:Y:S01]  /*3e830*/  LDCU UR6, c[0x0][0x39c] ;  /* 0x00007380ff0677ac */ /* 0x000e620008000800 */
[----:B------:R-:W-:Y:S01]  /*3e840*/  ISETP.LT.AND P5, PT, R199, UR31, !P4 ;  /* 0x0000001fc7007c0c */ /* 0x000fe2000e7a1270 */
[C---:B----4-:R-:W-:Y:S01]  /*3e850*/  IMAD.WIDE R4, R13.reuse, 0x4, R2 ;  /* 0x000000040d047825 */ /* 0x050fe200078e0202 */
[----:B------:R-:W-:Y:S01]  /*3e860*/  ISETP.LT.AND P4, PT, R200, UR35, !P4 ;  /* 0x00000023c8007c0c */ /* 0x000fe2000e781270 */
[----:B------:R-:W4:Y:S01]  /*3e870*/  LDCU UR15, c[0x0][0x398] ;  /* 0x00007300ff0f77ac */ /* 0x000f220008000800 */
[----:B------:R-:W-:Y:S01]  /*3e880*/  IADD3 R0, PT, PT, R198, 0x6b, RZ ;  /* 0x0000006bc6007810 */ /* 0x000fe20007ffe0ff */
[C---:B------:R-:W-:Y:S01]  /*3e890*/  IMAD.WIDE R10, R13.reuse, 0x4, R196 ;  /* 0x000000040d0a7825 */ /* 0x040fe200078e02c4 */
[----:B------:R1:W-:Y:S01]  /*3e8a0*/  @P3 STG.E desc[UR16][R4.64], R172 ;  /* 0x000000ac04003986 */ /* 0x0003e2000c101910 */
[----:B------:R-:W2:Y:S02]  /*3e8b0*/  LDCU UR26, c[0x0][0x398] ;  /* 0x00007300ff1a77ac */ /* 0x000ea40008000800 */
[----:B------:R-:W-:Y:S01]  /*3e8c0*/  VIADD R13, R13, UR30 ;  /* 0x0000001e0d0d7c36 */ /* 0x000fe20008000000 */
[----:B------:R-:W-:Y:S01]  /*3e8d0*/  ISETP.LT.AND P3, PT, R199, UR28, !P2 ;  /* 0x0000001cc7007c0c */ /* 0x000fe2000d761270 */
[----:B------:R-:W2:Y:S01]  /*3e8e0*/  LDCU UR11, c[0x0][0x39c] ;  /* 0x00007380ff0b77ac */ /* 0x000ea20008000800 */
[----:B------:R-:W-:Y:S01]  /*3e8f0*/  ISETP.GE.AND P6, PT, R0, UR12, PT ;  /* 0x0000000c00007c0c */ /* 0x000fe2000bfc6270 */
[C---:B---3--:R-:W-:Y:S01]  /*3e900*/  IMAD.WIDE R6, R13.reuse, 0x4, R2 ;  /* 0x000000040d067825 */ /* 0x048fe200078e0202 */
[----:B------:R-:W-:Y:S01]  /*3e910*/  ISETP.LT.AND P2, PT, R200, UR18, !P2 ;  /* 0x00000012c8007c0c */ /* 0x000fe2000d741270 */
[----:B------:R-:W3:Y:S01]  /*3e920*/  LDCU UR20, c[0x0][0x398] ;  /* 0x00007300ff1477ac */ /* 0x000ee20008000800 */
[----:B------:R-:W-:Y:S01]  /*3e930*/  IADD3 R0, PT, PT, R198, 0x6c, RZ ;  /* 0x0000006cc6007810 */ /* 0x000fe20007ffe0ff */
[C---:B-1----:R-:W-:Y:S01]  /*3e940*/  IMAD.WIDE R4, R13.reuse, 0x4, R196 ;  /* 0x000000040d047825 */ /* 0x042fe200078e02c4 */
[----:B------:R-:W-:Y:S02]  /*3e950*/  @P0 STG.E desc[UR16][R10.64], R44 ;  /* 0x0000002c0a000986 */ /* 0x000fe4000c101910 */
[----:B------:R-:W-:Y:S01]  /*3e960*/  ISETP.GE.AND P0, PT, R0, UR14, PT ;  /* 0x0000000e00007c0c */ /* 0x000fe2000bf06270 */
[----:B------:R-:W1:Y:S01]  /*3e970*/  LDCU UR12, c[0x0][0x39c] ;  /* 0x00007380ff0c77ac */ /* 0x000e620008000800 */
[----:B------:R-:W-:Y:S01]  /*3e980*/  VIADD R15, R13, UR30 ;  /* 0x0000001e0d0f7c36 */ /* 0x000fe20008000000 */
[----:B------:R3:W-:Y:S01]  /*3e990*/  @P5 STG.E desc[UR16][R6.64], R173 ;  /* 0x000000ad06005986 */ /* 0x0007e2000c101910 */
[----:B------:R-:W-:Y:S01]  /*3e9a0*/  VIADD R0, R198, 0x6d ;  /* 0x0000006dc6007836 */ /* 0x000fe20000000000 */
[----:B------:R-:W1:Y:S01]  /*3e9b0*/  LDCU UR22, c[0x0][0x398] ;  /* 0x00007300ff1677ac */ /* 0x000e620008000800 */
[----:B------:R-:W-:Y:S01]  /*3e9c0*/  IMAD.WIDE R8, R15, 0x4, R2 ;  /* 0x000000040f087825 */ /* 0x000fe200078e0202 */
[----:B------:R1:W-:Y:S01]  /*3e9d0*/  @P4 STG.E desc[UR16][R4.64], R45 ;  /* 0x0000002d04004986 */ /* 0x0003e2000c101910 */
[----:B------:R-:W-:Y:S01]  /*3e9e0*/  ISETP.LT.AND P4, PT, R199, UR32, !P6 ;  /* 0x00000020c7007c0c */ /* 0x000fe2000f781270 */
[----:B------:R-:W1:Y:S01]  /*3e9f0*/  LDCU UR31, c[0x0][0x398] ;  /* 0x00007300ff1f77ac */ /* 0x000e620008000800 */
[----:B--2---:R-:W-:Y:S01]  /*3ea00*/  ISETP.LT.AND P6, PT, R200, UR24, !P6 ;  /* 0x00000018c8007c0c */ /* 0x004fe2000f7c1270 */
[----:B------:R2:W-:Y:S01]  /*3ea10*/  @P3 STG.E desc[UR16][R8.64], R174 ;  /* 0x000000ae08003986 */ /* 0x0005e2000c101910 */
[----:B------:R-:W-:Y:S01]  /*3ea20*/  ISETP.GE.AND P5, PT, R0, UR6, PT ;  /* 0x0000000600007c0c */ /* 0x000fe2000bfa6270 */
[----:B------:R-:W1:Y:S01]  /*3ea30*/  LDCU UR6, c[0x0][0x39c] ;  /* 0x00007380ff0677ac */ /* 0x000e620008000800 */
[C---:B---3--:R-:W-:Y:S01]  /*3ea40*/  IMAD.WIDE R6, R15.reuse, 0x4, R196 ;  /* 0x000000040f067825 */ /* 0x048fe200078e02c4 */
[----:B------:R-:W-:Y:S01]  /*3ea50*/  IADD3 R0, PT, PT, R198, 0x6e, RZ ;  /* 0x0000006ec6007810 */ /* 0x000fe20007ffe0ff */
[----:B------:R-:W3:Y:S02]  /*3ea60*/  LDCU UR28, c[0x0][0x398] ;  /* 0x00007300ff1c77ac */ /* 0x000ee40008000800 */
[----:B------:R-:W-:Y:S01]  /*3ea70*/  VIADD R15, R15, UR30 ;  /* 0x0000001e0f0f7c36 */ /* 0x000fe20008000000 */
[----:B------:R1:W-:Y:S01]  /*3ea80*/  @P2 STG.E desc[UR16][R6.64], R46 ;  /* 0x0000002e06002986 */ /* 0x0003e2000c101910 */
[----:B----4-:R-:W-:Y:S01]  /*3ea90*/  ISETP.LT.AND P2, PT, R199, UR15, !P0 ;  /* 0x0000000fc7007c0c */ /* 0x010fe2000c741270 */
[----:B------:R-:W4:Y:S01]  /*3eaa0*/  LDCU UR14, c[0x0][0x398] ;  /* 0x00007300ff0e77ac */ /* 0x000f220008000800 */
[----:B-1----:R-:W-:Y:S01]  /*3eab0*/  IMAD.WIDE R4, R15, 0x4, R2 ;  /* 0x000000040f047825 */ /* 0x002fe200078e0202 */
[----:B------:R-:W-:-:S02]  /*3eac0*/  ISETP.LT.AND P0, PT, R200, UR26, !P0 ;  /* 0x0000001ac8007c0c */ /* 0x000fc4000c701270 */
[----:B------:R-:W-:Y:S01]  /*3ead0*/  ISETP.GE.AND P3, PT, R0, UR11, PT ;  /* 0x0000000b00007c0c */ /* 0x000fe2000bf66270 */
[C---:B--2---:R-:W-:Y:S01]  /*3eae0*/  IMAD.WIDE R8, R15.reuse, 0x4, R196 ;  /* 0x000000040f087825 */ /* 0x044fe200078e02c4 */
[----:B------:R-:W-:Y:S01]  /*3eaf0*/  IADD3 R13, PT, PT, R15, UR30, RZ ;  /* 0x0000001e0f0d7c10 */ /* 0x000fe2000fffe0ff */
[----:B------:R-:W1:Y:S02]  /*3eb00*/  LDCU UR11, c[0x0][0x39c] ;  /* 0x00007380ff0b77ac */ /* 0x000e640008000800 */
[----:B------:R-:W-:Y:S01]  /*3eb10*/  VIADD R0, R198, 0x6f ;  /* 0x0000006fc6007836 */ /* 0x000fe20000000000 */
[----:B------:R2:W-:Y:S01]  /*3eb20*/  @P4 STG.E desc[UR16][R4.64], R175 ;  /* 0x000000af04004986 */ /* 0x0005e2000c101910 */
[----:B------:R-:W-:Y:S01]  /*3eb30*/  IMAD.WIDE R6, R13, 0x4, R2 ;  /* 0x000000040d067825 */ /* 0x000fe200078e0202 */
[----:B------:R-:W1:Y:S02]  /*3eb40*/  LDCU UR18, c[0x0][0x398] ;  /* 0x00007300ff1277ac */ /* 0x000e640008000800 */
[----:B------:R-:W-:Y:S01]  /*3eb50*/  @P6 STG.E desc[UR16][R8.64], R47 ;  /* 0x0000002f08006986 */ /* 0x000fe2000c101910 */
[----:B------:R-:W-:Y:S01]  /*3eb60*/  ISETP.LT.AND P6, PT, R199, UR20, !P5 ;  /* 0x00000014c7007c0c */ /* 0x000fe2000efc1270 */
[C---:B------:R-:W-:Y:S01]  /*3eb70*/  IMAD.WIDE R10, R13.reuse, 0x4, R196 ;  /* 0x000000040d0a7825 */ /* 0x040fe200078e02c4 */
[----:B------:R-:W-:Y:S01]  /*3eb80*/  ISETP.GE.AND P4, PT, R0, UR12, PT ;  /* 0x0000000c00007c0c */ /* 0x000fe2000bf86270 */
[----:B------:R-:W4:Y:S01]  /*3eb90*/  LDCU UR12, c[0x0][0x39c] ;  /* 0x00007380ff0c77ac */ /* 0x000f220008000800 */
[----:B------:R-:W-:Y:S01]  /*3eba0*/  ISETP.LT.AND P5, PT, R200, UR22, !P5 ;  /* 0x00000016c8007c0c */ /* 0x000fe2000efa1270 */
[----:B------:R-:W-:Y:S01]  /*3ebb0*/  VIADD R0, R198, 0x70 ;  /* 0x00000070c6007836 */ /* 0x000fe20000000000 */
[----:B------:R1:W-:Y:S01]  /*3ebc0*/  @P2 STG.E desc[UR16][R6.64], R176 ;  /* 0x000000b006002986 */ /* 0x0003e2000c101910 */
[----:B------:R-:W-:Y:S01]  /*3ebd0*/  VIADD R13, R13, UR30 ;  /* 0x0000001e0d0d7c36 */ /* 0x000fe20008000000 */
[----:B------:R-:W4:Y:S01]  /*3ebe0*/  LDCU UR24, c[0x0][0x398] ;  /* 0x00007300ff1877ac */ /* 0x000f220008000800 */
[----:B------:R-:W-:Y:S01]  /*3ebf0*/  ISETP.LT.AND P2, PT, R199, UR31, !P3 ;  /* 0x0000001fc7007c0c */ /* 0x000fe2000df41270 */
[----:B------:R-:W-:Y:S01]  /*3ec00*/  @P0 STG.E desc[UR16][R10.64], R48 ;  /* 0x000000300a000986 */ /* 0x000fe2000c101910 */
[C---:B--2---:R-:W-:Y:S01]  /*3ec10*/  IMAD.WIDE R4, R13.reuse, 0x4, R2 ;  /* 0x000000040d047825 */ /* 0x044fe200078e0202 */
[----:B------:R-:W-:Y:S01]  /*3ec20*/  ISETP.GE.AND P0, PT, R0, UR6, PT ;  /* 0x0000000600007c0c */ /* 0x000fe2000bf06270 */
[----:B------:R-:W2:Y:S01]  /*3ec30*/  LDCU UR15, c[0x0][0x398] ;  /* 0x00007300ff0f77ac */ /* 0x000ea20008000800 */
[C---:B------:R-:W-:Y:S01]  /*3ec40*/  IADD3 R15, PT, PT, R13.reuse, UR30, RZ ;  /* 0x0000001e0d0f7c10 */ /* 0x040fe2000fffe0ff */
[----:B------:R-:W-:Y:S01]  /*3ec50*/  VIADD R0, R198, 0x71 ;  /* 0x00000071c6007836 */ /* 0x000fe20000000000 */
[----:B---3--:R-:W-:Y:S01]  /*3ec60*/  ISETP.LT.AND P3, PT, R200, UR28, !P3 ;  /* 0x0000001cc8007c0c */ /* 0x008fe2000df61270 */
[----:B------:R-:W3:Y:S01]  /*3ec70*/  LDCU UR6, c[0x0][0x39c] ;  /* 0x00007380ff0677ac */ /* 0x000ee20008000800 */
[----:B-1----:R-:W-:Y:S01]  /*3ec80*/  IMAD.WIDE R6, R13, 0x4, R196 ;  /* 0x000000040d067825 */ /* 0x002fe200078e02c4 */
[----:B------:R1:W-:Y:S01]  /*3ec90*/  @P6 STG.E desc[UR16][R4.64], R177 ;  /* 0x000000b104006986 */ /* 0x0003e2000c101910 */
[----:B------:R-:W-:Y:S01]  /*3eca0*/  ISETP.GE.AND P6, PT, R0, UR11, PT ;  /* 0x0000000b00007c0c */ /* 0x000fe2000bfc6270 */
[----:B------:R-:W2:Y:S01]  /*3ecb0*/  LDCU UR20, c[0x0][0x398] ;  /* 0x00007300ff1477ac */ /* 0x000ea20008000800 */
[----:B------:R-:W-:Y:S01]  /*3ecc0*/  IMAD.WIDE R8, R15, 0x4, R2 ;  /* 0x000000040f087825 */ /* 0x000fe200078e0202 */
[----:B------:R3:W-:Y:S01]  /*3ecd0*/  @P5 STG.E desc[UR16][R6.64], R49 ;  /* 0x0000003106005986 */ /* 0x0007e2000c101910 */
[----:B----4-:R-:W-:Y:S01]  /*3ece0*/  ISETP.LT.AND P5, PT, R199, UR14, !P4 ;  /* 0x0000000ec7007c0c */ /* 0x010fe2000e7a1270 */
[----:B------:R-:W4:Y:S01]  /*3ecf0*/  LDCU UR22, c[0x0][0x398] ;  /* 0x00007300ff1677ac */ /* 0x000f220008000800 */
[----:B------:R-:W-:Y:S01]  /*3ed00*/  VIADD R0, R198, 0x72 ;  /* 0x00000072c6007836 */ /* 0x000fe20000000000 */
[----:B------:R2:W-:Y:S01]  /*3ed10*/  @P2 STG.E desc[UR16][R8.64], R178 ;  /* 0x000000b208002986 */ /* 0x0005e2000c101910 */
[----:B------:R-:W-:Y:S01]  /*3ed20*/  ISETP.LT.AND P4, PT, R200, UR18, !P4 ;  /* 0x00000012c8007c0c */ /* 0x000fe2000e781270 */
[----:B------:R-:W4:Y:S01]  /*3ed30*/  LDCU UR26, c[0x0][0x398] ;  /* 0x00007300ff1a77ac */ /* 0x000f220008000800 */
[C---:B-1----:R-:W-:Y:S01]  /*3ed40*/  IMAD.WIDE R4, R15.reuse, 0x4, R196 ;  /* 0x000000040f047825 */ /* 0x042fe200078e02c4 */
[----:B------:R-:W-:Y:S01]  /*3ed50*/  IADD3 R15, PT, PT, R15, UR30, RZ ;  /* 0x0000001e0f0f7c10 */ /* 0x000fe2000fffe0ff */
[----:B------:R-:W1:Y:S01]  /*3ed60*/  LDCU UR11, c[0x0][0x39c] ;  /* 0x00007380ff0b77ac */ /* 0x000e620008000800 */
[----:B------:R-:W-:Y:S01]  /*3ed70*/  ISETP.GE.AND P2, PT, R0, UR12, PT ;  /* 0x0000000c00007c0c */ /* 0x000fe2000bf46270 */
[----:B------:R-:W1:Y:S01]  /*3ed80*/  LDCU UR12, c[0x0][0x398] ;  /* 0x00007300ff0c77ac */ /* 0x000e620008000800 */
[----:B------:R4:W-:Y:S01]  /*3ed90*/  @P3 STG.E desc[UR16][R4.64], R50 ;  /* 0x0000003204003986 */ /* 0x0009e2000c101910 */
[----:B------:R-:W-:Y:S01]  /*3eda0*/  ISETP.LT.AND P3, PT, R199, UR24, !P0 ;  /* 0x00000018c7007c0c */ /* 0x000fe2000c761270 */
[----:B---3--:R-:W-:Y:S01]  /*3edb0*/  IMAD.WIDE R6, R15, 0x4, R2 ;  /* 0x000000040f067825 */ /* 0x008fe200078e0202 */
[----:B--2---:R-:W-:Y:S01]  /*3edc0*/  ISETP.LT.AND P0, PT, R200, UR15, !P0 ;  /* 0x0000000fc8007c0c */ /* 0x004fe2000c701270 */
[----:B------:R-:W2:Y:S02]  /*3edd0*/  LDCU UR14, c[0x0][0x398] ;  /* 0x00007300ff0e77ac */ /* 0x000ea40008000800 */
[----:B------:R-:W-:-:S02]  /*3ede0*/  VIADD R0, R198, 0x73 ;  /* 0x00000073c6007836 */ /* 0x000fc40000000000 */
[C---:B------:R-:W-:Y:S01]  /*3edf0*/  IMAD.WIDE R8, R15.reuse, 0x4, R196 ;  /* 0x000000040f087825 */ /* 0x040fe200078e02c4 */
[----:B------:R3:W-:Y:S01]  /*3ee00*/  @P5 STG.E desc[UR16][R6.64], R179 ;  /* 0x000000b306005986 */ /* 0x0007e2000c101910 */
[----:B------:R-:W2:Y:S02]  /*3ee10*/  LDCU UR15, c[0x0][0x398] ;  /* 0x00007300ff0f77ac */ /* 0x000ea40008000800 */
[----:B------:R-:W-:Y:S01]  /*3ee20*/  VIADD R13, R15, UR30 ;  /* 0x0000001e0f0d7c36 */ /* 0x000fe20008000000 */
[----:B------:R-:W-:Y:S01]  /*3ee30*/  ISETP.GE.AND P5, PT, R0, UR6, PT ;  /* 0x0000000600007c0c */ /* 0x000fe2000bfa6270 */
[----:B------:R-:W2:Y:S01]  /*3ee40*/  LDCU UR6, c[0x0][0x398] ;  /* 0x00007300ff0677ac */ /* 0x000ea20008000800 */
[----:B------:R-:W-:Y:S01]  /*3ee50*/  @P4 STG.E desc[UR16][R8.64], R51 ;  /* 0x0000003308004986 */ /* 0x000fe2000c101910 */
[----:B----4-:R-:W-:Y:S01]  /*3ee60*/  IMAD.WIDE R4, R13, 0x4, R2 ;  /* 0x000000040d047825 */ /* 0x010fe200078e0202 */
[----:B------:R-:W-:Y:S01]  /*3ee70*/  ISETP.LT.AND P4, PT, R199, UR20, !P6 ;  /* 0x00000014c7007c0c */ /* 0x000fe2000f781270 */
[----:B------:R-:W4:Y:S01]  /*3ee80*/  LDCU UR18, c[0x0][0x398] ;  /* 0x00007300ff1277ac */ /* 0x000f220008000800 */
[----:B------:R-:W-:Y:S01]  /*3ee90*/  ISETP.LT.AND P6, PT, R200, UR22, !P6 ;  /* 0x00000016c8007c0c */ /* 0x000fe2000f7c1270 */
[C---:B------:R-:W-:Y:S01]  /*3eea0*/  IMAD.WIDE R10, R13.reuse, 0x4, R196 ;  /* 0x000000040d0a7825 */ /* 0x040fe200078e02c4 */
[----:B------:R-:W-:Y:S01]  /*3eeb0*/  IADD3 R13, PT, PT, R13, UR30, RZ ;  /* 0x0000001e0d0d7c10 */ /* 0x000fe2000fffe0ff */
[----:B------:R2:W-:Y:S01]  /*3eec0*/  @P3 STG.E desc[UR16][R4.64], R180 ;  /* 0x000000b404003986 */ /* 0x0005e2000c101910 */
[----:B------:R-:W-:Y:S01]  /*3eed0*/  ISETP.LT.AND P3, PT, R199, UR26, !P2 ;  /* 0x0000001ac7007c0c */ /* 0x000fe2000d761270 */
[----:B------:R-:W-:Y:S01]  /*3eee0*/  VIADD R0, R198, 0x74 ;  /* 0x00000074c6007836 */ /* 0x000fe20000000000 */
[----:B-1----:R-:W-:Y:S01]  /*3eef0*/  ISETP.LT.AND P2, PT, R200, UR12, !P2 ;  /* 0x0000000cc8007c0c */ /* 0x002fe2000d741270 */
[----:B------:R-:W-:Y:S01]  /*3ef00*/  @P0 STG.E desc[UR16][R10.64], R52 ;  /* 0x000000340a000986 */ /* 0x000fe2000c101910 */
[----:B---3--:R-:W-:Y:S01]  /*3ef10*/  IMAD.WIDE R6, R13, 0x4, R2 ;  /* 0x000000040d067825 */ /* 0x008fe200078e0202 */
[----:B------:R-:W1:Y:S01]  /*3ef20*/  LDCU UR12, c[0x0][0x398] ;  /* 0x00007300ff0c77ac */ /* 0x000e620008000800 */
[----:B------:R-:W-:-:S02]  /*3ef30*/  ISETP.GE.AND P0, PT, R0, UR11, PT ;  /* 0x0000000b00007c0c */ /* 0x000fc4000bf06270 */
[C---:B------:R-:W-:Y:S01]  /*3ef40*/  VIADD R15, R13.reuse, UR30 ;  /* 0x0000001e0d0f7c36 */ /* 0x040fe20008000000 */
[----:B------:R-:W-:Y:S01]  /*3ef50*/  IADD3 R0, PT, PT, R198, 0x75, RZ ;  /* 0x00000075c6007810 */ /* 0x000fe20007ffe0ff */
[----:B--2---:R-:W-:Y:S01]  /*3ef60*/  IMAD.WIDE R4, R13, 0x4, R196 ;  /* 0x000000040d047825 */ /* 0x004fe200078e02c4 */
[----:B------:R2:W-:Y:S01]  /*3ef70*/  @P4 STG.E desc[UR16][R6.64], R181 ;  /* 0x000000b506004986 */ /* 0x0005e2000c101910 */
[----:B------:R-:W3:Y:S01]  /*3ef80*/  LDCU UR11, c[0x0][0x398] ;  /* 0x00007300ff0b77ac */ /* 0x000ee20008000800 */
[----:B------:R-:W-:Y:S01]  /*3ef90*/  ISETP.GE.AND P4, PT, R0, UR5, PT ;  /* 0x0000000500007c0c */ /* 0x000fe2000bf86270 */
[----:B------:R-:W-:Y:S01]  /*3efa0*/  IMAD.WIDE R8, R15, 0x4, R2 ;  /* 0x000000040f087825 */ /* 0x000fe200078e0202 */
[----:B------:R1:W-:Y:S01]  /*3efb0*/  @P6 STG.E desc[UR16][R4.64], R53 ;  /* 0x0000003504006986 */ /* 0x0003e2000c101910 */
[----:B------:R-:W3:Y:S01]  /*3efc0*/  LDCU UR5, c[0x0][0x398] ;  /* 0x00007300ff0577ac */ /* 0x000ee20008000800 */
[----:B------:R-:W-:Y:S02]  /*3efd0*/  ISETP.LT.AND P6, PT, R199, UR6, !P5 ;  /* 0x00000006c7007c0c */ /* 0x000fe4000efc1270 */
[----:B------:R-:W-:Y:S01]  /*3efe0*/  ISETP.LT.AND P5, PT, R200, UR14, !P5 ;  /* 0x0000000ec8007c0c */ /* 0x000fe2000efa1270 */
[C---:B--2---:R-:W-:Y:S01]  /*3eff0*/  IMAD.WIDE R6, R15.reuse, 0x4, R196 ;  /* 0x000000040f067825 */ /* 0x044fe200078e02c4 */
[----:B------:R2:W-:Y:S01]  /*3f000*/  @P3 STG.E desc[UR16][R8.64], R182 ;  /* 0x000000b608003986 */ /* 0x0005e2000c101910 */
[----:B------:R-:W3:Y:S02]  /*3f010*/  LDCU UR6, c[0x0][0x398] ;  /* 0x00007300ff0677ac */ /* 0x000ee40008000800 */
[----:B------:R-:W-:Y:S01]  /*3f020*/  VIADD R15, R15, UR30 ;  /* 0x0000001e0f0f7c36 */ /* 0x000fe20008000000 */
[----:B------:R4:W-:Y:S01]  /*3f030*/  @P2 STG.E desc[UR16][R6.64], R54 ;  /* 0x0000003606002986 */ /* 0x0009e2000c101910 */
[----:B------:R-:W-:Y:S01]  /*3f040*/  ISETP.LT.AND P2, PT, R199, UR15, !P0 ;  /* 0x0000000fc7007c0c */ /* 0x000fe2000c741270 */
[----:B------:R-:W-:Y:S01]  /*3f050*/  VIADD R0, R198, 0x76 ;  /* 0x00000076c6007836 */ /* 0x000fe20000000000 */
[----:B------:R-:W3:Y:S01]  /*3f060*/  LDCU UR14, c[0x0][0x398] ;  /* 0x00007300ff0e77ac */ /* 0x000ee20008000800 */
[----:B-1----:R-:W-:-:S04]  /*3f070*/  IMAD.WIDE R4, R15, 0x4, R2 ;  /* 0x000000040f047825 */ /* 0x002fc800078e0202 */
[C---:B------:R-:W-:Y:S02]  /*3f080*/  VIADD R13, R15.reuse, UR30 ;  /* 0x0000001e0f0d7c36 */ /* 0x040fe40008000000 */
[----:B--2---:R-:W-:Y:S01]  /*3f090*/  IMAD.WIDE R8, R15, 0x4, R196 ;  /* 0x000000040f087825 */ /* 0x004fe200078e02c4 */
[----:B------:R1:W-:Y:S01]  /*3f0a0*/  @P6 STG.E desc[UR16][R4.64], R183 ;  /* 0x000000b704006986 */ /* 0x0003e2000c101910 */
[----:B------:R-:W-:Y:S01]  /*3f0b0*/  ISETP.GE.AND P3, PT, R0, UR23, PT ;  /* 0x0000001700007c0c */ /* 0x000fe2000bf66270 */
[----:B------:R-:W2:Y:S01]  /*3f0c0*/  LDCU UR15, c[0x0][0x398] ;  /* 0x00007300ff0f77ac */ /* 0x000ea20008000800 */
[----:B----4-:R-:W-:Y:S01]  /*3f0d0*/  IMAD.WIDE R6, R13, 0x4, R2 ;  /* 0x000000040d067825 */ /* 0x010fe200078e0202 */
[----:B------:R-:W-:Y:S01]  /*3f0e0*/  @P5 STG.E desc[UR16][R8.64], R55 ;  /* 0x0000003708005986 */ /* 0x000fe2000c101910 */
[C---:B------:R-:W-:Y:S01]  /*3f0f0*/  ISETP.LT.AND P0, PT, R200.reuse, UR18, !P0 ;  /* 0x00000012c8007c0c */ /* 0x040fe2000c701270 */
[----:B------:R-:W4:Y:S01]  /*3f100*/  LDCU UR18, c[0x0][0x398] ;  /* 0x00007300ff1277ac */ /* 0x000f220008000800 */
[----:B---3--:R-:W-:Y:S01]  /*3f110*/  ISETP.LT.AND P5, PT, R199, UR11, !P4 ;  /* 0x0000000bc7007c0c */ /* 0x008fe2000e7a1270 */
[C---:B------:R-:W-:Y:S01]  /*3f120*/  IMAD.WIDE R10, R13.reuse, 0x4, R196 ;  /* 0x000000040d0a7825 */ /* 0x040fe200078e02c4 */
[----:B------:R3:W-:Y:S01]  /*3f130*/  @P2 STG.E desc[UR16][R6.64], R184 ;  /* 0x000000b806002986 */ /* 0x0007e2000c101910 */
[----:B------:R-:W2:Y:S01]  /*3f140*/  LDCU UR11, c[0x0][0x398] ;  /* 0x00007300ff0b77ac */ /* 0x000ea20008000800 */
[----:B------:R-:W-:Y:S01]  /*3f150*/  ISETP.LT.AND P4, PT, R200, UR5, !P4 ;  /* 0x00000005c8007c0c */ /* 0x000fe2000e781270 */
[----:B------:R-:W-:Y:S01]  /*3f160*/  VIADD R13, R13, UR30 ;  /* 0x0000001e0d0d7c36 */ /* 0x000fe20008000000 */
[----:B------:R-:W-:Y:S01]  /*3f170*/  ISETP.LT.AND P2, PT, R199, UR12, !P3 ;  /* 0x0000000cc7007c0c */ /* 0x000fe2000df41270 */
[----:B------:R-:W2:Y:S01]  /*3f180*/  LDCU UR5, c[0x0][0x398] ;  /* 0x00007300ff0577ac */ /* 0x000ea20008000800 */
[----:B------:R-:W-:Y:S01]  /*3f190*/  IADD3 R0, PT, PT, R198, 0x77, RZ ;  /* 0x00000077c6007810 */ /* 0x000fe20007ffe0ff */
[----:B------:R-:W-:-:S02]  /*3f1a0*/  VIADD R15, R13, UR30 ;  /* 0x0000001e0d0f7c36 */ /* 0x000fc40008000000 */
[C---:B-1----:R-:W-:Y:S01]  /*3f1b0*/  IMAD.WIDE R4, R13.reuse, 0x4, R2 ;  /* 0x000000040d047825 */ /* 0x042fe200078e0202 */
[----:B------:R-:W-:Y:S01]  /*3f1c0*/  ISETP.GE.AND P6, PT, R0, UR29, PT ;  /* 0x0000001d00007c0c */ /* 0x000fe2000bfc6270 */
[----:B------:R-:W-:Y:S01]  /*3f1d0*/  @P0 STG.E desc[UR16][R10.64], R56 ;  /* 0x000000380a000986 */ /* 0x000fe2000c101910 */
[----:B------:R-:W-:Y:S01]  /*3f1e0*/  IADD3 R0, PT, PT, R198, 0x78, RZ ;  /* 0x00000078c6007810 */ /* 0x000fe20007ffe0ff */
[----:B---3--:R-:W-:Y:S01]  /*3f1f0*/  IMAD.WIDE R6, R13, 0x4, R196 ;  /* 0x000000040d067825 */ /* 0x008fe200078e02c4 */
[----:B------:R-:W1:Y:S03]  /*3f200*/  LDCU UR12, c[0x0][0x398] ;  /* 0x00007300ff0c77ac */ /* 0x000e660008000800 */
[----:B------:R-:W-:Y:S01]  /*3f210*/  IMAD.WIDE R8, R15, 0x4, R2 ;  /* 0x000000040f087825 */ /* 0x000fe200078e0202 */
[----:B------:R3:W-:Y:S01]  /*3f220*/  @P5 STG.E desc[UR16][R4.64], R185 ;  /* 0x000000b904005986 */ /* 0x0007e2000c101910 */
[----:B------:R-:W-:Y:S01]  /*3f230*/  ISETP.GE.AND P0, PT, R0, UR13, PT ;  /* 0x0000000d00007c0c */ /* 0x000fe2000bf06270 */
[----:B------:R-:W1:Y:S01]  /*3f240*/  LDCU UR13, c[0x0][0x398] ;  /* 0x00007300ff0d77ac */ /* 0x000e620008000800 */
[----:B------:R-:W-:Y:S01]  /*3f250*/  ISETP.LT.AND P5, PT, R200, UR6, !P3 ;  /* 0x00000006c8007c0c */ /* 0x000fe2000dfa1270 */
[----:B------:R1:W-:Y:S01]  /*3f260*/  @P4 STG.E desc[UR16][R6.64], R57 ;  /* 0x0000003906004986 */ /* 0x0003e2000c101910 */
[----:B------:R-:W-:Y:S01]  /*3f270*/  VIADD R0, R198, 0x79 ;  /* 0x00000079c6007836 */ /* 0x000fe20000000000 */
[----:B------:R-:W4:Y:S02]  /*3f280*/  LDCU UR6, c[0x0][0x398] ;  /* 0x00007300ff0677ac */ /* 0x000f240008000800 */
[----:B------:R1:W-:Y:S01]  /*3f290*/  @P2 STG.E desc[UR16][R8.64], R186 ;  /* 0x000000ba08002986 */ /* 0x0003e2000c101910 */
[----:B------:R-:W-:Y:S01]  /*3f2a0*/  ISETP.LT.AND P2, PT, R199, UR14, !P6 ;  /* 0x0000000ec7007c0c */ /* 0x000fe2000f741270 */
[----:B------:R-:W4:Y:S01]  /*3f2b0*/  LDCU UR14, c[0x0][0x398] ;  /* 0x00007300ff0e77ac */ /* 0x000f220008000800 */
[----:B--2---:R-:W-:Y:S01]  /*3f2c0*/  ISETP.LT.AND P6, PT, R200, UR15, !P6 ;  /* 0x0000000fc8007c0c */ /* 0x004fe2000f7c1270 */
[----:B---3--:R-:W-:Y:S01]  /*3f2d0*/  IMAD.WIDE R4, R15, 0x4, R196 ;  /* 0x000000040f047825 */ /* 0x008fe200078e02c4 */
[----:B------:R-:W-:Y:S01]  /*3f2e0*/  ISETP.LT.AND P4, PT, R199, UR11, !P0 ;  /* 0x0000000bc7007c0c */ /* 0x000fe2000c781270 */
[----:B------:R-:W2:Y:S02]  /*3f2f0*/  LDCU UR11, c[0x0][0x398] ;  /* 0x00007300ff0b77ac */ /* 0x000ea40008000800 */
[----:B------:R-:W-:Y:S01]  /*3f300*/  VIADD R15, R15, UR30 ;  /* 0x0000001e0f0f7c36 */ /* 0x000fe20008000000 */
[----:B------:R-:W-:Y:S01]  /*3f310*/  ISETP.GE.AND P3, PT, R0, UR27, PT ;  /* 0x0000001b00007c0c */ /* 0x000fe2000bf66270 */
[----:B------:R-:W3:Y:S02]  /*3f320*/  LDCU UR15, c[0x0][0x398] ;  /* 0x00007300ff0f77ac */ /* 0x000ee40008000800 */
[C---:B------:R-:W-:Y:S01]  /*3f330*/  VIADD R13, R15.reuse, UR30 ;  /* 0x0000001e0f0d7c36 */ /* 0x040fe20008000000 */
[----:B------:R-:W-:Y:S01]  /*3f340*/  IADD3 R0, PT, PT, R198, 0x7a, RZ ;  /* 0x0000007ac6007810 */ /* 0x000fe20007ffe0ff */
[C---:B-1----:R-:W-:Y:S01]  /*3f350*/  IMAD.WIDE R6, R15.reuse, 0x4, R2 ;  /* 0x000000040f067825 */ /* 0x042fe200078e0202 */
[----:B------:R1:W-:Y:S03]  /*3f360*/  @P5 STG.E desc[UR16][R4.64], R58 ;  /* 0x0000003a04005986 */ /* 0x0003e6000c101910 */
[----:B------:R-:W-:Y:S01]  /*3f370*/  IMAD.WIDE R8, R15, 0x4, R196 ;  /* 0x000000040f087825 */ /* 0x000fe200078e02c4 */
[----:B------:R-:W-:Y:S01]  /*3f380*/  ISETP.GE.AND P5, PT, R0, UR9, PT ;  /* 0x0000000900007c0c */ /* 0x000fe2000bfa6270 */
[----:B------:R-:W2:Y:S02]  /*3f390*/  LDCU UR9, c[0x0][0x398] ;  /* 0x00007300ff0977ac */ /* 0x000ea40008000800 */
[----:B------:R-:W-:Y:S01]  /*3f3a0*/  IMAD.WIDE R10, R13, 0x4, R2 ;  /* 0x000000040d0a7825 */ /* 0x000fe200078e0202 */
[----:B------:R2:W-:Y:S01]  /*3f3b0*/  @P2 STG.E desc[UR16][R6.64], R187 ;  /* 0x000000bb06002986 */ /* 0x0005e2000c101910 */
[----:B----4-:R-:W-:-:S03]  /*3f3c0*/  ISETP.LT.AND P0, PT, R200, UR18, !P0 ;  /* 0x00000012c8007c0c */ /* 0x010fc6000c701270 */
[----:B------:R4:W-:Y:S01]  /*3f3d0*/  @P6 STG.E desc[UR16][R8.64], R59 ;  /* 0x0000003b08006986 */ /* 0x0009e2000c101910 */
[----:B-1----:R-:W-:-:S03]  /*3f3e0*/  IMAD.WIDE R4, R13, 0x4, R196 ;  /* 0x000000040d047825 */ /* 0x002fc600078e02c4 */
[----:B------:R1:W-:Y:S01]  /*3f3f0*/  @P4 STG.E desc[UR16][R10.64], R188 ;  /* 0x000000bc0a004986 */ /* 0x0003e2000c101910 */
[----:B------:R-:W-:Y:S01]  /*3f400*/  ISETP.LT.AND P4, PT, R199, UR5, !P3 ;  /* 0x00000005c7007c0c */ /* 0x000fe2000df81270 */
[----:B------:R-:W-:Y:S01]  /*3f410*/  VIADD R13, R13, UR30 ;  /* 0x0000001e0d0d7c36 */ /* 0x000fe20008000000 */
[----:B------:R-:W-:Y:S01]  /*3f420*/  ISETP.LT.AND P3, PT, R200, UR12, !P3 ;  /* 0x0000000cc8007c0c */ /* 0x000fe2000df61270 */
[----:B------:R-:W3:Y:S01]  /*3f430*/  LDCU UR5, c[0x0][0x398] ;  /* 0x00007300ff0577ac */ /* 0x000ee20008000800 */
[----:B------:R-:W-:Y:S02]  /*3f440*/  ISETP.LT.AND P6, PT, R199, UR6, !P5 ;  /* 0x00000006c7007c0c */ /* 0x000fe4000efc1270 */
[----:B------:R-:W-:Y:S01]  /*3f450*/  IADD3 R0, PT, PT, R198, 0x7b, RZ ;  /* 0x0000007bc6007810 */ /* 0x000fe20007ffe0ff */
[C---:B------:R-:W-:Y:S01]  /*3f460*/  VIADD R15, R13.reuse, UR30 ;  /* 0x0000001e0d0f7c36 */ /* 0x040fe20008000000 */
[----:B------:R3:W-:Y:S01]  /*3f470*/  @P0 STG.E desc[UR16][R4.64], R60 ;  /* 0x0000003c04000986 */ /* 0x0007e2000c101910 */
[C---:B--2---:R-:W-:Y:S01]  /*3f480*/  IMAD.WIDE R6, R13.reuse, 0x4, R2 ;  /* 0x000000040d067825 */ /* 0x044fe200078e0202 */
[----:B------:R-:W-:Y:S01]  /*3f490*/  ISETP.GE.AND P2, PT, R0, UR25, PT ;  /* 0x0000001900007c0c */ /* 0x000fe2000bf46270 */
[----:B------:R-:W2:Y:S01]  /*3f4a0*/  LDCU UR6, c[0x0][0x398] ;  /* 0x00007300ff0677ac */ /* 0x000ea20008000800 */
[----:B------:R-:W-:Y:S01]  /*3f4b0*/  IADD3 R0, PT, PT, R198, 0x7c, RZ ;  /* 0x0000007cc6007810 */ /* 0x000fe20007ffe0ff */
[----:B----4-:R-:W-:Y:S01]  /*3f4c0*/  IMAD.WIDE R8, R13, 0x4, R196 ;  /* 0x000000040d087825 */ /* 0x010fe200078e02c4 */
[----:B------:R4:W-:Y:S01]  /*3f4d0*/  @P4 STG.E desc[UR16][R6.64], R189 ;  /* 0x000000bd06004986 */ /* 0x0009e2000c101910 */
[----:B------:R-:W2:Y:S02]  /*3f4e0*/  LDCU UR12, c[0x0][0x398] ;  /* 0x00007300ff0c77ac */ /* 0x000ea40008000800 */
[C---:B-1----:R-:W-:Y:S01]  /*3f4f0*/  IMAD.WIDE R10, R15.reuse, 0x4, R2 ;  /* 0x000000040f0a7825 */ /* 0x042fe200078e0202 */
[----:B------:R-:W-:Y:S01]  /*3f500*/  ISETP.GE.AND P0, PT, R0, UR19, PT ;  /* 0x0000001300007c0c */ /* 0x000fe2000bf06270 */
[----:B------:R1:W-:Y:S01]  /*3f510*/  @P3 STG.E desc[UR16][R8.64], R61 ;  /* 0x0000003d08003986 */ /* 0x0003e2000c101910 */
[C---:B------:R-:W-:Y:S01]  /*3f520*/  ISETP.LT.AND P5, PT, R200.reuse, UR13, !P5 ;  /* 0x0000000dc8007c0c */ /* 0x040fe2000efa1270 */
[----:B------:R-:W-:Y:S01]  /*3f530*/  VIADD R13, R15, UR30 ;  /* 0x0000001e0f0d7c36 */ /* 0x000fe20008000000 */
[C---:B------:R-:W-:Y:S01]  /*3f540*/  ISETP.LT.AND P4, PT, R199.reuse, UR11, !P2 ;  /* 0x0000000bc7007c0c */ /* 0x040fe2000d781270 */
[----:B------:R1:W-:Y:S01]  /*3f550*/  @P6 STG.E desc[UR16][R10.64], R190 ;  /* 0x000000be0a006986 */ /* 0x0003e2000c101910 */
[----:B------:R-:W-:Y:S01]  /*3f560*/  ISETP.LT.AND P3, PT, R200, UR9, !P2 ;  /* 0x00000009c8007c0c */ /* 0x000fe2000d761270 */
[----:B------:R-:W2:Y:S01]  /*3f570*/  LDCU UR9, c[0x0][0x398] ;  /* 0x00007300ff0977ac */ /* 0x000ea20008000800 */
[----:B------:R-:W-:-:S02]  /*3f580*/  ISETP.LT.AND P6, PT, R199, UR14, !P0 ;  /* 0x0000000ec7007c0c */ /* 0x000fc4000c7c1270 */
[----:B------:R-:W-:Y:S01]  /*3f590*/  IADD3 R17, PT, PT, R13, UR30, RZ ;  /* 0x0000001e0d117c10 */ /* 0x000fe2000fffe0ff */
[----:B------:R-:W-:Y:S02]  /*3f5a0*/  VIADD R0, R198, 0x7d ;  /* 0x0000007dc6007836 */ /* 0x000fe40000000000 */
[----:B---3--:R-:W-:-:S04]  /*3f5b0*/  IMAD.WIDE R4, R15, 0x4, R196 ;  /* 0x000000040f047825 */ /* 0x008fc800078e02c4 */
[----:B----4-:R-:W-:Y:S01]  /*3f5c0*/  IMAD.WIDE R6, R13, 0x4, R2 ;  /* 0x000000040d067825 */ /* 0x010fe200078e0202 */
[----:B------:R-:W-:-:S03]  /*3f5d0*/  ISETP.GE.AND P2, PT, R0, UR21, PT ;  /* 0x0000001500007c0c */ /* 0x000fc6000bf46270 */
[----:B------:R-:W-:Y:S02]  /*3f5e0*/  VIADD R198, R198, 0x7e ;  /* 0x0000007ec6c67836 */ /* 0x000fe40000000000 */
[----:B-1----:R-:W-:Y:S01]  /*3f5f0*/  IMAD.WIDE R8, R13, 0x4, R196 ;  /* 0x000000040d087825 */ /* 0x002fe200078e02c4 */
[----:B------:R1:W-:Y:S03]  /*3f600*/  @P5 STG.E desc[UR16][R4.64], R62 ;  /* 0x0000003e04005986 */ /* 0x0003e6000c101910 */
[C---:B------:R-:W-:Y:S01]  /*3f610*/  IMAD.WIDE R10, R17.reuse, 0x4, R2 ;  /* 0x00000004110a7825 */ /* 0x040fe200078e0202 */
[----:B------:R3:W-:Y:S01]  /*3f620*/  @P4 STG.E desc[UR16][R6.64], R191 ;  /* 0x000000bf06004986 */ /* 0x0007e2000c101910 */
[----:B------:R-:W-:Y:S02]  /*3f630*/  ISETP.GE.AND P5, PT, R198, UR7, PT ;  /* 0x00000007c6007c0c */ /* 0x000fe4000bfa6270 */
[----:B------:R-:W-:Y:S01]  /*3f640*/  VIADD R13, R17, UR30 ;  /* 0x0000001e110d7c36 */ /* 0x000fe20008000000 */
[----:B------:R4:W-:Y:S01]  /*3f650*/  @P3 STG.E desc[UR16][R8.64], R63 ;  /* 0x0000003f08003986 */ /* 0x0009e2000c101910 */
[----:B------:R-:W-:-:S03]  /*3f660*/  ISETP.LT.AND P0, PT, R200, UR15, !P0 ;  /* 0x0000000fc8007c0c */ /* 0x000fc6000c701270 */
[----:B------:R1:W-:Y:S01]  /*3f670*/  @P6 STG.E desc[UR16][R10.64], R192 ;  /* 0x000000c00a006986 */ /* 0x0003e2000c101910 */
[C---:B------:R-:W-:Y:S02]  /*3f680*/  ISETP.LT.AND P6, PT, R199.reuse, UR5, !P2 ;  /* 0x00000005c7007c0c */ /* 0x040fe4000d7c1270 */
[C---:B--2---:R-:W-:Y:S02]  /*3f690*/  ISETP.LT.AND P2, PT, R200.reuse, UR6, !P2 ;  /* 0x00000006c8007c0c */ /* 0x044fe4000d741270 */
[----:B------:R-:W-:Y:S02]  /*3f6a0*/  ISETP.LT.AND P4, PT, R199, UR12, !P5 ;  /* 0x0000000cc7007c0c */ /* 0x000fe4000ef81270 */
[----:B------:R-:W-:Y:S02]  /*3f6b0*/  IADD3 R15, PT, PT, R13, UR30, RZ ;  /* 0x0000001e0d0f7c10 */ /* 0x000fe4000fffe0ff */
[----:B------:R-:W-:Y:S02]  /*3f6c0*/  ISETP.LT.AND P5, PT, R200, UR9, !P5 ;  /* 0x00000009c8007c0c */ /* 0x000fe4000efa1270 */
[----:B------:R-:W-:-:S02]  /*3f6d0*/  ISETP.LT.AND P3, PT, R199, UR8, !P1 ;  /* 0x00000008c7007c0c */ /* 0x000fc4000cf61270 */
[----:B------:R-:W-:Y:S01]  /*3f6e0*/  ISETP.LT.AND P1, PT, R200, UR4, !P1 ;  /* 0x00000004c8007c0c */ /* 0x000fe2000cf21270 */
[----:B-1----:R-:W-:-:S04]  /*3f6f0*/  IMAD.WIDE R4, R17, 0x4, R196 ;  /* 0x0000000411047825 */ /* 0x002fc800078e02c4 */
[----:B------:R-:W-:Y:S02]  /*3f700*/  VIADD R17, R15, UR30 ;  /* 0x0000001e0f117c36 */ /* 0x000fe40008000000 */
[C---:B---3--:R-:W-:Y:S01]  /*3f710*/  IMAD.WIDE R6, R13.reuse, 0x4, R2 ;  /* 0x000000040d067825 */ /* 0x048fe200078e0202 */
[----:B------:R1:W-:Y:S03]  /*3f720*/  @P0 STG.E desc[UR16][R4.64], R64 ;  /* 0x0000004004000986 */ /* 0x0003e6000c101910 */
[----:B----4-:R-:W-:Y:S01]  /*3f730*/  IMAD.WIDE R8, R13, 0x4, R196 ;  /* 0x000000040d087825 */ /* 0x010fe200078e02c4 */
[----:B------:R1:W-:Y:S03]  /*3f740*/  @P6 STG.E desc[UR16][R6.64], R193 ;  /* 0x000000c106006986 */ /* 0x0003e6000c101910 */
[C---:B------:R-:W-:Y:S01]  /*3f750*/  IMAD.WIDE R10, R15.reuse, 0x4, R2 ;  /* 0x000000040f0a7825 */ /* 0x040fe200078e0202 */
[----:B------:R1:W-:Y:S03]  /*3f760*/  @P2 STG.E desc[UR16][R8.64], R65 ;  /* 0x0000004108002986 */ /* 0x0003e6000c101910 */
[----:B------:R-:W-:Y:S01]  /*3f770*/  IMAD.WIDE R12, R15, 0x4, R196 ;  /* 0x000000040f0c7825 */ /* 0x000fe200078e02c4 */
[----:B------:R1:W-:Y:S03]  /*3f780*/  @P4 STG.E desc[UR16][R10.64], R194 ;  /* 0x000000c20a004986 */ /* 0x0003e6000c101910 */
[C---:B------:R-:W-:Y:S01]  /*3f790*/  IMAD.WIDE R2, R17.reuse, 0x4, R2 ;  /* 0x0000000411027825 */ /* 0x040fe200078e0202 */
[----:B------:R1:W-:Y:S03]  /*3f7a0*/  @P5 STG.E desc[UR16][R12.64], R66 ;  /* 0x000000420c005986 */ /* 0x0003e6000c101910 */
[----:B------:R-:W-:Y:S01]  /*3f7b0*/  IMAD.WIDE R196, R17, 0x4, R196 ;  /* 0x0000000411c47825 */ /* 0x000fe200078e02c4 */
[----:B------:R1:W-:Y:S04]  /*3f7c0*/  @P3 STG.E desc[UR16][R2.64], R195 ;  /* 0x000000c302003986 */ /* 0x0003e8000c101910 */
[----:B------:R1:W-:Y:S01]  /*3f7d0*/  @P1 STG.E desc[UR16][R196.64], R67 ;  /* 0x00000043c4001986 */ /* 0x0003e2000c101910 */
[----:B------:R-:W-:Y:S06]  /*3f7e0*/  BAR.SYNC.DEFER_BLOCKING 0x0 ;  /* 0x0000000000007b1d */ /* 0x000fec0000010000 */
[----:B------:R-:W-:Y:S05]  /*3f7f0*/  BRA.U UP0, `(.L_x_15) ;  /* 0x0000000100a07547 */ /* 0x000fea000b800000 */
[----:B------:R-:W2:Y:S01]  /*3f800*/  S2UR UR5, SR_CgaCtaId ;  /* 0x00000000000579c3 */ /* 0x000ea20000008800 */
[----:B------:R-:W-:Y:S01]  /*3f810*/  NOP ;  /* 0x0000000000007918 */ /* 0x000fe20000000000 */
[----:B------:R-:W-:Y:S01]  /*3f820*/  UMOV UR4, 0x50 ;  /* 0x0000005000047882 */ /* 0x000fe20000000000 */
[----:B------:R-:W-:Y:S01]  /*3f830*/  IMAD.U32 R0, RZ, RZ, UR10 ;  /* 0x0000000aff007e24 */ /* 0x000fe2000f8e00ff */
[----:B-1----:R-:W-:Y:S01]  /*3f840*/  MOV R3, 0xffff ;  /* 0x0000ffff00037802 */ /* 0x002fe20000000f00 */
[----:B------:R-:W-:-:S03]  /*3f850*/  IMAD.MOV.U32 R7, RZ, RZ, 0x1 ;  /* 0x00000001ff077424 */ /* 0x000fc600078e00ff */
[----:B------:R-:W-:-:S04]  /*3f860*/  LOP3.LUT R0, R0, 0xffff, RZ, 0xc0, !PT ;  /* 0x0000ffff00007812 */ /* 0x000fc800078ec0ff */
[----:B------:R-:W-:-:S05]  /*3f870*/  SHF.R.U32.HI R0, RZ, 0x5, R0 ;  /* 0x00000005ff007819 */ /* 0x000fca0000011600 */
[----:B------:R-:W-:Y:S01]  /*3f880*/  VIADD R2, R0, 0x10 ;  /* 0x0000001000027836 */ /* 0x000fe20000000000 */
[----:B------:R-:W-:Y:S01]  /*3f890*/  SHF.L.U32 R0, R3, R0, RZ ;  /* 0x0000000003007219 */ /* 0x000fe200000006ff */
[----:B--2---:R-:W-:-:S03]  /*3f8a0*/  ULEA UR6, UR5, UR4, 0x18 ;  /* 0x0000000405067291 */ /* 0x004fc6000f8ec0ff */
[----:B------:R-:W-:-:S04]  /*3f8b0*/  SHF.L.U32 R3, R7, R2, RZ ;  /* 0x0000000207037219 */ /* 0x000fc800000006ff */
[----:B------:R-:W-:Y:S02]  /*3f8c0*/  LOP3.LUT R0, R3, R0, RZ, 0xfc, !PT ;  /* 0x0000000003007212 */ /* 0x000fe400078efcff */
[----:B------:R-:W1:Y:S02]  /*3f8d0*/  LDS R5, [UR6] ;  /* 0x00000006ff057984 */ /* 0x000e640008000800 */
[C---:B------:R-:W-:Y:S02]  /*3f8e0*/  LOP3.LUT R2, R0.reuse, 0xffff, RZ, 0xc0, !PT ;  /* 0x0000ffff00027812 */ /* 0x040fe400078ec0ff */
[----:B-1----:R-:W-:-:S04]  /*3f8f0*/  LOP3.LUT R3, R0, 0xffff, R5, 0x80, !PT ;  /* 0x0000ffff00037812 */ /* 0x002fc800078e8005 */
[----:B------:R-:W-:-:S13]  /*3f900*/  ISETP.NE.AND P0, PT, R3, R2, PT ;  /* 0x000000020300720c */ /* 0x000fda0003f05270 */
[----:B------:R-:W-:Y:S05]  /*3f910*/  @P0 BRA `(.L_x_16) ;  /* 0x0000000000500947 */ /* 0x000fea0003800000 */
[----:B------:R-:W-:Y:S02]  /*3f920*/  SHF.R.U32.HI R5, RZ, 0x10, R5 ;  /* 0x00000010ff057819 */ /* 0x000fe40000011605 */
[----:B------:R-:W-:-:S04]  /*3f930*/  SHF.R.U32.HI R2, RZ, 0x10, R0 ;  /* 0x00000010ff027819 */ /* 0x000fc80000011600 */
[----:B------:R-:W-:-:S04]  /*3f940*/  LOP3.LUT R5, R5, R2, RZ, 0xc0, !PT ;  /* 0x0000000205057212 */ /* 0x000fc800078ec0ff */
[----:B------:R-:W-:-:S13]  /*3f950*/  ISETP.NE.AND P0, PT, R5, R2, PT ;  /* 0x000000020500720c */ /* 0x000fda0003f05270 */
[----:B------:R-:W-:Y:S05]  /*3f960*/  @P0 BRA `(.L_x_17) ;  /* 0x0000000000300947 */ /* 0x000fea0003800000 */
[----:B------:R-:W-:Y:S01]  /*3f970*/  R2UR UR4, R0 ;  /* 0x00000000000472ca */ /* 0x000fe200000e0000 */
[----:B------:R-:W-:Y:S01]  /*3f980*/  VOTEU.ANY UR5, UPT, PT ;  /* 0x0000000000057886 */ /* 0x000fe200038e0100 */
[----:B------:R-:W1:Y:S01]  /*3f990*/  S2R R0, SR_LANEID ;  /* 0x0000000000007919 */ /* 0x000e620000000000 */
[----:B------:R-:W-:-:S10]  /*3f9a0*/  UFLO.U32 UR5, UR5 ;  /* 0x00000005000572bd */ /* 0x000fd400080e0000 */
[----:B------:R-:W-:-:S06]  /*3f9b0*/  ULOP3.LUT UR4, URZ, UR4, URZ, 0x33, !UPT ;  /* 0x00000004ff047292 */ /* 0x000fcc000f8e33ff */
[----:B------:R-:W-:-:S04]  /*3f9c0*/  MOV R2, UR4 ;  /* 0x0000000400027c02 */ /* 0x000fc80008000f00 */
[----:B------:R-:W2:Y:S02]  /*3f9d0*/  REDUX UR7, R2 ;  /* 0x00000000020773c4 */ /* 0x000ea40000000000 */
[----:B------:R3:W-:Y:S01]  /*3f9e0*/  UTCATOMSWS.AND URZ, UR4 ;  /* 0x0000000400ff79e3 */ /* 0x0007e20008000000 */
[----:B-1----:R-:W-:Y:S01]  /*3f9f0*/  ISETP.EQ.U32.AND P0, PT, R0, UR5, PT ;  /* 0x0000000500007c0c */ /* 0x002fe2000bf02070 */
[----:B--2---:R-:W-:-:S12]  /*3fa00*/  IMAD.U32 R0, RZ, RZ, UR7 ;  /* 0x00000007ff007e24 */ /* 0x004fd8000f8e00ff */
[----:B------:R3:W-:Y:S01]  /*3fa10*/  @P0 ATOMS.AND RZ, [UR6], R0 ;  /* 0x00000000ffff098c */ /* 0x0007e2000a800006 */
[----:B------:R-:W-:Y:S05]  /*3fa20*/  BRA `(.L_x_15) ;  /* 0x0000000000147947 */ /* 0x000fea0003800000 */
.L_x_17:
[----:B------:R-:W-:-:S07]  /*3fa30*/  MOV R2, 0x3fa50 ;  /* 0x0003fa5000027802 */ /* 0x000fce0000000f00 */
[----:B------:R-:W-:Y:S05]  /*3fa40*/  CALL.REL.NOINC `($__internal_0_$__cuda_sm10x_tcgen05_guardrail_trap_col_being_dealloced_not_returned_by_alloc) ;  /* 0x00000000002c7944 */ /* 0x000fea0003c00000 */
[----:B------:R-:W-:Y:S05]  /*3fa50*/  BRA `(.L_x_15) ;  /* 0x0000000000087947 */ /* 0x000fea0003800000 */
.L_x_16:
[----:B------:R-:W-:-:S07]  /*3fa60*/  MOV R2, 0x3fa80 ;  /* 0x0003fa8000027802 */ /* 0x000fce0000000f00 */
[----:B------:R-:W-:Y:S05]  /*3fa70*/  CALL.REL.NOINC `($__internal_2_$__cuda_sm10x_tcgen05_guardrail_trap_unallocated_columns_being_dealloced) ;  /* 0x0000000000387944 */ /* 0x000fea0003c00000 */
.L_x_15:
[----:B------:R-:W-:Y:S01]  /*3fa80*/  NOP ;  /* 0x0000000000007918 */ /* 0x000fe20000000000 */
[----:B---3--:R-:W-:Y:S05]  /*3fa90*/  EXIT ;  /* 0x000000000000794d */ /* 0x008fea0003800000 */
.L_x_10:
[----:B------:R-:W2:Y:S02]  /*3faa0*/  SYNCS.PHASECHK.TRANS64.TRYWAIT P3, [UR8], R4 ;  /* 0x00000004ff0075a7 */ /* 0x000ea40008061108 */
[----:B--2---:R-:W-:Y:S05]  /*3fab0*/  @!P3 BRA `(.L_x_10) ;  /* 0xfffffffc00f8b947 */ /* 0x004fea000383ffff */
[----:B------:R-:W-:Y:S05]  /*3fac0*/  BRA `(.L_x_18) ;  /* 0xfffffe8000a07947 */ /* 0x000fea000383ffff */
.L_x_14:
[----:B------:R-:W4:Y:S02]  /*3fad0*/  SYNCS.PHASECHK.TRANS64.TRYWAIT P0, [UR8], R0 ;  /* 0x00000000ff0075a7 */ /* 0x000f240008001108 */
[----:B----4-:R-:W-:Y:S05]  /*3fae0*/  @!P0 BRA `(.L_x_14) ;  /* 0xfffffffc00f88947 */ /* 0x010fea000383ffff */
[----:B------:R-:W-:Y:S05]  /*3faf0*/  BRA `(.L_x_13) ;  /* 0xffffff9800347947 */ /* 0x000fea000383ffff */
        .weak           $__internal_0_$__cuda_sm10x_tcgen05_guardrail_trap_col_being_dealloced_not_returned_by_alloc
        .type           $__internal_0_$__cuda_sm10x_tcgen05_guardrail_trap_col_being_dealloced_not_returned_by_alloc,@function
        .size           $__internal_0_$__cuda_sm10x_tcgen05_guardrail_trap_col_being_dealloced_not_returned_by_alloc,($__internal_1_$__cuda_sm10x_tcgen05_guardrail_trap_phase_invalid_during_alloc - $__internal_0_$__cuda_sm10x_tcgen05_guardrail_trap_col_being_dealloced_not_returned_by_alloc)
$__internal_0_$__cuda_sm10x_tcgen05_guardrail_trap_col_being_dealloced_not_returned_by_alloc:
[----:B------:R-:W-:Y:S05]  /*3fb00*/  BPT.TRAP 0x1 ;  /* 0x000000040000795c */ /* 0x000fea0000300000 */
[----:B------:R-:W-:-:S04]  /*3fb10*/  IMAD.MOV.U32 R3, RZ, RZ, 0x0 ;  /* 0x00000000ff037424 */ /* 0x000fc800078e00ff */
[----:B------:R-:W-:Y:S05]  /*3fb20*/  RET.REL.NODEC R2 `(matmul_kernel) ;  /* 0xfffffc0402347950 */ /* 0x000fea0003c3ffff */
        .weak           $__internal_1_$__cuda_sm10x_tcgen05_guardrail_trap_phase_invalid_during_alloc
        .type           $__internal_1_$__cuda_sm10x_tcgen05_guardrail_trap_phase_invalid_during_alloc,@function
        .size           $__internal_1_$__cuda_sm10x_tcgen05_guardrail_trap_phase_invalid_during_alloc,($__internal_2_$__cuda_sm10x_tcgen05_guardrail_trap_unallocated_columns_being_dealloced - $__internal_1_$__cuda_sm10x_tcgen05_guardrail_trap_phase_invalid_during_alloc)
$__internal_1_$__cuda_sm10x_tcgen05_guardrail_trap_phase_invalid_during_alloc:
[----:B------:R-:W-:Y:S05]  /*3fb30*/  BPT.TRAP 0x1 ;  /* 0x000000040000795c */ /* 0x000fea0000300000 */
[----:B------:R-:W-:-:S04]  /*3fb40*/  HFMA2 R3, -RZ, RZ, 0, 0 ;  /* 0x00000000ff037431 */ /* 0x000fc800000001ff */
[----:B------:R-:W-:Y:S05]  /*3fb50*/  RET.REL.NODEC R2 `(matmul_kernel) ;  /* 0xfffffc0402287950 */ /* 0x000fea0003c3ffff */
        .weak           $__internal_2_$__cuda_sm10x_tcgen05_guardrail_trap_unallocated_columns_being_dealloced
        .type           $__internal_2_$__cuda_sm10x_tcgen05_guardrail_trap_unallocated_columns_being_dealloced,@function
        .size           $__internal_2_$__cuda_sm10x_tcgen05_guardrail_trap_unallocated_columns_being_dealloced,(.L_x_22 - $__internal_2_$__cuda_sm10x_tcgen05_guardrail_trap_unallocated_columns_being_dealloced)
$__internal_2_$__cuda_sm10x_tcgen05_guardrail_trap_unallocated_columns_being_dealloced:
[----:B------:R-:W-:Y:S05]  /*3fb60*/  BPT.TRAP 0x1 ;  /* 0x000000040000795c */ /* 0x000fea0000300000 */
[----:B------:R-:W-:-:S04]  /*3fb70*/  IMAD.MOV.U32 R3, RZ, RZ, 0x0 ;  /* 0x00000000ff037424 */ /* 0x000fc800078e00ff */
[----:B------:R-:W-:Y:S05]  /*3fb80*/  RET.REL.NODEC R2 `(matmul_kernel) ;  /* 0xfffffc04021c7950 */ /* 0x000fea0003c3ffff */
.L_x_19:
[----:B------:R-:W-:-:S00]  /*3fb90*/  BRA `(.L_x_19) ;  /* 0xfffffffc00fc7947 */ /* 0x000fc0000383ffff */
[----:B------:R-:W-:-:S00]  /*3fba0*/  NOP ;  /* 0x0000000000007918 */ /* 0x000fc00000000000 */
        /* <DEDUP_REMOVED lines=13> */
.L_x_22:


//--------------------- .nv.shared.matmul_kernel  --------------------------
	.section	.nv.shared.matmul_kernel,"aw",@nobits
	.sectionflags	@""
	.align	16
	.zero		1024


//--------------------- .nv.shared.reserved.0     --------------------------
	.section	.nv.shared.reserved.0,"aw",@nobits
	.align	8
	.weak		__nv_reservedSMEM_offset_0_alias
	.size		__nv_reservedSMEM_offset_0_alias, 0, 64
	.other		__nv_reservedSMEM_offset_0_alias,@"STO_CUDA_RESERVED_SHARED STV_DEFAULT"
__nv_reservedSMEM_offset_0_alias:
	.zero		0
.nv.shared.reserved.0:
	.zero		64
	.weak		__nv_reservedSMEM_allocation_phase
	.type		__nv_reservedSMEM_allocation_phase,@object
	.size		__nv_reservedSMEM_allocation_phase,(.L_0 - __nv_reservedSMEM_allocation_phase)
__nv_reservedSMEM_allocation_phase:
	.zero		1
.L_0:
	.zero		7
	.weak		__nv_reservedSMEM_devtool_atexit_pc
	.type		__nv_reservedSMEM_devtool_atexit_pc,@object
	.size		__nv_reservedSMEM_devtool_atexit_pc,(__nv_reservedSMEM_allocation_mask - __nv_reservedSMEM_devtool_atexit_pc)
__nv_reservedSMEM_devtool_atexit_pc:
	.zero		8
	.weak		__nv_reservedSMEM_allocation_mask
	.type		__nv_reservedSMEM_allocation_mask,@object
	.size		__nv_reservedSMEM_allocation_mask,(.L_2 - __nv_reservedSMEM_allocation_mask)
__nv_reservedSMEM_allocation_mask:
	.zero		4
.L_2:


//--------------------- .nv.constant0.matmul_kernel --------------------------
	.section	.nv.constant0.matmul_kernel,"a",@progbits
	.sectionflags	@""
	.align	4
.nv.constant0.matmul_kernel:
	.zero		976


//--------------------- SYMBOLS --------------------------

	.type		.nv.reservedSmem.offset0,@object
	.size		.nv.reservedSmem.offset0,0x4
	.type		.nv.reservedSmem.cap,@object
	.size		.nv.reservedSmem.cap,0x4
